	.headerflags	@"EF_CUDA_TEXMODE_UNIFIED EF_CUDA_64BIT_ADDRESS EF_CUDA_SM89 EF_CUDA_VIRTUAL_SM(EF_CUDA_SM89)"
	.elftype	@"ET_EXEC"


//--------------------- .nv.info                  --------------------------
	.section	.nv.info,"",@"SHT_CUDA_INFO"
	.align	4


	//----- nvinfo : EIATTR_REGCOUNT
	.align		4
        /*0000*/ 	.byte	0x04, 0x2f
        /*0002*/ 	.short	(.L_2 - .L_1)
	.align		4
.L_1:
        /*0004*/ 	.word	index@(embedding_lookup)
        /*0008*/ 	.word	0x00000012


	//----- nvinfo : EIATTR_MAX_STACK_SIZE
	.align		4
.L_2:
        /*000c*/ 	.byte	0x04, 0x23
        /*000e*/ 	.short	(.L_4 - .L_3)
	.align		4
.L_3:
        /*0010*/ 	.word	index@(embedding_lookup)
        /*0014*/ 	.word	0x00000000


	//----- nvinfo : EIATTR_MIN_STACK_SIZE
	.align		4
.L_4:
        /*0018*/ 	.byte	0x04, 0x12
        /*001a*/ 	.short	(.L_6 - .L_5)
	.align		4
.L_5:
        /*001c*/ 	.word	index@(embedding_lookup)
        /*0020*/ 	.word	0x00000000


	//----- nvinfo : EIATTR_FRAME_SIZE
	.align		4
.L_6:
        /*0024*/ 	.byte	0x04, 0x11
        /*0026*/ 	.short	(.L_8 - .L_7)
	.align		4
.L_7:
        /*0028*/ 	.word	index@(embedding_lookup)
        /*002c*/ 	.word	0x00000000


	//----- nvinfo : EIATTR_REGCOUNT
	.align		4
.L_8:
        /*0030*/ 	.byte	0x04, 0x2f
        /*0032*/ 	.short	(.L_10 - .L_9)
	.align		4
.L_9:
        /*0034*/ 	.word	index@(linear)
        /*0038*/ 	.word	0x00000028


	//----- nvinfo : EIATTR_MAX_STACK_SIZE
	.align		4
.L_10:
        /*003c*/ 	.byte	0x04, 0x23
        /*003e*/ 	.short	(.L_12 - .L_11)
	.align		4
.L_11:
        /*0040*/ 	.word	index@(linear)
        /*0044*/ 	.word	0x00000000


	//----- nvinfo : EIATTR_MIN_STACK_SIZE
	.align		4
.L_12:
        /*0048*/ 	.byte	0x04, 0x12
        /*004a*/ 	.short	(.L_14 - .L_13)
	.align		4
.L_13:
        /*004c*/ 	.word	index@(linear)
        /*0050*/ 	.word	0x00000000


	//----- nvinfo : EIATTR_FRAME_SIZE
	.align		4
.L_14:
        /*0054*/ 	.byte	0x04, 0x11
        /*0056*/ 	.short	(.L_16 - .L_15)
	.align		4
.L_15:
        /*0058*/ 	.word	index@(linear)
        /*005c*/ 	.word	0x00000000


	//----- nvinfo : EIATTR_REGCOUNT
	.align		4
.L_16:
        /*0060*/ 	.byte	0x04, 0x2f
        /*0062*/ 	.short	(.L_18 - .L_17)
	.align		4
.L_17:
        /*0064*/ 	.word	index@(_Z12quantized_mmILi1EEvPKfPKhPf15QuantizedConfig)
        /*0068*/ 	.word	0x0000001f


	//----- nvinfo : EIATTR_MAX_STACK_SIZE
	.align		4
.L_18:
        /*006c*/ 	.byte	0x04, 0x23
        /*006e*/ 	.short	(.L_20 - .L_19)
	.align		4
.L_19:
        /*0070*/ 	.word	index@(_Z12quantized_mmILi1EEvPKfPKhPf15QuantizedConfig)
        /*0074*/ 	.word	0x00000000


	//----- nvinfo : EIATTR_MIN_STACK_SIZE
	.align		4
.L_20:
        /*0078*/ 	.byte	0x04, 0x12
        /*007a*/ 	.short	(.L_22 - .L_21)
	.align		4
.L_21:
        /*007c*/ 	.word	index@(_Z12quantized_mmILi1EEvPKfPKhPf15QuantizedConfig)
        /*0080*/ 	.word	0x00000000


	//----- nvinfo : EIATTR_FRAME_SIZE
	.align		4
.L_22:
        /*0084*/ 	.byte	0x04, 0x11
        /*0086*/ 	.short	(.L_24 - .L_23)
	.align		4
.L_23:
        /*0088*/ 	.word	index@(_Z12quantized_mmILi1EEvPKfPKhPf15QuantizedConfig)
        /*008c*/ 	.word	0x00000000


	//----- nvinfo : EIATTR_REGCOUNT
	.align		4
.L_24:
        /*0090*/ 	.byte	0x04, 0x2f
        /*0092*/ 	.short	(.L_26 - .L_25)
	.align		4
.L_25:
        /*0094*/ 	.word	index@(_Z12quantized_mmILi2EEvPKfPKhPf15QuantizedConfig)
        /*0098*/ 	.word	0x0000001a


	//----- nvinfo : EIATTR_MAX_STACK_SIZE
	.align		4
.L_26:
        /*009c*/ 	.byte	0x04, 0x23
        /*009e*/ 	.short	(.L_28 - .L_27)
	.align		4
.L_27:
        /*00a0*/ 	.word	index@(_Z12quantized_mmILi2EEvPKfPKhPf15QuantizedConfig)
        /*00a4*/ 	.word	0x00000000


	//----- nvinfo : EIATTR_MIN_STACK_SIZE
	.align		4
.L_28:
        /*00a8*/ 	.byte	0x04, 0x12
        /*00aa*/ 	.short	(.L_30 - .L_29)
	.align		4
.L_29:
        /*00ac*/ 	.word	index@(_Z12quantized_mmILi2EEvPKfPKhPf15QuantizedConfig)
        /*00b0*/ 	.word	0x00000000


	//----- nvinfo : EIATTR_FRAME_SIZE
	.align		4
.L_30:
        /*00b4*/ 	.byte	0x04, 0x11
        /*00b6*/ 	.short	(.L_32 - .L_31)
	.align		4
.L_31:
        /*00b8*/ 	.word	index@(_Z12quantized_mmILi2EEvPKfPKhPf15QuantizedConfig)
        /*00bc*/ 	.word	0x00000000


	//----- nvinfo : EIATTR_REGCOUNT
	.align		4
.L_32:
        /*00c0*/ 	.byte	0x04, 0x2f
        /*00c2*/ 	.short	(.L_34 - .L_33)
	.align		4
.L_33:
        /*00c4*/ 	.word	index@(_Z12quantized_mmILi4EEvPKfPKhPf15QuantizedConfig)
        /*00c8*/ 	.word	0x0000001b


	//----- nvinfo : EIATTR_MAX_STACK_SIZE
	.align		4
.L_34:
        /*00cc*/ 	.byte	0x04, 0x23
        /*00ce*/ 	.short	(.L_36 - .L_35)
	.align		4
.L_35:
        /*00d0*/ 	.word	index@(_Z12quantized_mmILi4EEvPKfPKhPf15QuantizedConfig)
        /*00d4*/ 	.word	0x00000000


	//----- nvinfo : EIATTR_MIN_STACK_SIZE
	.align		4
.L_36:
        /*00d8*/ 	.byte	0x04, 0x12
        /*00da*/ 	.short	(.L_38 - .L_37)
	.align		4
.L_37:
        /*00dc*/ 	.word	index@(_Z12quantized_mmILi4EEvPKfPKhPf15QuantizedConfig)
        /*00e0*/ 	.word	0x00000000


	//----- nvinfo : EIATTR_FRAME_SIZE
	.align		4
.L_38:
        /*00e4*/ 	.byte	0x04, 0x11
        /*00e6*/ 	.short	(.L_40 - .L_39)
	.align		4
.L_39:
        /*00e8*/ 	.word	index@(_Z12quantized_mmILi4EEvPKfPKhPf15QuantizedConfig)
        /*00ec*/ 	.word	0x00000000


	//----- nvinfo : EIATTR_REGCOUNT
	.align		4
.L_40:
        /*00f0*/ 	.byte	0x04, 0x2f
        /*00f2*/ 	.short	(.L_42 - .L_41)
	.align		4
.L_41:
        /*00f4*/ 	.word	index@(_Z12quantized_mmILi8EEvPKfPKhPf15QuantizedConfig)
        /*00f8*/ 	.word	0x00000028


	//----- nvinfo : EIATTR_MAX_STACK_SIZE
	.align		4
.L_42:
        /*00fc*/ 	.byte	0x04, 0x23
        /*00fe*/ 	.short	(.L_44 - .L_43)
	.align		4
.L_43:
        /*0100*/ 	.word	index@(_Z12quantized_mmILi8EEvPKfPKhPf15QuantizedConfig)
        /*0104*/ 	.word	0x00000000


	//----- nvinfo : EIATTR_MIN_STACK_SIZE
	.align		4
.L_44:
        /*0108*/ 	.byte	0x04, 0x12
        /*010a*/ 	.short	(.L_46 - .L_45)
	.align		4
.L_45:
        /*010c*/ 	.word	index@(_Z12quantized_mmILi8EEvPKfPKhPf15QuantizedConfig)
        /*0110*/ 	.word	0x00000000


	//----- nvinfo : EIATTR_FRAME_SIZE
	.align		4
.L_46:
        /*0114*/ 	.byte	0x04, 0x11
        /*0116*/ 	.short	(.L_48 - .L_47)
	.align		4
.L_47:
        /*0118*/ 	.word	index@(_Z12quantized_mmILi8EEvPKfPKhPf15QuantizedConfig)
        /*011c*/ 	.word	0x00000000


	//----- nvinfo : EIATTR_REGCOUNT
	.align		4
.L_48:
        /*0120*/ 	.byte	0x04, 0x2f
        /*0122*/ 	.short	(.L_50 - .L_49)
	.align		4
.L_49:
        /*0124*/ 	.word	index@(add)
        /*0128*/ 	.word	0x0000000e


	//----- nvinfo : EIATTR_MAX_STACK_SIZE
	.align		4
.L_50:
        /*012c*/ 	.byte	0x04, 0x23
        /*012e*/ 	.short	(.L_52 - .L_51)
	.align		4
.L_51:
        /*0130*/ 	.word	index@(add)
        /*0134*/ 	.word	0x00000000


	//----- nvinfo : EIATTR_MIN_STACK_SIZE
	.align		4
.L_52:
        /*0138*/ 	.byte	0x04, 0x12
        /*013a*/ 	.short	(.L_54 - .L_53)
	.align		4
.L_53:
        /*013c*/ 	.word	index@(add)
        /*0140*/ 	.word	0x00000000


	//----- nvinfo : EIATTR_FRAME_SIZE
	.align		4
.L_54:
        /*0144*/ 	.byte	0x04, 0x11
        /*0146*/ 	.short	(.L_56 - .L_55)
	.align		4
.L_55:
        /*0148*/ 	.word	index@(add)
        /*014c*/ 	.word	0x00000000


	//----- nvinfo : EIATTR_REGCOUNT
	.align		4
.L_56:
        /*0150*/ 	.byte	0x04, 0x2f
        /*0152*/ 	.short	(.L_58 - .L_57)
	.align		4
.L_57:
        /*0154*/ 	.word	index@(rms_norm)
        /*0158*/ 	.word	0x00000027


	//----- nvinfo : EIATTR_MAX_STACK_SIZE
	.align		4
.L_58:
        /*015c*/ 	.byte	0x04, 0x23
        /*015e*/ 	.short	(.L_60 - .L_59)
	.align		4
.L_59:
        /*0160*/ 	.word	index@($rms_norm$__cuda_sm3x_div_rn_noftz_f32_slowpath)
        /*0164*/ 	.word	0x00000000


	//----- nvinfo : EIATTR_MIN_STACK_SIZE
	.align		4
.L_60:
        /*0168*/ 	.byte	0x04, 0x12
        /*016a*/ 	.short	(.L_62 - .L_61)
	.align		4
.L_61:
        /*016c*/ 	.word	index@($rms_norm$__cuda_sm3x_div_rn_noftz_f32_slowpath)
        /*0170*/ 	.word	0x00000000


	//----- nvinfo : EIATTR_FRAME_SIZE
	.align		4
.L_62:
        /*0174*/ 	.byte	0x04, 0x11
        /*0176*/ 	.short	(.L_64 - .L_63)
	.align		4
.L_63:
        /*0178*/ 	.word	index@($rms_norm$__cuda_sm3x_div_rn_noftz_f32_slowpath)
        /*017c*/ 	.word	0x00000000


	//----- nvinfo : EIATTR_MAX_STACK_SIZE
	.align		4
.L_64:
        /*0180*/ 	.byte	0x04, 0x23
        /*0182*/ 	.short	(.L_66 - .L_65)
	.align		4
.L_65:
        /*0184*/ 	.word	index@(rms_norm)
        /*0188*/ 	.word	0x00000000


	//----- nvinfo : EIATTR_MIN_STACK_SIZE
	.align		4
.L_66:
        /*018c*/ 	.byte	0x04, 0x12
        /*018e*/ 	.short	(.L_68 - .L_67)
	.align		4
.L_67:
        /*0190*/ 	.word	index@(rms_norm)
        /*0194*/ 	.word	0x00000000


	//----- nvinfo : EIATTR_FRAME_SIZE
	.align		4
.L_68:
        /*0198*/ 	.byte	0x04, 0x11
        /*019a*/ 	.short	(.L_70 - .L_69)
	.align		4
.L_69:
        /*019c*/ 	.word	index@(rms_norm)
        /*01a0*/ 	.word	0x00000000


	//----- nvinfo : EIATTR_REGCOUNT
	.align		4
.L_70:
        /*01a4*/ 	.byte	0x04, 0x2f
        /*01a6*/ 	.short	(.L_72 - .L_71)
	.align		4
.L_71:
        /*01a8*/ 	.word	index@(silu)
        /*01ac*/ 	.word	0x00000010


	//----- nvinfo : EIATTR_MAX_STACK_SIZE
	.align		4
.L_72:
        /*01b0*/ 	.byte	0x04, 0x23
        /*01b2*/ 	.short	(.L_74 - .L_73)
	.align		4
.L_73:
        /*01b4*/ 	.word	index@($silu$__cuda_sm20_rcp_rn_f32_slowpath)
        /*01b8*/ 	.word	0x00000000


	//----- nvinfo : EIATTR_MIN_STACK_SIZE
	.align		4
.L_74:
        /*01bc*/ 	.byte	0x04, 0x12
        /*01be*/ 	.short	(.L_76 - .L_75)
	.align		4
.L_75:
        /*01c0*/ 	.word	index@($silu$__cuda_sm20_rcp_rn_f32_slowpath)
        /*01c4*/ 	.word	0x00000000


	//----- nvinfo : EIATTR_FRAME_SIZE
	.align		4
.L_76:
        /*01c8*/ 	.byte	0x04, 0x11
        /*01ca*/ 	.short	(.L_78 - .L_77)
	.align		4
.L_77:
        /*01cc*/ 	.word	index@($silu$__cuda_sm20_rcp_rn_f32_slowpath)
        /*01d0*/ 	.word	0x00000000


	//----- nvinfo : EIATTR_MAX_STACK_SIZE
	.align		4
.L_78:
        /*01d4*/ 	.byte	0x04, 0x23
        /*01d6*/ 	.short	(.L_80 - .L_79)
	.align		4
.L_79:
        /*01d8*/ 	.word	index@(silu)
        /*01dc*/ 	.word	0x00000000


	//----- nvinfo : EIATTR_MIN_STACK_SIZE
	.align		4
.L_80:
        /*01e0*/ 	.byte	0x04, 0x12
        /*01e2*/ 	.short	(.L_82 - .L_81)
	.align		4
.L_81:
        /*01e4*/ 	.word	index@(silu)
        /*01e8*/ 	.word	0x00000000


	//----- nvinfo : EIATTR_FRAME_SIZE
	.align		4
.L_82:
        /*01ec*/ 	.byte	0x04, 0x11
        /*01ee*/ 	.short	(.L_84 - .L_83)
	.align		4
.L_83:
        /*01f0*/ 	.word	index@(silu)
        /*01f4*/ 	.word	0x00000000


	//----- nvinfo : EIATTR_REGCOUNT
	.align		4
.L_84:
        /*01f8*/ 	.byte	0x04, 0x2f
        /*01fa*/ 	.short	(.L_86 - .L_85)
	.align		4
.L_85:
        /*01fc*/ 	.word	index@(fused_gate_up_silu)
        /*0200*/ 	.word	0x00000012


	//----- nvinfo : EIATTR_MAX_STACK_SIZE
	.align		4
.L_86:
        /*0204*/ 	.byte	0x04, 0x23
        /*0206*/ 	.short	(.L_88 - .L_87)
	.align		4
.L_87:
        /*0208*/ 	.word	index@($fused_gate_up_silu$__cuda_sm20_rcp_rn_f32_slowpath)
        /*020c*/ 	.word	0x00000000


	//----- nvinfo : EIATTR_MIN_STACK_SIZE
	.align		4
.L_88:
        /*0210*/ 	.byte	0x04, 0x12
        /*0212*/ 	.short	(.L_90 - .L_89)
	.align		4
.L_89:
        /*0214*/ 	.word	index@($fused_gate_up_silu$__cuda_sm20_rcp_rn_f32_slowpath)
        /*0218*/ 	.word	0x00000000


	//----- nvinfo : EIATTR_FRAME_SIZE
	.align		4
.L_90:
        /*021c*/ 	.byte	0x04, 0x11
        /*021e*/ 	.short	(.L_92 - .L_91)
	.align		4
.L_91:
        /*0220*/ 	.word	index@($fused_gate_up_silu$__cuda_sm20_rcp_rn_f32_slowpath)
        /*0224*/ 	.word	0x00000000


	//----- nvinfo : EIATTR_MAX_STACK_SIZE
	.align		4
.L_92:
        /*0228*/ 	.byte	0x04, 0x23
        /*022a*/ 	.short	(.L_94 - .L_93)
	.align		4
.L_93:
        /*022c*/ 	.word	index@(fused_gate_up_silu)
        /*0230*/ 	.word	0x00000000


	//----- nvinfo : EIATTR_MIN_STACK_SIZE
	.align		4
.L_94:
        /*0234*/ 	.byte	0x04, 0x12
        /*0236*/ 	.short	(.L_96 - .L_95)
	.align		4
.L_95:
        /*0238*/ 	.word	index@(fused_gate_up_silu)
        /*023c*/ 	.word	0x00000000


	//----- nvinfo : EIATTR_FRAME_SIZE
	.align		4
.L_96:
        /*0240*/ 	.byte	0x04, 0x11
        /*0242*/ 	.short	(.L_98 - .L_97)
	.align		4
.L_97:
        /*0244*/ 	.word	index@(fused_gate_up_silu)
        /*0248*/ 	.word	0x00000000


	//----- nvinfo : EIATTR_REGCOUNT
	.align		4
.L_98:
        /*024c*/ 	.byte	0x04, 0x2f
        /*024e*/ 	.short	(.L_100 - .L_99)
	.align		4
.L_99:
        /*0250*/ 	.word	index@(rope)
        /*0254*/ 	.word	0x0000001c


	//----- nvinfo : EIATTR_MAX_STACK_SIZE
	.align		4
.L_100:
        /*0258*/ 	.byte	0x04, 0x23
        /*025a*/ 	.short	(.L_102 - .L_101)
	.align		4
.L_101:
        /*025c*/ 	.word	index@($rope$__cuda_sm3x_div_rn_noftz_f32_slowpath)
        /*0260*/ 	.word	0x00000000


	//----- nvinfo : EIATTR_MIN_STACK_SIZE
	.align		4
.L_102:
        /*0264*/ 	.byte	0x04, 0x12
        /*0266*/ 	.short	(.L_104 - .L_103)
	.align		4
.L_103:
        /*0268*/ 	.word	index@($rope$__cuda_sm3x_div_rn_noftz_f32_slowpath)
        /*026c*/ 	.word	0x00000000


	//----- nvinfo : EIATTR_FRAME_SIZE
	.align		4
.L_104:
        /*0270*/ 	.byte	0x04, 0x11
        /*0272*/ 	.short	(.L_106 - .L_105)
	.align		4
.L_105:
        /*0274*/ 	.word	index@($rope$__cuda_sm3x_div_rn_noftz_f32_slowpath)
        /*0278*/ 	.word	0x00000000


	//----- nvinfo : EIATTR_MAX_STACK_SIZE
	.align		4
.L_106:
        /*027c*/ 	.byte	0x04, 0x23
        /*027e*/ 	.short	(.L_108 - .L_107)
	.align		4
.L_107:
        /*0280*/ 	.word	index@(rope)
        /*0284*/ 	.word	0x00000000


	//----- nvinfo : EIATTR_MIN_STACK_SIZE
	.align		4
.L_108:
        /*0288*/ 	.byte	0x04, 0x12
        /*028a*/ 	.short	(.L_110 - .L_109)
	.align		4
.L_109:
        /*028c*/ 	.word	index@(rope)
        /*0290*/ 	.word	0x00000020


	//----- nvinfo : EIATTR_FRAME_SIZE
	.align		4
.L_110:
        /*0294*/ 	.byte	0x04, 0x11
        /*0296*/ 	.short	(.L_112 - .L_111)
	.align		4
.L_111:
        /*0298*/ 	.word	index@(rope)
        /*029c*/ 	.word	0x00000020


	//----- nvinfo : EIATTR_REGCOUNT
	.align		4
.L_112:
        /*02a0*/ 	.byte	0x04, 0x2f
        /*02a2*/ 	.short	(.L_114 - .L_113)
	.align		4
.L_113:
        /*02a4*/ 	.word	index@(fused_qkv_rope)
        /*02a8*/ 	.word	0x00000028


	//----- nvinfo : EIATTR_MAX_STACK_SIZE
	.align		4
.L_114:
        /*02ac*/ 	.byte	0x04, 0x23
        /*02ae*/ 	.short	(.L_116 - .L_115)
	.align		4
.L_115:
        /*02b0*/ 	.word	index@($fused_qkv_rope$__cuda_sm3x_div_rn_noftz_f32_slowpath)
        /*02b4*/ 	.word	0x00000000


	//----- nvinfo : EIATTR_MIN_STACK_SIZE
	.align		4
.L_116:
        /*02b8*/ 	.byte	0x04, 0x12
        /*02ba*/ 	.short	(.L_118 - .L_117)
	.align		4
.L_117:
        /*02bc*/ 	.word	index@($fused_qkv_rope$__cuda_sm3x_div_rn_noftz_f32_slowpath)
        /*02c0*/ 	.word	0x00000000


	//----- nvinfo : EIATTR_FRAME_SIZE
	.align		4
.L_118:
        /*02c4*/ 	.byte	0x04, 0x11
        /*02c6*/ 	.short	(.L_120 - .L_119)
	.align		4
.L_119:
        /*02c8*/ 	.word	index@($fused_qkv_rope$__cuda_sm3x_div_rn_noftz_f32_slowpath)
        /*02cc*/ 	.word	0x00000000


	//----- nvinfo : EIATTR_MAX_STACK_SIZE
	.align		4
.L_120:
        /*02d0*/ 	.byte	0x04, 0x23
        /*02d2*/ 	.short	(.L_122 - .L_121)
	.align		4
.L_121:
        /*02d4*/ 	.word	index@(fused_qkv_rope)
        /*02d8*/ 	.word	0x00000000


	//----- nvinfo : EIATTR_MIN_STACK_SIZE
	.align		4
.L_122:
        /*02dc*/ 	.byte	0x04, 0x12
        /*02de*/ 	.short	(.L_124 - .L_123)
	.align		4
.L_123:
        /*02e0*/ 	.word	index@(fused_qkv_rope)
        /*02e4*/ 	.word	0x00000020


	//----- nvinfo : EIATTR_FRAME_SIZE
	.align		4
.L_124:
        /*02e8*/ 	.byte	0x04, 0x11
        /*02ea*/ 	.short	(.L_126 - .L_125)
	.align		4
.L_125:
        /*02ec*/ 	.word	index@(fused_qkv_rope)
        /*02f0*/ 	.word	0x00000020


	//----- nvinfo : EIATTR_REGCOUNT
	.align		4
.L_126:
        /*02f4*/ 	.byte	0x04, 0x2f
        /*02f6*/ 	.short	(.L_128 - .L_127)
	.align		4
.L_127:
        /*02f8*/ 	.word	index@(flash_attention)
        /*02fc*/ 	.word	0x000000a8


	//----- nvinfo : EIATTR_MAX_STACK_SIZE
	.align		4
.L_128:
        /*0300*/ 	.byte	0x04, 0x23
        /*0302*/ 	.short	(.L_130 - .L_129)
	.align		4
.L_129:
        /*0304*/ 	.word	index@($flash_attention$__cuda_sm20_rcp_rn_f32_slowpath)
        /*0308*/ 	.word	0x00000000


	//----- nvinfo : EIATTR_MIN_STACK_SIZE
	.align		4
.L_130:
        /*030c*/ 	.byte	0x04, 0x12
        /*030e*/ 	.short	(.L_132 - .L_131)
	.align		4
.L_131:
        /*0310*/ 	.word	index@($flash_attention$__cuda_sm20_rcp_rn_f32_slowpath)
        /*0314*/ 	.word	0x00000000


	//----- nvinfo : EIATTR_FRAME_SIZE
	.align		4
.L_132:
        /*0318*/ 	.byte	0x04, 0x11
        /*031a*/ 	.short	(.L_134 - .L_133)
	.align		4
.L_133:
        /*031c*/ 	.word	index@($flash_attention$__cuda_sm20_rcp_rn_f32_slowpath)
        /*0320*/ 	.word	0x00000000


	//----- nvinfo : EIATTR_MAX_STACK_SIZE
	.align		4
.L_134:
        /*0324*/ 	.byte	0x04, 0x23
        /*0326*/ 	.short	(.L_136 - .L_135)
	.align		4
.L_135:
        /*0328*/ 	.word	index@(flash_attention)
        /*032c*/ 	.word	0x00000000


	//----- nvinfo : EIATTR_MIN_STACK_SIZE
	.align		4
.L_136:
        /*0330*/ 	.byte	0x04, 0x12
        /*0332*/ 	.short	(.L_138 - .L_137)
	.align		4
.L_137:
        /*0334*/ 	.word	index@(flash_attention)
        /*0338*/ 	.word	0x00000400


	//----- nvinfo : EIATTR_FRAME_SIZE
	.align		4
.L_138:
        /*033c*/ 	.byte	0x04, 0x11
        /*033e*/ 	.short	(.L_140 - .L_139)
	.align		4
.L_139:
        /*0340*/ 	.word	index@(flash_attention)
        /*0344*/ 	.word	0x00000400


	//----- nvinfo : EIATTR_REGCOUNT
	.align		4
.L_140:
        /*0348*/ 	.byte	0x04, 0x2f
        /*034a*/ 	.short	(.L_142 - .L_141)
	.align		4
.L_141:
        /*034c*/ 	.word	index@(flash_attention_paged)
        /*0350*/ 	.word	0x000000a8


	//----- nvinfo : EIATTR_MAX_STACK_SIZE
	.align		4
.L_142:
        /*0354*/ 	.byte	0x04, 0x23
        /*0356*/ 	.short	(.L_144 - .L_143)
	.align		4
.L_143:
        /*0358*/ 	.word	index@($flash_attention_paged$__cuda_sm20_rcp_rn_f32_slowpath)
        /*035c*/ 	.word	0x00000000


	//----- nvinfo : EIATTR_MIN_STACK_SIZE
	.align		4
.L_144:
        /*0360*/ 	.byte	0x04, 0x12
        /*0362*/ 	.short	(.L_146 - .L_145)
	.align		4
.L_145:
        /*0364*/ 	.word	index@($flash_attention_paged$__cuda_sm20_rcp_rn_f32_slowpath)
        /*0368*/ 	.word	0x00000000


	//----- nvinfo : EIATTR_FRAME_SIZE
	.align		4
.L_146:
        /*036c*/ 	.byte	0x04, 0x11
        /*036e*/ 	.short	(.L_148 - .L_147)
	.align		4
.L_147:
        /*0370*/ 	.word	index@($flash_attention_paged$__cuda_sm20_rcp_rn_f32_slowpath)
        /*0374*/ 	.word	0x00000000


	//----- nvinfo : EIATTR_MAX_STACK_SIZE
	.align		4
.L_148:
        /*0378*/ 	.byte	0x04, 0x23
        /*037a*/ 	.short	(.L_150 - .L_149)
	.align		4
.L_149:
        /*037c*/ 	.word	index@(flash_attention_paged)
        /*0380*/ 	.word	0x00000000


	//----- nvinfo : EIATTR_MIN_STACK_SIZE
	.align		4
.L_150:
        /*0384*/ 	.byte	0x04, 0x12
        /*0386*/ 	.short	(.L_152 - .L_151)
	.align		4
.L_151:
        /*0388*/ 	.word	index@(flash_attention_paged)
        /*038c*/ 	.word	0x00000400


	//----- nvinfo : EIATTR_FRAME_SIZE
	.align		4
.L_152:
        /*0390*/ 	.byte	0x04, 0x11
        /*0392*/ 	.short	(.L_154 - .L_153)
	.align		4
.L_153:
        /*0394*/ 	.word	index@(flash_attention_paged)
        /*0398*/ 	.word	0x00000400


	//----- nvinfo : EIATTR_REGCOUNT
	.align		4
.L_154:
        /*039c*/ 	.byte	0x04, 0x2f
        /*039e*/ 	.short	(.L_156 - .L_155)
	.align		4
.L_155:
        /*03a0*/ 	.word	index@(sample_from_logits)
        /*03a4*/ 	.word	0x00000028


	//----- nvinfo : EIATTR_MAX_STACK_SIZE
	.align		4
.L_156:
        /*03a8*/ 	.byte	0x04, 0x23
        /*03aa*/ 	.short	(.L_158 - .L_157)
	.align		4
.L_157:
        /*03ac*/ 	.word	index@($sample_from_logits$__cuda_sm3x_div_rn_noftz_f32_slowpath)
        /*03b0*/ 	.word	0x00000000


	//----- nvinfo : EIATTR_MIN_STACK_SIZE
	.align		4
.L_158:
        /*03b4*/ 	.byte	0x04, 0x12
        /*03b6*/ 	.short	(.L_160 - .L_159)
	.align		4
.L_159:
        /*03b8*/ 	.word	index@($sample_from_logits$__cuda_sm3x_div_rn_noftz_f32_slowpath)
        /*03bc*/ 	.word	0x00000000


	//----- nvinfo : EIATTR_FRAME_SIZE
	.align		4
.L_160:
        /*03c0*/ 	.byte	0x04, 0x11
        /*03c2*/ 	.short	(.L_162 - .L_161)
	.align		4
.L_161:
        /*03c4*/ 	.word	index@($sample_from_logits$__cuda_sm3x_div_rn_noftz_f32_slowpath)
        /*03c8*/ 	.word	0x00000000


	//----- nvinfo : EIATTR_MAX_STACK_SIZE
	.align		4
.L_162:
        /*03cc*/ 	.byte	0x04, 0x23
        /*03ce*/ 	.short	(.L_164 - .L_163)
	.align		4
.L_163:
        /*03d0*/ 	.word	index@(sample_from_logits)
        /*03d4*/ 	.word	0x00000000


	//----- nvinfo : EIATTR_MIN_STACK_SIZE
	.align		4
.L_164:
        /*03d8*/ 	.byte	0x04, 0x12
        /*03da*/ 	.short	(.L_166 - .L_165)
	.align		4
.L_165:
        /*03dc*/ 	.word	index@(sample_from_logits)
        /*03e0*/ 	.word	0x00000600


	//----- nvinfo : EIATTR_FRAME_SIZE
	.align		4
.L_166:
        /*03e4*/ 	.byte	0x04, 0x11
        /*03e6*/ 	.short	(.L_168 - .L_167)
	.align		4
.L_167:
        /*03e8*/ 	.word	index@(sample_from_logits)
        /*03ec*/ 	.word	0x00000600
.L_168:


//--------------------- .nv.info.sample_from_logits --------------------------
	.section	.nv.info.sample_from_logits,"",@"SHT_CUDA_INFO"
	.align	4


	//----- nvinfo : EIATTR_CUDA_API_VERSION
	.align		4
        /*0000*/ 	.byte	0x04, 0x37
        /*0002*/ 	.short	(.L_170 - .L_169)
.L_169:
        /*0004*/ 	.word	0x00000078


	//----- nvinfo : EIATTR_PARAM_CBANK
	.align		4
.L_170:
        /*0008*/ 	.byte	0x04, 0x0a
        /*000a*/ 	.short	(.L_172 - .L_171)
	.align		4
.L_171:
        /*000c*/ 	.word	index@(.nv.constant0.sample_from_logits)
        /*0010*/ 	.short	0x0160
        /*0012*/ 	.short	0x0028


	//----- nvinfo : EIATTR_CBANK_PARAM_SIZE
	.align		4
.L_172:
        /*0014*/ 	.byte	0x03, 0x19
        /*0016*/ 	.short	0x0028


	//----- nvinfo : EIATTR_KPARAM_INFO
	.align		4
        /*0018*/ 	.byte	0x04, 0x17
        /*001a*/ 	.short	(.L_174 - .L_173)
.L_173:
        /*001c*/ 	.word	0x00000000
        /*0020*/ 	.short	0x0002
        /*0022*/ 	.short	0x0010
        /*0024*/ 	.byte	0x00, 0xf0, 0x61, 0x00


	//----- nvinfo : EIATTR_KPARAM_INFO
	.align		4
.L_174:
        /*0028*/ 	.byte	0x04, 0x17
        /*002a*/ 	.short	(.L_176 - .L_175)
.L_175:
        /*002c*/ 	.word	0x00000000
        /*0030*/ 	.short	0x0001
        /*0032*/ 	.short	0x0008
        /*0034*/ 	.byte	0x00, 0xf0, 0x21, 0x00


	//----- nvinfo : EIATTR_KPARAM_INFO
	.align		4
.L_176:
        /*0038*/ 	.byte	0x04, 0x17
        /*003a*/ 	.short	(.L_178 - .L_177)
.L_177:
        /*003c*/ 	.word	0x00000000
        /*0040*/ 	.short	0x0000
        /*0042*/ 	.short	0x0000
        /*0044*/ 	.byte	0x00, 0xf0, 0x21, 0x00


	//----- nvinfo : EIATTR_MAXREG_COUNT
	.align		4
.L_178:
        /*0048*/ 	.byte	0x03, 0x1b
        /*004a*/ 	.short	0x00ff


	//----- nvinfo : EIATTR_EXIT_INSTR_OFFSETS
	.align		4
        /*004c*/ 	.byte	0x04, 0x1c
        /*004e*/ 	.short	(.L_180 - .L_179)


	//   ....[0]....
.L_179:
        /*0050*/ 	.word	0x00000060


	//   ....[1]....
        /*0054*/ 	.word	0x0000a680


	//   ....[2]....
        /*0058*/ 	.word	0x0000a870


	//   ....[3]....
        /*005c*/ 	.word	0x0000b6b0


	//   ....[4]....
        /*0060*/ 	.word	0x0000b6d0


	//----- nvinfo : EIATTR_CRS_STACK_SIZE
	.align		4
.L_180:
        /*0064*/ 	.byte	0x04, 0x1e
        /*0066*/ 	.short	(.L_182 - .L_181)
.L_181:
        /*0068*/ 	.word	0x00000000
.L_182:


//--------------------- .nv.info.flash_attention_paged --------------------------
	.section	.nv.info.flash_attention_paged,"",@"SHT_CUDA_INFO"
	.align	4


	//----- nvinfo : EIATTR_CUDA_API_VERSION
	.align		4
        /*0000*/ 	.byte	0x04, 0x37
        /*0002*/ 	.short	(.L_184 - .L_183)
.L_183:
        /*0004*/ 	.word	0x00000078


	//----- nvinfo : EIATTR_PARAM_CBANK
	.align		4
.L_184:
        /*0008*/ 	.byte	0x04, 0x0a
        /*000a*/ 	.short	(.L_186 - .L_185)
	.align		4
.L_185:
        /*000c*/ 	.word	index@(.nv.constant0.flash_attention_paged)
        /*0010*/ 	.short	0x0160
        /*0012*/ 	.short	0x005c


	//----- nvinfo : EIATTR_CBANK_PARAM_SIZE
	.align		4
.L_186:
        /*0014*/ 	.byte	0x03, 0x19
        /*0016*/ 	.short	0x005c


	//----- nvinfo : EIATTR_KPARAM_INFO
	.align		4
        /*0018*/ 	.byte	0x04, 0x17
        /*001a*/ 	.short	(.L_188 - .L_187)
.L_187:
        /*001c*/ 	.word	0x00000000
        /*0020*/ 	.short	0x0005
        /*0022*/ 	.short	0x0028
        /*0024*/ 	.byte	0x00, 0xf0, 0xd1, 0x00


	//----- nvinfo : EIATTR_KPARAM_INFO
	.align		4
.L_188:
        /*0028*/ 	.byte	0x04, 0x17
        /*002a*/ 	.short	(.L_190 - .L_189)
.L_189:
        /*002c*/ 	.word	0x00000000
        /*0030*/ 	.short	0x0004
        /*0032*/ 	.short	0x0020
        /*0034*/ 	.byte	0x00, 0xf0, 0x21, 0x00


	//----- nvinfo : EIATTR_KPARAM_INFO
	.align		4
.L_190:
        /*0038*/ 	.byte	0x04, 0x17
        /*003a*/ 	.short	(.L_192 - .L_191)
.L_191:
        /*003c*/ 	.word	0x00000000
        /*0040*/ 	.short	0x0003
        /*0042*/ 	.short	0x0018
        /*0044*/ 	.byte	0x00, 0xf0, 0x21, 0x00


	//----- nvinfo : EIATTR_KPARAM_INFO
	.align		4
.L_192:
        /*0048*/ 	.byte	0x04, 0x17
        /*004a*/ 	.short	(.L_194 - .L_193)
.L_193:
        /*004c*/ 	.word	0x00000000
        /*0050*/ 	.short	0x0002
        /*0052*/ 	.short	0x0010
        /*0054*/ 	.byte	0x00, 0xf0, 0x21, 0x00


	//----- nvinfo : EIATTR_KPARAM_INFO
	.align		4
.L_194:
        /*0058*/ 	.byte	0x04, 0x17
        /*005a*/ 	.short	(.L_196 - .L_195)
.L_195:
        /*005c*/ 	.word	0x00000000
        /*0060*/ 	.short	0x0001
        /*0062*/ 	.short	0x0008
        /*0064*/ 	.byte	0x00, 0xf0, 0x21, 0x00


	//----- nvinfo : EIATTR_KPARAM_INFO
	.align		4
.L_196:
        /*0068*/ 	.byte	0x04, 0x17
        /*006a*/ 	.short	(.L_198 - .L_197)
.L_197:
        /*006c*/ 	.word	0x00000000
        /*0070*/ 	.short	0x0000
        /*0072*/ 	.short	0x0000
        /*0074*/ 	.byte	0x00, 0xf0, 0x21, 0x00


	//----- nvinfo : EIATTR_MAXREG_COUNT
	.align		4
.L_198:
        /*0078*/ 	.byte	0x03, 0x1b
        /*007a*/ 	.short	0x00ff


	//----- nvinfo : EIATTR_EXIT_INSTR_OFFSETS
	.align		4
        /*007c*/ 	.byte	0x04, 0x1c
        /*007e*/ 	.short	(.L_200 - .L_199)


	//   ....[0]....
.L_199:
        /*0080*/ 	.word	0x00000070


	//   ....[1]....
        /*0084*/ 	.word	0x00000100


	//   ....[2]....
        /*0088*/ 	.word	0x0001c4d0


	//----- nvinfo : EIATTR_CRS_STACK_SIZE
	.align		4
.L_200:
        /*008c*/ 	.byte	0x04, 0x1e
        /*008e*/ 	.short	(.L_202 - .L_201)
.L_201:
        /*0090*/ 	.word	0x00000000
.L_202:


//--------------------- .nv.info.flash_attention  --------------------------
	.section	.nv.info.flash_attention,"",@"SHT_CUDA_INFO"
	.align	4


	//----- nvinfo : EIATTR_CUDA_API_VERSION
	.align		4
        /*0000*/ 	.byte	0x04, 0x37
        /*0002*/ 	.short	(.L_204 - .L_203)
.L_203:
        /*0004*/ 	.word	0x00000078


	//----- nvinfo : EIATTR_PARAM_CBANK
	.align		4
.L_204:
        /*0008*/ 	.byte	0x04, 0x0a
        /*000a*/ 	.short	(.L_206 - .L_205)
	.align		4
.L_205:
        /*000c*/ 	.word	index@(.nv.constant0.flash_attention)
        /*0010*/ 	.short	0x0160
        /*0012*/ 	.short	0x005c


	//----- nvinfo : EIATTR_CBANK_PARAM_SIZE
	.align		4
.L_206:
        /*0014*/ 	.byte	0x03, 0x19
        /*0016*/ 	.short	0x005c


	//----- nvinfo : EIATTR_KPARAM_INFO
	.align		4
        /*0018*/ 	.byte	0x04, 0x17
        /*001a*/ 	.short	(.L_208 - .L_207)
.L_207:
        /*001c*/ 	.word	0x00000000
        /*0020*/ 	.short	0x0006
        /*0022*/ 	.short	0x0030
        /*0024*/ 	.byte	0x00, 0xf0, 0xb1, 0x00


	//----- nvinfo : EIATTR_KPARAM_INFO
	.align		4
.L_208:
        /*0028*/ 	.byte	0x04, 0x17
        /*002a*/ 	.short	(.L_210 - .L_209)
.L_209:
        /*002c*/ 	.word	0x00000000
        /*0030*/ 	.short	0x0005
        /*0032*/ 	.short	0x0028
        /*0034*/ 	.byte	0x00, 0xf0, 0x21, 0x00


	//----- nvinfo : EIATTR_KPARAM_INFO
	.align		4
.L_210:
        /*0038*/ 	.byte	0x04, 0x17
        /*003a*/ 	.short	(.L_212 - .L_211)
.L_211:
        /*003c*/ 	.word	0x00000000
        /*0040*/ 	.short	0x0004
        /*0042*/ 	.short	0x0020
        /*0044*/ 	.byte	0x00, 0xf0, 0x21, 0x00


	//----- nvinfo : EIATTR_KPARAM_INFO
	.align		4
.L_212:
        /*0048*/ 	.byte	0x04, 0x17
        /*004a*/ 	.short	(.L_214 - .L_213)
.L_213:
        /*004c*/ 	.word	0x00000000
        /*0050*/ 	.short	0x0003
        /*0052*/ 	.short	0x0018
        /*0054*/ 	.byte	0x00, 0xf0, 0x21, 0x00


	//----- nvinfo : EIATTR_KPARAM_INFO
	.align		4
.L_214:
        /*0058*/ 	.byte	0x04, 0x17
        /*005a*/ 	.short	(.L_216 - .L_215)
.L_215:
        /*005c*/ 	.word	0x00000000
        /*0060*/ 	.short	0x0002
        /*0062*/ 	.short	0x0010
        /*0064*/ 	.byte	0x00, 0xf0, 0x21, 0x00


	//----- nvinfo : EIATTR_KPARAM_INFO
	.align		4
.L_216:
        /*0068*/ 	.byte	0x04, 0x17
        /*006a*/ 	.short	(.L_218 - .L_217)
.L_217:
        /*006c*/ 	.word	0x00000000
        /*0070*/ 	.short	0x0001
        /*0072*/ 	.short	0x0008
        /*0074*/ 	.byte	0x00, 0xf0, 0x21, 0x00


	//----- nvinfo : EIATTR_KPARAM_INFO
	.align		4
.L_218:
        /*0078*/ 	.byte	0x04, 0x17
        /*007a*/ 	.short	(.L_220 - .L_219)
.L_219:
        /*007c*/ 	.word	0x00000000
        /*0080*/ 	.short	0x0000
        /*0082*/ 	.short	0x0000
        /*0084*/ 	.byte	0x00, 0xf0, 0x21, 0x00


	//----- nvinfo : EIATTR_MAXREG_COUNT
	.align		4
.L_220:
        /*0088*/ 	.byte	0x03, 0x1b
        /*008a*/ 	.short	0x00ff


	//----- nvinfo : EIATTR_EXIT_INSTR_OFFSETS
	.align		4
        /*008c*/ 	.byte	0x04, 0x1c
        /*008e*/ 	.short	(.L_222 - .L_221)


	//   ....[0]....
.L_221:
        /*0090*/ 	.word	0x00000060


	//   ....[1]....
        /*0094*/ 	.word	0x000000f0


	//   ....[2]....
        /*0098*/ 	.word	0x0001be30


	//----- nvinfo : EIATTR_CRS_STACK_SIZE
	.align		4
.L_222:
        /*009c*/ 	.byte	0x04, 0x1e
        /*009e*/ 	.short	(.L_224 - .L_223)
.L_223:
        /*00a0*/ 	.word	0x00000000
.L_224:


//--------------------- .nv.info.fused_qkv_rope   --------------------------
	.section	.nv.info.fused_qkv_rope,"",@"SHT_CUDA_INFO"
	.align	4


	//----- nvinfo : EIATTR_CUDA_API_VERSION
	.align		4
        /*0000*/ 	.byte	0x04, 0x37
        /*0002*/ 	.short	(.L_226 - .L_225)
.L_225:
        /*0004*/ 	.word	0x00000078


	//----- nvinfo : EIATTR_PARAM_CBANK
	.align		4
.L_226:
        /*0008*/ 	.byte	0x04, 0x0a
        /*000a*/ 	.short	(.L_228 - .L_227)
	.align		4
.L_227:
        /*000c*/ 	.word	index@(.nv.constant0.fused_qkv_rope)
        /*0010*/ 	.short	0x0160
        /*0012*/ 	.short	0x0064


	//----- nvinfo : EIATTR_CBANK_PARAM_SIZE
	.align		4
.L_228:
        /*0014*/ 	.byte	0x03, 0x19
        /*0016*/ 	.short	0x0064


	//----- nvinfo : EIATTR_KPARAM_INFO
	.align		4
        /*0018*/ 	.byte	0x04, 0x17
        /*001a*/ 	.short	(.L_230 - .L_229)
.L_229:
        /*001c*/ 	.word	0x00000000
        /*0020*/ 	.short	0x0007
        /*0022*/ 	.short	0x0038
        /*0024*/ 	.byte	0x00, 0xf0, 0xb1, 0x00


	//----- nvinfo : EIATTR_KPARAM_INFO
	.align		4
.L_230:
        /*0028*/ 	.byte	0x04, 0x17
        /*002a*/ 	.short	(.L_232 - .L_231)
.L_231:
        /*002c*/ 	.word	0x00000000
        /*0030*/ 	.short	0x0006
        /*0032*/ 	.short	0x0030
        /*0034*/ 	.byte	0x00, 0xf0, 0x21, 0x00


	//----- nvinfo : EIATTR_KPARAM_INFO
	.align		4
.L_232:
        /*0038*/ 	.byte	0x04, 0x17
        /*003a*/ 	.short	(.L_234 - .L_233)
.L_233:
        /*003c*/ 	.word	0x00000000
        /*0040*/ 	.short	0x0005
        /*0042*/ 	.short	0x0028
        /*0044*/ 	.byte	0x00, 0xf0, 0x21, 0x00


	//----- nvinfo : EIATTR_KPARAM_INFO
	.align		4
.L_234:
        /*0048*/ 	.byte	0x04, 0x17
        /*004a*/ 	.short	(.L_236 - .L_235)
.L_235:
        /*004c*/ 	.word	0x00000000
        /*0050*/ 	.short	0x0004
        /*0052*/ 	.short	0x0020
        /*0054*/ 	.byte	0x00, 0xf0, 0x21, 0x00


	//----- nvinfo : EIATTR_KPARAM_INFO
	.align		4
.L_236:
        /*0058*/ 	.byte	0x04, 0x17
        /*005a*/ 	.short	(.L_238 - .L_237)
.L_237:
        /*005c*/ 	.word	0x00000000
        /*0060*/ 	.short	0x0003
        /*0062*/ 	.short	0x0018
        /*0064*/ 	.byte	0x00, 0xf0, 0x21, 0x00


	//----- nvinfo : EIATTR_KPARAM_INFO
	.align		4
.L_238:
        /*0068*/ 	.byte	0x04, 0x17
        /*006a*/ 	.short	(.L_240 - .L_239)
.L_239:
        /*006c*/ 	.word	0x00000000
        /*0070*/ 	.short	0x0002
        /*0072*/ 	.short	0x0010
        /*0074*/ 	.byte	0x00, 0xf0, 0x21, 0x00


	//----- nvinfo : EIATTR_KPARAM_INFO
	.align		4
.L_240:
        /*0078*/ 	.byte	0x04, 0x17
        /*007a*/ 	.short	(.L_242 - .L_241)
.L_241:
        /*007c*/ 	.word	0x00000000
        /*0080*/ 	.short	0x0001
        /*0082*/ 	.short	0x0008
        /*0084*/ 	.byte	0x00, 0xf0, 0x21, 0x00


	//----- nvinfo : EIATTR_KPARAM_INFO
	.align		4
.L_242:
        /*0088*/ 	.byte	0x04, 0x17
        /*008a*/ 	.short	(.L_244 - .L_243)
.L_243:
        /*008c*/ 	.word	0x00000000
        /*0090*/ 	.short	0x0000
        /*0092*/ 	.short	0x0000
        /*0094*/ 	.byte	0x00, 0xf0, 0x21, 0x00


	//----- nvinfo : EIATTR_MAXREG_COUNT
	.align		4
.L_244:
        /*0098*/ 	.byte	0x03, 0x1b
        /*009a*/ 	.short	0x00ff


	//----- nvinfo : EIATTR_EXIT_INSTR_OFFSETS
	.align		4
        /*009c*/ 	.byte	0x04, 0x1c
        /*009e*/ 	.short	(.L_246 - .L_245)


	//   ....[0]....
.L_245:
        /*00a0*/ 	.word	0x00000050


	//   ....[1]....
        /*00a4*/ 	.word	0x00000090


	//   ....[2]....
        /*00a8*/ 	.word	0x00000200


	//   ....[3]....
        /*00ac*/ 	.word	0x000078c0


	//----- nvinfo : EIATTR_CRS_STACK_SIZE
	.align		4
.L_246:
        /*00b0*/ 	.byte	0x04, 0x1e
        /*00b2*/ 	.short	(.L_248 - .L_247)
.L_247:
        /*00b4*/ 	.word	0x00000000
.L_248:


//--------------------- .nv.info.rope             --------------------------
	.section	.nv.info.rope,"",@"SHT_CUDA_INFO"
	.align	4


	//----- nvinfo : EIATTR_CUDA_API_VERSION
	.align		4
        /*0000*/ 	.byte	0x04, 0x37
        /*0002*/ 	.short	(.L_250 - .L_249)
.L_249:
        /*0004*/ 	.word	0x00000078


	//----- nvinfo : EIATTR_PARAM_CBANK
	.align		4
.L_250:
        /*0008*/ 	.byte	0x04, 0x0a
        /*000a*/ 	.short	(.L_252 - .L_251)
	.align		4
.L_251:
        /*000c*/ 	.word	index@(.nv.constant0.rope)
        /*0010*/ 	.short	0x0160
        /*0012*/ 	.short	0x0048


	//----- nvinfo : EIATTR_CBANK_PARAM_SIZE
	.align		4
.L_252:
        /*0014*/ 	.byte	0x03, 0x19
        /*0016*/ 	.short	0x0048


	//----- nvinfo : EIATTR_KPARAM_INFO
	.align		4
        /*0018*/ 	.byte	0x04, 0x17
        /*001a*/ 	.short	(.L_254 - .L_253)
.L_253:
        /*001c*/ 	.word	0x00000000
        /*0020*/ 	.short	0x0005
        /*0022*/ 	.short	0x0028
        /*0024*/ 	.byte	0x00, 0xf0, 0x81, 0x00


	//----- nvinfo : EIATTR_KPARAM_INFO
	.align		4
.L_254:
        /*0028*/ 	.byte	0x04, 0x17
        /*002a*/ 	.short	(.L_256 - .L_255)
.L_255:
        /*002c*/ 	.word	0x00000000
        /*0030*/ 	.short	0x0004
        /*0032*/ 	.short	0x0020
        /*0034*/ 	.byte	0x00, 0xf0, 0x21, 0x00


	//----- nvinfo : EIATTR_KPARAM_INFO
	.align		4
.L_256:
        /*0038*/ 	.byte	0x04, 0x17
        /*003a*/ 	.short	(.L_258 - .L_257)
.L_257:
        /*003c*/ 	.word	0x00000000
        /*0040*/ 	.short	0x0003
        /*0042*/ 	.short	0x0018
        /*0044*/ 	.byte	0x00, 0xf0, 0x21, 0x00


	//----- nvinfo : EIATTR_KPARAM_INFO
	.align		4
.L_258:
        /*0048*/ 	.byte	0x04, 0x17
        /*004a*/ 	.short	(.L_260 - .L_259)
.L_259:
        /*004c*/ 	.word	0x00000000
        /*0050*/ 	.short	0x0002
        /*0052*/ 	.short	0x0010
        /*0054*/ 	.byte	0x00, 0xf0, 0x21, 0x00


	//----- nvinfo : EIATTR_KPARAM_INFO
	.align		4
.L_260:
        /*0058*/ 	.byte	0x04, 0x17
        /*005a*/ 	.short	(.L_262 - .L_261)
.L_261:
        /*005c*/ 	.word	0x00000000
        /*0060*/ 	.short	0x0001
        /*0062*/ 	.short	0x0008
        /*0064*/ 	.byte	0x00, 0xf0, 0x21, 0x00


	//----- nvinfo : EIATTR_KPARAM_INFO
	.align		4
.L_262:
        /*0068*/ 	.byte	0x04, 0x17
        /*006a*/ 	.short	(.L_264 - .L_263)
.L_263:
        /*006c*/ 	.word	0x00000000
        /*0070*/ 	.short	0x0000
        /*0072*/ 	.short	0x0000
        /*0074*/ 	.byte	0x00, 0xf0, 0x21, 0x00


	//----- nvinfo : EIATTR_MAXREG_COUNT
	.align		4
.L_264:
        /*0078*/ 	.byte	0x03, 0x1b
        /*007a*/ 	.short	0x00ff


	//----- nvinfo : EIATTR_EXIT_INSTR_OFFSETS
	.align		4
        /*007c*/ 	.byte	0x04, 0x1c
        /*007e*/ 	.short	(.L_266 - .L_265)


	//   ....[0]....
.L_265:
        /*0080*/ 	.word	0x00000050


	//   ....[1]....
        /*0084*/ 	.word	0x000000b0


	//   ....[2]....
        /*0088*/ 	.word	0x00000130


	//   ....[3]....
        /*008c*/ 	.word	0x00001cb0


	//----- nvinfo : EIATTR_CRS_STACK_SIZE
	.align		4
.L_266:
        /*0090*/ 	.byte	0x04, 0x1e
        /*0092*/ 	.short	(.L_268 - .L_267)
.L_267:
        /*0094*/ 	.word	0x00000000
.L_268:


//--------------------- .nv.info.fused_gate_up_silu --------------------------
	.section	.nv.info.fused_gate_up_silu,"",@"SHT_CUDA_INFO"
	.align	4


	//----- nvinfo : EIATTR_CUDA_API_VERSION
	.align		4
        /*0000*/ 	.byte	0x04, 0x37
        /*0002*/ 	.short	(.L_270 - .L_269)
.L_269:
        /*0004*/ 	.word	0x00000078


	//----- nvinfo : EIATTR_PARAM_CBANK
	.align		4
.L_270:
        /*0008*/ 	.byte	0x04, 0x0a
        /*000a*/ 	.short	(.L_272 - .L_271)
	.align		4
.L_271:
        /*000c*/ 	.word	index@(.nv.constant0.fused_gate_up_silu)
        /*0010*/ 	.short	0x0160
        /*0012*/ 	.short	0x001c


	//----- nvinfo : EIATTR_CBANK_PARAM_SIZE
	.align		4
.L_272:
        /*0014*/ 	.byte	0x03, 0x19
        /*0016*/ 	.short	0x001c


	//----- nvinfo : EIATTR_KPARAM_INFO
	.align		4
        /*0018*/ 	.byte	0x04, 0x17
        /*001a*/ 	.short	(.L_274 - .L_273)
.L_273:
        /*001c*/ 	.word	0x00000000
        /*0020*/ 	.short	0x0003
        /*0022*/ 	.short	0x0018
        /*0024*/ 	.byte	0x00, 0xf0, 0x11, 0x00


	//----- nvinfo : EIATTR_KPARAM_INFO
	.align		4
.L_274:
        /*0028*/ 	.byte	0x04, 0x17
        /*002a*/ 	.short	(.L_276 - .L_275)
.L_275:
        /*002c*/ 	.word	0x00000000
        /*0030*/ 	.short	0x0002
        /*0032*/ 	.short	0x0010
        /*0034*/ 	.byte	0x00, 0xf0, 0x21, 0x00


	//----- nvinfo : EIATTR_KPARAM_INFO
	.align		4
.L_276:
        /*0038*/ 	.byte	0x04, 0x17
        /*003a*/ 	.short	(.L_278 - .L_277)
.L_277:
        /*003c*/ 	.word	0x00000000
        /*0040*/ 	.short	0x0001
        /*0042*/ 	.short	0x0008
        /*0044*/ 	.byte	0x00, 0xf0, 0x21, 0x00


	//----- nvinfo : EIATTR_KPARAM_INFO
	.align		4
.L_278:
        /*0048*/ 	.byte	0x04, 0x17
        /*004a*/ 	.short	(.L_280 - .L_279)
.L_279:
        /*004c*/ 	.word	0x00000000
        /*0050*/ 	.short	0x0000
        /*0052*/ 	.short	0x0000
        /*0054*/ 	.byte	0x00, 0xf0, 0x21, 0x00


	//----- nvinfo : EIATTR_MAXREG_COUNT
	.align		4
.L_280:
        /*0058*/ 	.byte	0x03, 0x1b
        /*005a*/ 	.short	0x00ff


	//----- nvinfo : EIATTR_EXIT_INSTR_OFFSETS
	.align		4
        /*005c*/ 	.byte	0x04, 0x1c
        /*005e*/ 	.short	(.L_282 - .L_281)


	//   ....[0]....
.L_281:
        /*0060*/ 	.word	0x00000050


	//   ....[1]....
        /*0064*/ 	.word	0x000002e0


	//----- nvinfo : EIATTR_CRS_STACK_SIZE
	.align		4
.L_282:
        /*0068*/ 	.byte	0x04, 0x1e
        /*006a*/ 	.short	(.L_284 - .L_283)
.L_283:
        /*006c*/ 	.word	0x00000000
.L_284:


//--------------------- .nv.info.silu             --------------------------
	.section	.nv.info.silu,"",@"SHT_CUDA_INFO"
	.align	4


	//----- nvinfo : EIATTR_CUDA_API_VERSION
	.align		4
        /*0000*/ 	.byte	0x04, 0x37
        /*0002*/ 	.short	(.L_286 - .L_285)
.L_285:
        /*0004*/ 	.word	0x00000078


	//----- nvinfo : EIATTR_PARAM_CBANK
	.align		4
.L_286:
        /*0008*/ 	.byte	0x04, 0x0a
        /*000a*/ 	.short	(.L_288 - .L_287)
	.align		4
.L_287:
        /*000c*/ 	.word	index@(.nv.constant0.silu)
        /*0010*/ 	.short	0x0160
        /*0012*/ 	.short	0x0014


	//----- nvinfo : EIATTR_CBANK_PARAM_SIZE
	.align		4
.L_288:
        /*0014*/ 	.byte	0x03, 0x19
        /*0016*/ 	.short	0x0014


	//----- nvinfo : EIATTR_KPARAM_INFO
	.align		4
        /*0018*/ 	.byte	0x04, 0x17
        /*001a*/ 	.short	(.L_290 - .L_289)
.L_289:
        /*001c*/ 	.word	0x00000000
        /*0020*/ 	.short	0x0002
        /*0022*/ 	.short	0x0010
        /*0024*/ 	.byte	0x00, 0xf0, 0x11, 0x00


	//----- nvinfo : EIATTR_KPARAM_INFO
	.align		4
.L_290:
        /*0028*/ 	.byte	0x04, 0x17
        /*002a*/ 	.short	(.L_292 - .L_291)
.L_291:
        /*002c*/ 	.word	0x00000000
        /*0030*/ 	.short	0x0001
        /*0032*/ 	.short	0x0008
        /*0034*/ 	.byte	0x00, 0xf0, 0x21, 0x00


	//----- nvinfo : EIATTR_KPARAM_INFO
	.align		4
.L_292:
        /*0038*/ 	.byte	0x04, 0x17
        /*003a*/ 	.short	(.L_294 - .L_293)
.L_293:
        /*003c*/ 	.word	0x00000000
        /*0040*/ 	.short	0x0000
        /*0042*/ 	.short	0x0000
        /*0044*/ 	.byte	0x00, 0xf0, 0x21, 0x00


	//----- nvinfo : EIATTR_MAXREG_COUNT
	.align		4
.L_294:
        /*0048*/ 	.byte	0x03, 0x1b
        /*004a*/ 	.short	0x00ff


	//----- nvinfo : EIATTR_EXIT_INSTR_OFFSETS
	.align		4
        /*004c*/ 	.byte	0x04, 0x1c
        /*004e*/ 	.short	(.L_296 - .L_295)


	//   ....[0]....
.L_295:
        /*0050*/ 	.word	0x00000050


	//   ....[1]....
        /*0054*/ 	.word	0x000002b0


	//----- nvinfo : EIATTR_CRS_STACK_SIZE
	.align		4
.L_296:
        /*0058*/ 	.byte	0x04, 0x1e
        /*005a*/ 	.short	(.L_298 - .L_297)
.L_297:
        /*005c*/ 	.word	0x00000000
.L_298:


//--------------------- .nv.info.rms_norm         --------------------------
	.section	.nv.info.rms_norm,"",@"SHT_CUDA_INFO"
	.align	4


	//----- nvinfo : EIATTR_CUDA_API_VERSION
	.align		4
        /*0000*/ 	.byte	0x04, 0x37
        /*0002*/ 	.short	(.L_300 - .L_299)
.L_299:
        /*0004*/ 	.word	0x00000078


	//----- nvinfo : EIATTR_PARAM_CBANK
	.align		4
.L_300:
        /*0008*/ 	.byte	0x04, 0x0a
        /*000a*/ 	.short	(.L_302 - .L_301)
	.align		4
.L_301:
        /*000c*/ 	.word	index@(.nv.constant0.rms_norm)
        /*0010*/ 	.short	0x0160
        /*0012*/ 	.short	0x0028


	//----- nvinfo : EIATTR_CBANK_PARAM_SIZE
	.align		4
.L_302:
        /*0014*/ 	.byte	0x03, 0x19
        /*0016*/ 	.short	0x0028


	//----- nvinfo : EIATTR_KPARAM_INFO
	.align		4
        /*0018*/ 	.byte	0x04, 0x17
        /*001a*/ 	.short	(.L_304 - .L_303)
.L_303:
        /*001c*/ 	.word	0x00000000
        /*0020*/ 	.short	0x0003
        /*0022*/ 	.short	0x0018
        /*0024*/ 	.byte	0x00, 0xf0, 0x41, 0x00


	//----- nvinfo : EIATTR_KPARAM_INFO
	.align		4
.L_304:
        /*0028*/ 	.byte	0x04, 0x17
        /*002a*/ 	.short	(.L_306 - .L_305)
.L_305:
        /*002c*/ 	.word	0x00000000
        /*0030*/ 	.short	0x0002
        /*0032*/ 	.short	0x0010
        /*0034*/ 	.byte	0x00, 0xf0, 0x21, 0x00


	//----- nvinfo : EIATTR_KPARAM_INFO
	.align		4
.L_306:
        /*0038*/ 	.byte	0x04, 0x17
        /*003a*/ 	.short	(.L_308 - .L_307)
.L_307:
        /*003c*/ 	.word	0x00000000
        /*0040*/ 	.short	0x0001
        /*0042*/ 	.short	0x0008
        /*0044*/ 	.byte	0x00, 0xf0, 0x21, 0x00


	//----- nvinfo : EIATTR_KPARAM_INFO
	.align		4
.L_308:
        /*0048*/ 	.byte	0x04, 0x17
        /*004a*/ 	.short	(.L_310 - .L_309)
.L_309:
        /*004c*/ 	.word	0x00000000
        /*0050*/ 	.short	0x0000
        /*0052*/ 	.short	0x0000
        /*0054*/ 	.byte	0x00, 0xf0, 0x21, 0x00


	//----- nvinfo : EIATTR_MAXREG_COUNT
	.align		4
.L_310:
        /*0058*/ 	.byte	0x03, 0x1b
        /*005a*/ 	.short	0x00ff


	//----- nvinfo : EIATTR_EXIT_INSTR_OFFSETS
	.align		4
        /*005c*/ 	.byte	0x04, 0x1c
        /*005e*/ 	.short	(.L_312 - .L_311)


	//   ....[0]....
.L_311:
        /*0060*/ 	.word	0x00000060


	//   ....[1]....
        /*0064*/ 	.word	0x000018b0


	//   ....[2]....
        /*0068*/ 	.word	0x00001ac0


	//----- nvinfo : EIATTR_CRS_STACK_SIZE
	.align		4
.L_312:
        /*006c*/ 	.byte	0x04, 0x1e
        /*006e*/ 	.short	(.L_314 - .L_313)
.L_313:
        /*0070*/ 	.word	0x00000000
.L_314:


//--------------------- .nv.info.add              --------------------------
	.section	.nv.info.add,"",@"SHT_CUDA_INFO"
	.align	4


	//----- nvinfo : EIATTR_CUDA_API_VERSION
	.align		4
        /*0000*/ 	.byte	0x04, 0x37
        /*0002*/ 	.short	(.L_316 - .L_315)
.L_315:
        /*0004*/ 	.word	0x00000078


	//----- nvinfo : EIATTR_PARAM_CBANK
	.align		4
.L_316:
        /*0008*/ 	.byte	0x04, 0x0a
        /*000a*/ 	.short	(.L_318 - .L_317)
	.align		4
.L_317:
        /*000c*/ 	.word	index@(.nv.constant0.add)
        /*0010*/ 	.short	0x0160
        /*0012*/ 	.short	0x001c


	//----- nvinfo : EIATTR_CBANK_PARAM_SIZE
	.align		4
.L_318:
        /*0014*/ 	.byte	0x03, 0x19
        /*0016*/ 	.short	0x001c


	//----- nvinfo : EIATTR_KPARAM_INFO
	.align		4
        /*0018*/ 	.byte	0x04, 0x17
        /*001a*/ 	.short	(.L_320 - .L_319)
.L_319:
        /*001c*/ 	.word	0x00000000
        /*0020*/ 	.short	0x0003
        /*0022*/ 	.short	0x0018
        /*0024*/ 	.byte	0x00, 0xf0, 0x11, 0x00


	//----- nvinfo : EIATTR_KPARAM_INFO
	.align		4
.L_320:
        /*0028*/ 	.byte	0x04, 0x17
        /*002a*/ 	.short	(.L_322 - .L_321)
.L_321:
        /*002c*/ 	.word	0x00000000
        /*0030*/ 	.short	0x0002
        /*0032*/ 	.short	0x0010
        /*0034*/ 	.byte	0x00, 0xf0, 0x21, 0x00


	//----- nvinfo : EIATTR_KPARAM_INFO
	.align		4
.L_322:
        /*0038*/ 	.byte	0x04, 0x17
        /*003a*/ 	.short	(.L_324 - .L_323)
.L_323:
        /*003c*/ 	.word	0x00000000
        /*0040*/ 	.short	0x0001
        /*0042*/ 	.short	0x0008
        /*0044*/ 	.byte	0x00, 0xf0, 0x21, 0x00


	//----- nvinfo : EIATTR_KPARAM_INFO
	.align		4
.L_324:
        /*0048*/ 	.byte	0x04, 0x17
        /*004a*/ 	.short	(.L_326 - .L_325)
.L_325:
        /*004c*/ 	.word	0x00000000
        /*0050*/ 	.short	0x0000
        /*0052*/ 	.short	0x0000
        /*0054*/ 	.byte	0x00, 0xf0, 0x21, 0x00


	//----- nvinfo : EIATTR_MAXREG_COUNT
	.align		4
.L_326:
        /*0058*/ 	.byte	0x03, 0x1b
        /*005a*/ 	.short	0x00ff


	//----- nvinfo : EIATTR_EXIT_INSTR_OFFSETS
	.align		4
        /*005c*/ 	.byte	0x04, 0x1c
        /*005e*/ 	.short	(.L_328 - .L_327)


	//   ....[0]....
.L_327:
        /*0060*/ 	.word	0x00000050


	//   ....[1]....
        /*0064*/ 	.word	0x00000130


	//----- nvinfo : EIATTR_CRS_STACK_SIZE
	.align		4
.L_328:
        /*0068*/ 	.byte	0x04, 0x1e
        /*006a*/ 	.short	(.L_330 - .L_329)
.L_329:
        /*006c*/ 	.word	0x00000000
.L_330:


//--------------------- .nv.info._Z12quantized_mmILi8EEvPKfPKhPf15QuantizedConfig --------------------------
	.section	.nv.info._Z12quantized_mmILi8EEvPKfPKhPf15QuantizedConfig,"",@"SHT_CUDA_INFO"
	.align	4


	//----- nvinfo : EIATTR_CUDA_API_VERSION
	.align		4
        /*0000*/ 	.byte	0x04, 0x37
        /*0002*/ 	.short	(.L_332 - .L_331)
.L_331:
        /*0004*/ 	.word	0x00000078


	//----- nvinfo : EIATTR_PARAM_CBANK
	.align		4
.L_332:
        /*0008*/ 	.byte	0x04, 0x0a
        /*000a*/ 	.short	(.L_334 - .L_333)
	.align		4
.L_333:
        /*000c*/ 	.word	index@(.nv.constant0._Z12quantized_mmILi8EEvPKfPKhPf15QuantizedConfig)
        /*0010*/ 	.short	0x0160
        /*0012*/ 	.short	0x0034


	//----- nvinfo : EIATTR_CBANK_PARAM_SIZE
	.align		4
.L_334:
        /*0014*/ 	.byte	0x03, 0x19
        /*0016*/ 	.short	0x0034


	//----- nvinfo : EIATTR_KPARAM_INFO
	.align		4
        /*0018*/ 	.byte	0x04, 0x17
        /*001a*/ 	.short	(.L_336 - .L_335)
.L_335:
        /*001c*/ 	.word	0x00000000
        /*0020*/ 	.short	0x0003
        /*0022*/ 	.short	0x0018
        /*0024*/ 	.byte	0x00, 0xf0, 0x71, 0x00


	//----- nvinfo : EIATTR_KPARAM_INFO
	.align		4
.L_336:
        /*0028*/ 	.byte	0x04, 0x17
        /*002a*/ 	.short	(.L_338 - .L_337)
.L_337:
        /*002c*/ 	.word	0x00000000
        /*0030*/ 	.short	0x0002
        /*0032*/ 	.short	0x0010
        /*0034*/ 	.byte	0x00, 0xf0, 0x21, 0x00


	//----- nvinfo : EIATTR_KPARAM_INFO
	.align		4
.L_338:
        /*0038*/ 	.byte	0x04, 0x17
        /*003a*/ 	.short	(.L_340 - .L_339)
.L_339:
        /*003c*/ 	.word	0x00000000
        /*0040*/ 	.short	0x0001
        /*0042*/ 	.short	0x0008
        /*0044*/ 	.byte	0x00, 0xf0, 0x21, 0x00


	//----- nvinfo : EIATTR_KPARAM_INFO
	.align		4
.L_340:
        /*0048*/ 	.byte	0x04, 0x17
        /*004a*/ 	.short	(.L_342 - .L_341)
.L_341:
        /*004c*/ 	.word	0x00000000
        /*0050*/ 	.short	0x0000
        /*0052*/ 	.short	0x0000
        /*0054*/ 	.byte	0x00, 0xf0, 0x21, 0x00


	//----- nvinfo : EIATTR_MAXREG_COUNT
	.align		4
.L_342:
        /*0058*/ 	.byte	0x03, 0x1b
        /*005a*/ 	.short	0x00ff


	//----- nvinfo : EIATTR_EXIT_INSTR_OFFSETS
	.align		4
        /*005c*/ 	.byte	0x04, 0x1c
        /*005e*/ 	.short	(.L_344 - .L_343)


	//   ....[0]....
.L_343:
        /*0060*/ 	.word	0x00000070


	//   ....[1]....
        /*0064*/ 	.word	0x000011c0


	//   ....[2]....
        /*0068*/ 	.word	0x000013a0


	//----- nvinfo : EIATTR_CRS_STACK_SIZE
	.align		4
.L_344:
        /*006c*/ 	.byte	0x04, 0x1e
        /*006e*/ 	.short	(.L_346 - .L_345)
.L_345:
        /*0070*/ 	.word	0x00000000
.L_346:


//--------------------- .nv.info._Z12quantized_mmILi4EEvPKfPKhPf15QuantizedConfig --------------------------
	.section	.nv.info._Z12quantized_mmILi4EEvPKfPKhPf15QuantizedConfig,"",@"SHT_CUDA_INFO"
	.align	4


	//----- nvinfo : EIATTR_CUDA_API_VERSION
	.align		4
        /*0000*/ 	.byte	0x04, 0x37
        /*0002*/ 	.short	(.L_348 - .L_347)
.L_347:
        /*0004*/ 	.word	0x00000078


	//----- nvinfo : EIATTR_PARAM_CBANK
	.align		4
.L_348:
        /*0008*/ 	.byte	0x04, 0x0a
        /*000a*/ 	.short	(.L_350 - .L_349)
	.align		4
.L_349:
        /*000c*/ 	.word	index@(.nv.constant0._Z12quantized_mmILi4EEvPKfPKhPf15QuantizedConfig)
        /*0010*/ 	.short	0x0160
        /*0012*/ 	.short	0x0034


	//----- nvinfo : EIATTR_CBANK_PARAM_SIZE
	.align		4
.L_350:
        /*0014*/ 	.byte	0x03, 0x19
        /*0016*/ 	.short	0x0034


	//----- nvinfo : EIATTR_KPARAM_INFO
	.align		4
        /*0018*/ 	.byte	0x04, 0x17
        /*001a*/ 	.short	(.L_352 - .L_351)
.L_351:
        /*001c*/ 	.word	0x00000000
        /*0020*/ 	.short	0x0003
        /*0022*/ 	.short	0x0018
        /*0024*/ 	.byte	0x00, 0xf0, 0x71, 0x00


	//----- nvinfo : EIATTR_KPARAM_INFO
	.align		4
.L_352:
        /*0028*/ 	.byte	0x04, 0x17
        /*002a*/ 	.short	(.L_354 - .L_353)
.L_353:
        /*002c*/ 	.word	0x00000000
        /*0030*/ 	.short	0x0002
        /*0032*/ 	.short	0x0010
        /*0034*/ 	.byte	0x00, 0xf0, 0x21, 0x00


	//----- nvinfo : EIATTR_KPARAM_INFO
	.align		4
.L_354:
        /*0038*/ 	.byte	0x04, 0x17
        /*003a*/ 	.short	(.L_356 - .L_355)
.L_355:
        /*003c*/ 	.word	0x00000000
        /*0040*/ 	.short	0x0001
        /*0042*/ 	.short	0x0008
        /*0044*/ 	.byte	0x00, 0xf0, 0x21, 0x00


	//----- nvinfo : EIATTR_KPARAM_INFO
	.align		4
.L_356:
        /*0048*/ 	.byte	0x04, 0x17
        /*004a*/ 	.short	(.L_358 - .L_357)
.L_357:
        /*004c*/ 	.word	0x00000000
        /*0050*/ 	.short	0x0000
        /*0052*/ 	.short	0x0000
        /*0054*/ 	.byte	0x00, 0xf0, 0x21, 0x00


	//----- nvinfo : EIATTR_MAXREG_COUNT
	.align		4
.L_358:
        /*0058*/ 	.byte	0x03, 0x1b
        /*005a*/ 	.short	0x00ff


	//----- nvinfo : EIATTR_EXIT_INSTR_OFFSETS
	.align		4
        /*005c*/ 	.byte	0x04, 0x1c
        /*005e*/ 	.short	(.L_360 - .L_359)


	//   ....[0]....
.L_359:
        /*0060*/ 	.word	0x00000070


	//   ....[1]....
        /*0064*/ 	.word	0x00000a20


	//   ....[2]....
        /*0068*/ 	.word	0x00000c00


	//----- nvinfo : EIATTR_CRS_STACK_SIZE
	.align		4
.L_360:
        /*006c*/ 	.byte	0x04, 0x1e
        /*006e*/ 	.short	(.L_362 - .L_361)
.L_361:
        /*0070*/ 	.word	0x00000000
.L_362:


//--------------------- .nv.info._Z12quantized_mmILi2EEvPKfPKhPf15QuantizedConfig --------------------------
	.section	.nv.info._Z12quantized_mmILi2EEvPKfPKhPf15QuantizedConfig,"",@"SHT_CUDA_INFO"
	.align	4


	//----- nvinfo : EIATTR_CUDA_API_VERSION
	.align		4
        /*0000*/ 	.byte	0x04, 0x37
        /*0002*/ 	.short	(.L_364 - .L_363)
.L_363:
        /*0004*/ 	.word	0x00000078


	//----- nvinfo : EIATTR_PARAM_CBANK
	.align		4
.L_364:
        /*0008*/ 	.byte	0x04, 0x0a
        /*000a*/ 	.short	(.L_366 - .L_365)
	.align		4
.L_365:
        /*000c*/ 	.word	index@(.nv.constant0._Z12quantized_mmILi2EEvPKfPKhPf15QuantizedConfig)
        /*0010*/ 	.short	0x0160
        /*0012*/ 	.short	0x0034


	//----- nvinfo : EIATTR_CBANK_PARAM_SIZE
	.align		4
.L_366:
        /*0014*/ 	.byte	0x03, 0x19
        /*0016*/ 	.short	0x0034


	//----- nvinfo : EIATTR_KPARAM_INFO
	.align		4
        /*0018*/ 	.byte	0x04, 0x17
        /*001a*/ 	.short	(.L_368 - .L_367)
.L_367:
        /*001c*/ 	.word	0x00000000
        /*0020*/ 	.short	0x0003
        /*0022*/ 	.short	0x0018
        /*0024*/ 	.byte	0x00, 0xf0, 0x71, 0x00


	//----- nvinfo : EIATTR_KPARAM_INFO
	.align		4
.L_368:
        /*0028*/ 	.byte	0x04, 0x17
        /*002a*/ 	.short	(.L_370 - .L_369)
.L_369:
        /*002c*/ 	.word	0x00000000
        /*0030*/ 	.short	0x0002
        /*0032*/ 	.short	0x0010
        /*0034*/ 	.byte	0x00, 0xf0, 0x21, 0x00


	//----- nvinfo : EIATTR_KPARAM_INFO
	.align		4
.L_370:
        /*0038*/ 	.byte	0x04, 0x17
        /*003a*/ 	.short	(.L_372 - .L_371)
.L_371:
        /*003c*/ 	.word	0x00000000
        /*0040*/ 	.short	0x0001
        /*0042*/ 	.short	0x0008
        /*0044*/ 	.byte	0x00, 0xf0, 0x21, 0x00


	//----- nvinfo : EIATTR_KPARAM_INFO
	.align		4
.L_372:
        /*0048*/ 	.byte	0x04, 0x17
        /*004a*/ 	.short	(.L_374 - .L_373)
.L_373:
        /*004c*/ 	.word	0x00000000
        /*0050*/ 	.short	0x0000
        /*0052*/ 	.short	0x0000
        /*0054*/ 	.byte	0x00, 0xf0, 0x21, 0x00


	//----- nvinfo : EIATTR_MAXREG_COUNT
	.align		4
.L_374:
        /*0058*/ 	.byte	0x03, 0x1b
        /*005a*/ 	.short	0x00ff


	//----- nvinfo : EIATTR_EXIT_INSTR_OFFSETS
	.align		4
        /*005c*/ 	.byte	0x04, 0x1c
        /*005e*/ 	.short	(.L_376 - .L_375)


	//   ....[0]....
.L_375:
        /*0060*/ 	.word	0x00000070


	//   ....[1]....
        /*0064*/ 	.word	0x00000a50


	//   ....[2]....
        /*0068*/ 	.word	0x00000c30


	//----- nvinfo : EIATTR_CRS_STACK_SIZE
	.align		4
.L_376:
        /*006c*/ 	.byte	0x04, 0x1e
        /*006e*/ 	.short	(.L_378 - .L_377)
.L_377:
        /*0070*/ 	.word	0x00000000
.L_378:


//--------------------- .nv.info._Z12quantized_mmILi1EEvPKfPKhPf15QuantizedConfig --------------------------
	.section	.nv.info._Z12quantized_mmILi1EEvPKfPKhPf15QuantizedConfig,"",@"SHT_CUDA_INFO"
	.align	4


	//----- nvinfo : EIATTR_CUDA_API_VERSION
	.align		4
        /*0000*/ 	.byte	0x04, 0x37
        /*0002*/ 	.short	(.L_380 - .L_379)
.L_379:
        /*0004*/ 	.word	0x00000078


	//----- nvinfo : EIATTR_PARAM_CBANK
	.align		4
.L_380:
        /*0008*/ 	.byte	0x04, 0x0a
        /*000a*/ 	.short	(.L_382 - .L_381)
	.align		4
.L_381:
        /*000c*/ 	.word	index@(.nv.constant0._Z12quantized_mmILi1EEvPKfPKhPf15QuantizedConfig)
        /*0010*/ 	.short	0x0160
        /*0012*/ 	.short	0x0034


	//----- nvinfo : EIATTR_CBANK_PARAM_SIZE
	.align		4
.L_382:
        /*0014*/ 	.byte	0x03, 0x19
        /*0016*/ 	.short	0x0034


	//----- nvinfo : EIATTR_KPARAM_INFO
	.align		4
        /*0018*/ 	.byte	0x04, 0x17
        /*001a*/ 	.short	(.L_384 - .L_383)
.L_383:
        /*001c*/ 	.word	0x00000000
        /*0020*/ 	.short	0x0003
        /*0022*/ 	.short	0x0018
        /*0024*/ 	.byte	0x00, 0xf0, 0x71, 0x00


	//----- nvinfo : EIATTR_KPARAM_INFO
	.align		4
.L_384:
        /*0028*/ 	.byte	0x04, 0x17
        /*002a*/ 	.short	(.L_386 - .L_385)
.L_385:
        /*002c*/ 	.word	0x00000000
        /*0030*/ 	.short	0x0002
        /*0032*/ 	.short	0x0010
        /*0034*/ 	.byte	0x00, 0xf0, 0x21, 0x00


	//----- nvinfo : EIATTR_KPARAM_INFO
	.align		4
.L_386:
        /*0038*/ 	.byte	0x04, 0x17
        /*003a*/ 	.short	(.L_388 - .L_387)
.L_387:
        /*003c*/ 	.word	0x00000000
        /*0040*/ 	.short	0x0001
        /*0042*/ 	.short	0x0008
        /*0044*/ 	.byte	0x00, 0xf0, 0x21, 0x00


	//----- nvinfo : EIATTR_KPARAM_INFO
	.align		4
.L_388:
        /*0048*/ 	.byte	0x04, 0x17
        /*004a*/ 	.short	(.L_390 - .L_389)
.L_389:
        /*004c*/ 	.word	0x00000000
        /*0050*/ 	.short	0x0000
        /*0052*/ 	.short	0x0000
        /*0054*/ 	.byte	0x00, 0xf0, 0x21, 0x00


	//----- nvinfo : EIATTR_MAXREG_COUNT
	.align		4
.L_390:
        /*0058*/ 	.byte	0x03, 0x1b
        /*005a*/ 	.short	0x00ff


	//----- nvinfo : EIATTR_EXIT_INSTR_OFFSETS
	.align		4
        /*005c*/ 	.byte	0x04, 0x1c
        /*005e*/ 	.short	(.L_392 - .L_391)


	//   ....[0]....
.L_391:
        /*0060*/ 	.word	0x00000070


	//   ....[1]....
        /*0064*/ 	.word	0x00000990


	//   ....[2]....
        /*0068*/ 	.word	0x00000b70


	//----- nvinfo : EIATTR_CRS_STACK_SIZE
	.align		4
.L_392:
        /*006c*/ 	.byte	0x04, 0x1e
        /*006e*/ 	.short	(.L_394 - .L_393)
.L_393:
        /*0070*/ 	.word	0x00000000
.L_394:


//--------------------- .nv.info.linear           --------------------------
	.section	.nv.info.linear,"",@"SHT_CUDA_INFO"
	.align	4


	//----- nvinfo : EIATTR_CUDA_API_VERSION
	.align		4
        /*0000*/ 	.byte	0x04, 0x37
        /*0002*/ 	.short	(.L_396 - .L_395)
.L_395:
        /*0004*/ 	.word	0x00000078


	//----- nvinfo : EIATTR_PARAM_CBANK
	.align		4
.L_396:
        /*0008*/ 	.byte	0x04, 0x0a
        /*000a*/ 	.short	(.L_398 - .L_397)
	.align		4
.L_397:
        /*000c*/ 	.word	index@(.nv.constant0.linear)
        /*0010*/ 	.short	0x0160
        /*0012*/ 	.short	0x003c


	//----- nvinfo : EIATTR_CBANK_PARAM_SIZE
	.align		4
.L_398:
        /*0014*/ 	.byte	0x03, 0x19
        /*0016*/ 	.short	0x003c


	//----- nvinfo : EIATTR_KPARAM_INFO
	.align		4
        /*0018*/ 	.byte	0x04, 0x17
        /*001a*/ 	.short	(.L_400 - .L_399)
.L_399:
        /*001c*/ 	.word	0x00000000
        /*0020*/ 	.short	0x0004
        /*0022*/ 	.short	0x0020
        /*0024*/ 	.byte	0x00, 0xf0, 0x71, 0x00


	//----- nvinfo : EIATTR_KPARAM_INFO
	.align		4
.L_400:
        /*0028*/ 	.byte	0x04, 0x17
        /*002a*/ 	.short	(.L_402 - .L_401)
.L_401:
        /*002c*/ 	.word	0x00000000
        /*0030*/ 	.short	0x0003
        /*0032*/ 	.short	0x0018
        /*0034*/ 	.byte	0x00, 0xf0, 0x21, 0x00


	//----- nvinfo : EIATTR_KPARAM_INFO
	.align		4
.L_402:
        /*0038*/ 	.byte	0x04, 0x17
        /*003a*/ 	.short	(.L_404 - .L_403)
.L_403:
        /*003c*/ 	.word	0x00000000
        /*0040*/ 	.short	0x0002
        /*0042*/ 	.short	0x0010
        /*0044*/ 	.byte	0x00, 0xf0, 0x21, 0x00


	//----- nvinfo : EIATTR_KPARAM_INFO
	.align		4
.L_404:
        /*0048*/ 	.byte	0x04, 0x17
        /*004a*/ 	.short	(.L_406 - .L_405)
.L_405:
        /*004c*/ 	.word	0x00000000
        /*0050*/ 	.short	0x0001
        /*0052*/ 	.short	0x0008
        /*0054*/ 	.byte	0x00, 0xf0, 0x21, 0x00


	//----- nvinfo : EIATTR_KPARAM_INFO
	.align		4
.L_406:
        /*0058*/ 	.byte	0x04, 0x17
        /*005a*/ 	.short	(.L_408 - .L_407)
.L_407:
        /*005c*/ 	.word	0x00000000
        /*0060*/ 	.short	0x0000
        /*0062*/ 	.short	0x0000
        /*0064*/ 	.byte	0x00, 0xf0, 0x21, 0x00


	//----- nvinfo : EIATTR_MAXREG_COUNT
	.align		4
.L_408:
        /*0068*/ 	.byte	0x03, 0x1b
        /*006a*/ 	.short	0x00ff


	//----- nvinfo : EIATTR_EXIT_INSTR_OFFSETS
	.align		4
        /*006c*/ 	.byte	0x04, 0x1c
        /*006e*/ 	.short	(.L_410 - .L_409)


	//   ....[0]....
.L_409:
        /*0070*/ 	.word	0x00000070


	//   ....[1]....
        /*0074*/ 	.word	0x00000f30


	//   ....[2]....
        /*0078*/ 	.word	0x00001120


	//   ....[3]....
        /*007c*/ 	.word	0x00001330


	//----- nvinfo : EIATTR_CRS_STACK_SIZE
	.align		4
.L_410:
        /*0080*/ 	.byte	0x04, 0x1e
        /*0082*/ 	.short	(.L_412 - .L_411)
.L_411:
        /*0084*/ 	.word	0x00000000
.L_412:


//--------------------- .nv.info.embedding_lookup --------------------------
	.section	.nv.info.embedding_lookup,"",@"SHT_CUDA_INFO"
	.align	4


	//----- nvinfo : EIATTR_CUDA_API_VERSION
	.align		4
        /*0000*/ 	.byte	0x04, 0x37
        /*0002*/ 	.short	(.L_414 - .L_413)
.L_413:
        /*0004*/ 	.word	0x00000078


	//----- nvinfo : EIATTR_PARAM_CBANK
	.align		4
.L_414:
        /*0008*/ 	.byte	0x04, 0x0a
        /*000a*/ 	.short	(.L_416 - .L_415)
	.align		4
.L_415:
        /*000c*/ 	.word	index@(.nv.constant0.embedding_lookup)
        /*0010*/ 	.short	0x0160
        /*0012*/ 	.short	0x0028


	//----- nvinfo : EIATTR_CBANK_PARAM_SIZE
	.align		4
.L_416:
        /*0014*/ 	.byte	0x03, 0x19
        /*0016*/ 	.short	0x0028


	//----- nvinfo : EIATTR_KPARAM_INFO
	.align		4
        /*0018*/ 	.byte	0x04, 0x17
        /*001a*/ 	.short	(.L_418 - .L_417)
.L_417:
        /*001c*/ 	.word	0x00000000
        /*0020*/ 	.short	0x0003
        /*0022*/ 	.short	0x0018
        /*0024*/ 	.byte	0x00, 0xf0, 0x41, 0x00


	//----- nvinfo : EIATTR_KPARAM_INFO
	.align		4
.L_418:
        /*0028*/ 	.byte	0x04, 0x17
        /*002a*/ 	.short	(.L_420 - .L_419)
.L_419:
        /*002c*/ 	.word	0x00000000
        /*0030*/ 	.short	0x0002
        /*0032*/ 	.short	0x0010
        /*0034*/ 	.byte	0x00, 0xf0, 0x21, 0x00


	//----- nvinfo : EIATTR_KPARAM_INFO
	.align		4
.L_420:
        /*0038*/ 	.byte	0x04, 0x17
        /*003a*/ 	.short	(.L_422 - .L_421)
.L_421:
        /*003c*/ 	.word	0x00000000
        /*0040*/ 	.short	0x0001
        /*0042*/ 	.short	0x0008
        /*0044*/ 	.byte	0x00, 0xf0, 0x21, 0x00


	//----- nvinfo : EIATTR_KPARAM_INFO
	.align		4
.L_422:
        /*0048*/ 	.byte	0x04, 0x17
        /*004a*/ 	.short	(.L_424 - .L_423)
.L_423:
        /*004c*/ 	.word	0x00000000
        /*0050*/ 	.short	0x0000
        /*0052*/ 	.short	0x0000
        /*0054*/ 	.byte	0x00, 0xf0, 0x21, 0x00


	//----- nvinfo : EIATTR_MAXREG_COUNT
	.align		4
.L_424:
        /*0058*/ 	.byte	0x03, 0x1b
        /*005a*/ 	.short	0x00ff


	//----- nvinfo : EIATTR_EXIT_INSTR_OFFSETS
	.align		4
        /*005c*/ 	.byte	0x04, 0x1c
        /*005e*/ 	.short	(.L_426 - .L_425)


	//   ....[0]....
.L_425:
        /*0060*/ 	.word	0x00000080


	//   ....[1]....
        /*0064*/ 	.word	0x000002e0


	//----- nvinfo : EIATTR_CRS_STACK_SIZE
	.align		4
.L_426:
        /*0068*/ 	.byte	0x04, 0x1e
        /*006a*/ 	.short	(.L_428 - .L_427)
.L_427:
        /*006c*/ 	.word	0x00000000
.L_428:


//--------------------- .nv.constant0.sample_from_logits --------------------------
	.section	.nv.constant0.sample_from_logits,"a",@progbits
	.align	4
.nv.constant0.sample_from_logits:
	.zero		392


//--------------------- .nv.constant0.flash_attention_paged --------------------------
	.section	.nv.constant0.flash_attention_paged,"a",@progbits
	.align	4
.nv.constant0.flash_attention_paged:
	.zero		444


//--------------------- .nv.constant0.flash_attention --------------------------
	.section	.nv.constant0.flash_attention,"a",@progbits
	.align	4
.nv.constant0.flash_attention:
	.zero		444


//--------------------- .nv.constant2.fused_qkv_rope --------------------------
	.section	.nv.constant2.fused_qkv_rope,"a",@progbits
	.align	4
.nv.constant2.fused_qkv_rope:
        /*0000*/ 	.byte	0x19, 0x2d, 0x44, 0x54, 0xfb, 0x21, 0xf9, 0x3b


//--------------------- .nv.constant0.fused_qkv_rope --------------------------
	.section	.nv.constant0.fused_qkv_rope,"a",@progbits
	.align	4
.nv.constant0.fused_qkv_rope:
	.zero		452


//--------------------- .nv.constant2.rope        --------------------------
	.section	.nv.constant2.rope,"a",@progbits
	.align	4
.nv.constant2.rope:
        /*0000*/ 	.byte	0x19, 0x2d, 0x44, 0x54, 0xfb, 0x21, 0xf9, 0x3b


//--------------------- .nv.constant0.rope        --------------------------
	.section	.nv.constant0.rope,"a",@progbits
	.align	4
.nv.constant0.rope:
	.zero		424


//--------------------- .nv.constant0.fused_gate_up_silu --------------------------
	.section	.nv.constant0.fused_gate_up_silu,"a",@progbits
	.align	4
.nv.constant0.fused_gate_up_silu:
	.zero		380


//--------------------- .nv.constant0.silu        --------------------------
	.section	.nv.constant0.silu,"a",@progbits
	.align	4
.nv.constant0.silu:
	.zero		372


//--------------------- .nv.constant0.rms_norm    --------------------------
	.section	.nv.constant0.rms_norm,"a",@progbits
	.align	4
.nv.constant0.rms_norm:
	.zero		392


//--------------------- .nv.constant0.add         --------------------------
	.section	.nv.constant0.add,"a",@progbits
	.align	4
.nv.constant0.add:
	.zero		380


//--------------------- .nv.constant0._Z12quantized_mmILi8EEvPKfPKhPf15QuantizedConfig --------------------------
	.section	.nv.constant0._Z12quantized_mmILi8EEvPKfPKhPf15QuantizedConfig,"a",@progbits
	.align	4
.nv.constant0._Z12quantized_mmILi8EEvPKfPKhPf15QuantizedConfig:
	.zero		404


//--------------------- .nv.constant0._Z12quantized_mmILi4EEvPKfPKhPf15QuantizedConfig --------------------------
	.section	.nv.constant0._Z12quantized_mmILi4EEvPKfPKhPf15QuantizedConfig,"a",@progbits
	.align	4
.nv.constant0._Z12quantized_mmILi4EEvPKfPKhPf15QuantizedConfig:
	.zero		404


//--------------------- .nv.constant0._Z12quantized_mmILi2EEvPKfPKhPf15QuantizedConfig --------------------------
	.section	.nv.constant0._Z12quantized_mmILi2EEvPKfPKhPf15QuantizedConfig,"a",@progbits
	.align	4
.nv.constant0._Z12quantized_mmILi2EEvPKfPKhPf15QuantizedConfig:
	.zero		404


//--------------------- .nv.constant0._Z12quantized_mmILi1EEvPKfPKhPf15QuantizedConfig --------------------------
	.section	.nv.constant0._Z12quantized_mmILi1EEvPKfPKhPf15QuantizedConfig,"a",@progbits
	.align	4
.nv.constant0._Z12quantized_mmILi1EEvPKfPKhPf15QuantizedConfig:
	.zero		404


//--------------------- .nv.constant0.linear      --------------------------
	.section	.nv.constant0.linear,"a",@progbits
	.align	4
.nv.constant0.linear:
	.zero		412


//--------------------- .nv.constant0.embedding_lookup --------------------------
	.section	.nv.constant0.embedding_lookup,"a",@progbits
	.align	4
.nv.constant0.embedding_lookup:
	.zero		392


//--------------------- .text.sample_from_logits  --------------------------
	.section	.text.sample_from_logits,"ax",@progbits
	.sectioninfo	@"SHI_REGISTERS=40"
	.align	128
        .global         sample_from_logits
        .type           sample_from_logits,@function
        .size           sample_from_logits,(.L_x_465 - sample_from_logits)
        .other          sample_from_logits,@"STO_CUDA_ENTRY STV_DEFAULT"
sample_from_logits:
.text.sample_from_logits:
[----:B------:R-:W-:-:S03]  /*0000*/  MOV R1, c[0x0][0x28] ;  /* 0x00000a0000017a02 */ /* 0x000fc60000000f00 */
[----:B------:R-:W0:Y:S01]  /*0010*/  S2R R14, SR_CTAID.X ;  /* 0x00000000000e7919 */ /* 0x000e220000002500 */
[----:B------:R-:W-:-:S03]  /*0020*/  IADD3 R1, R1, -0x600, RZ ;  /* 0xfffffa0001017810 */ /* 0x000fc60007ffe0ff */
[----:B------:R-:W0:Y:S02]  /*0030*/  S2R R3, SR_TID.X ;  /* 0x0000000000037919 */ /* 0x000e240000002100 */
[----:B0-----:R-:W-:-:S05]  /*0040*/  IMAD R14, R14, c[0x0][0x0], R3 ;  /* 0x000000000e0e7a24 */ /* 0x001fca00078e0203 */
[----:B------:R-:W-:-:S13]  /*0050*/  ISETP.GE.U32.AND P0, PT, R14, c[0x0][0x184], PT ;  /* 0x000061000e007a0c */ /* 0x000fda0003f06070 */
[----:B------:R-:W-:Y:S05]  /*0060*/  @P0 EXIT ;  /* 0x000000000000094d */ /* 0x000fea0003800000 */
[----:B------:R-:W-:Y:S01]  /*0070*/  ISETP.NE.AND P0, PT, RZ, c[0x0][0x170], PT ;  /* 0x00005c00ff007a0c */ /* 0x000fe20003f05270 */
[----:B------:R-:W-:Y:S01]  /*0080*/  ULDC.64 UR6, c[0x0][0x118] ;  /* 0x0000460000067ab9 */ /* 0x000fe20000000a00 */
[----:B------:R-:W-:-:S05]  /*0090*/  MOV R13, 0x4 ;  /* 0x00000004000d7802 */ /* 0x000fca0000000f00 */
[----:B------:R-:W-:-:S06]  /*00a0*/  IMAD.WIDE.U32 R10, R14, R13, c[0x0][0x168] ;  /* 0x00005a000e0a7625 */ /* 0x000fcc00078e000d */
[----:B------:R-:W-:Y:S05]  /*00b0*/  @!P0 BRA `(.L_x_0) ;  /* 0x0000b60000008947 */ /* 0x000fea0003800000 */
[----:B------:R-:W-:Y:S01]  /*00c0*/  MOV R9, c[0x0][0x178] ;  /* 0x00005e0000097a02 */ /* 0x000fe20000000f00 */
[----:B------:R-:W-:Y:S01]  /*00d0*/  IMAD R14, R14, c[0x0][0x180], RZ ;  /* 0x000060000e0e7a24 */ /* 0x000fe200078e02ff */
[----:B------:R-:W-:Y:S02]  /*00e0*/  MOV R3, c[0x0][0x170] ;  /* 0x00005c0000037a02 */ /* 0x000fe40000000f00 */
[----:B------:R-:W-:Y:S02]  /*00f0*/  FSETP.GT.AND P0, PT, R9, 1, PT ;  /* 0x3f8000000900780b */ /* 0x000fe40003f04000 */
[----:B------:R-:W-:Y:S02]  /*0100*/  ISETP.NE.AND P1, PT, RZ, c[0x0][0x174], PT ;  /* 0x00005d00ff007a0c */ /* 0x000fe40003f25270 */
[----:B------:R-:W-:-:S04]  /*0110*/  FSETP.GEU.OR P0, PT, RZ, c[0x0][0x178], P0 ;  /* 0x00005e00ff007a0b */ /* 0x000fc8000070e400 */
[----:B------:R-:W-:-:S04]  /*0120*/  FSEL R9, R9, 1, !P0 ;  /* 0x3f80000009097808 */ /* 0x000fc80004000000 */
[----:B------:R-:W-:-:S04]  /*0130*/  FSETP.GEU.AND P0, PT, R9, 1, PT ;  /* 0x3f8000000900780b */ /* 0x000fc80003f0e000 */
[----:B------:R-:W-:-:S04]  /*0140*/  SEL R0, R3, 0x1, !P0 ;  /* 0x0000000103007807 */ /* 0x000fc80004000000 */
[----:B------:R-:W-:-:S04]  /*0150*/  SEL R0, R0, c[0x0][0x174], !P1 ;  /* 0x00005d0000007a07 */ /* 0x000fc80004800000 */
[----:B------:R-:W-:-:S13]  /*0160*/  ISETP.GE.U32.AND P0, PT, R0, 0x2, PT ;  /* 0x000000020000780c */ /* 0x000fda0003f06070 */
[----:B------:R-:W-:Y:S05]  /*0170*/  @!P0 BRA `(.L_x_1) ;  /* 0x0000a70000008947 */ /* 0x000fea0003800000 */
[----:B------:R-:W-:-:S04]  /*0180*/  IMNMX.U32 R12, R0, c[0x0][0x170], PT ;  /* 0x00005c00000c7a17 */ /* 0x000fc80003800000 */
[----:B------:R-:W-:-:S04]  /*0190*/  IMNMX.U32 R12, R12, 0x80, PT ;  /* 0x000000800c0c7817 */ /* 0x000fc80003800000 */
[----:B------:R-:W-:-:S13]  /*01a0*/  ISETP.NE.AND P2, PT, R12, RZ, PT ;  /* 0x000000ff0c00720c */ /* 0x000fda0003f45270 */
[----:B------:R-:W-:Y:S05]  /*01b0*/  @!P2 BRA `(.L_x_2) ;  /* 0x00001fe00000a947 */ /* 0x000fea0003800000 */
[----:B------:R-:W-:Y:S01]  /*01c0*/  MOV R0, 0xff800000 ;  /* 0xff80000000007802 */ /* 0x000fe20000000f00 */
[----:B------:R0:W-:Y:S01]  /*01d0*/  STL [R1+0x200], RZ ;  /* 0x000200ff01007387 */ /* 0x0001e20000100800 */
[----:B------:R-:W-:-:S03]  /*01e0*/  ISETP.NE.AND P0, PT, R12, 0x1, PT ;  /* 0x000000010c00780c */ /* 0x000fc60003f05270 */
[----:B------:R0:W-:Y:S10]  /*01f0*/  STL [R1], R0 ;  /* 0x0000000001007387 */ /* 0x0001f40000100800 */
[----:B------:R-:W-:Y:S05]  /*0200*/  @!P0 BRA `(.L_x_2) ;  /* 0x00001f9000008947 */ /* 0x000fea0003800000 */
[----:B0-----:R0:W-:Y:S01]  /*0210*/  STL [R1+0x4], R0 ;  /* 0x0000040001007387 */ /* 0x0011e20000100800 */
[----:B------:R-:W-:-:S03]  /*0220*/  ISETP.NE.AND P0, PT, R12, 0x2, PT ;  /* 0x000000020c00780c */ /* 0x000fc60003f05270 */
[----:B------:R0:W-:Y:S10]  /*0230*/  STL [R1+0x204], RZ ;  /* 0x000204ff01007387 */ /* 0x0001f40000100800 */
[----:B------:R-:W-:Y:S05]  /*0240*/  @!P0 BRA `(.L_x_2) ;  /* 0x00001f5000008947 */ /* 0x000fea0003800000 */
[----:B0-----:R0:W-:Y:S01]  /*0250*/  STL [R1+0x8], R0 ;  /* 0x0000080001007387 */ /* 0x0011e20000100800 */
[----:B------:R-:W-:-:S03]  /*0260*/  ISETP.GE.U32.AND P0, PT, R12, 0x4, PT ;  /* 0x000000040c00780c */ /* 0x000fc60003f06070 */
[----:B------:R0:W-:Y:S10]  /*0270*/  STL [R1+0x208], RZ ;  /* 0x000208ff01007387 */ /* 0x0001f40000100800 */
        /* <DEDUP_REMOVED lines=493> */
[----:B0-----:R-:W-:Y:S01]  /*2150*/  ISETP.GE.U32.AND P0, PT, R12, 0x80, PT ;  /* 0x000000800c00780c */ /* 0x001fe20003f06070 */
[----:B------:R0:W-:Y:S04]  /*2160*/  STL [R1+0x1f8], R0 ;  /* 0x0001f80001007387 */ /* 0x0001e80000100800 */
[----:B------:R0:W-:Y:S08]  /*2170*/  STL [R1+0x3f8], RZ ;  /* 0x0003f8ff01007387 */ /* 0x0001f00000100800 */
[----:B------:R0:W-:Y:S04]  /*2180*/  @P0 STL [R1+0x1fc], R0 ;  /* 0x0001fc0001000387 */ /* 0x0001e80000100800 */
[----:B------:R0:W-:Y:S02]  /*2190*/  @P0 STL [R1+0x3fc], RZ ;  /* 0x0003fcff01000387 */ /* 0x0001e40000100800 */
.L_x_2:
[----:B0-----:R-:W-:Y:S02]  /*21a0*/  IADD3 R2, R12, -0x1, RZ ;  /* 0xffffffff0c027810 */ /* 0x001fe40007ffe0ff */
[----:B------:R-:W-:-:S02]  /*21b0*/  FSETP.LT.AND P0, PT, RZ, c[0x0][0x17c], PT ;  /* 0x00005f00ff007a0b */ /* 0x000fc40003f01000 */
[C---:B------:R-:W-:Y:S02]  /*21c0*/  ISETP.NE.AND P1, PT, R2.reuse, RZ, PT ;  /* 0x000000ff0200720c */ /* 0x040fe40003f25270 */
[----:B------:R-:W-:Y:S02]  /*21d0*/  MOV R15, c[0x0][0x17c] ;  /* 0x00005f00000f7a02 */ /* 0x000fe40000000f00 */
[----:B------:R-:W-:Y:S02]  /*21e0*/  LEA R13, R2, R1, 0x2 ;  /* 0x00000001020d7211 */ /* 0x000fe400078e10ff */
[----:B------:R-:W-:-:S07]  /*21f0*/  FSEL R15, R15, 1, P0 ;  /* 0x3f8000000f0f7808 */ /* 0x000fce0000000000 */
[----:B------:R-:W-:Y:S05]  /*2200*/  @!P1 BRA `(.L_x_3) ;  /* 0x0000033000009947 */ /* 0x000fea0003800000 */
[----:B------:R-:W-:-:S04]  /*2210*/  MOV R3, RZ ;  /* 0x000000ff00037202 */ /* 0x000fc80000000f00 */
.L_x_11:
[----:B------:R-:W-:Y:S02]  /*2220*/  IADD3 R4, R14, R3, RZ ;  /* 0x000000030e047210 */ /* 0x000fe40007ffe0ff */
[----:B0-----:R-:W-:-:S05]  /*2230*/  MOV R5, 0x4 ;  /* 0x0000000400057802 */ /* 0x001fca0000000f00 */
[----:B------:R-:W-:-:S06]  /*2240*/  IMAD.WIDE.U32 R4, R4, R5, c[0x0][0x160] ;  /* 0x0000580004047625 */ /* 0x000fcc00078e0005 */
[----:B------:R-:W2:Y:S01]  /*2250*/  LDG.E R5, [R4.64] ;  /* 0x0000000604057981 */ /* 0x000ea2000c1e1900 */
[----:B------:R-:W0:Y:S01]  /*2260*/  MUFU.RCP R0, R15 ;  /* 0x0000000f00007308 */ /* 0x000e220000001000 */
[----:B------:R-:W-:Y:S01]  /*2270*/  BSSY B0, `(.L_x_4) ;  /* 0x000000b000007945 */ /* 0x000fe20003800000 */
[----:B0-----:R-:W-:-:S04]  /*2280*/  FFMA R7, R0, -R15, 1 ;  /* 0x3f80000000077423 */ /* 0x001fc8000000080f */
[----:B------:R-:W-:Y:S02]  /*2290*/  FFMA R0, R0, R7, R0 ;  /* 0x0000000700007223 */ /* 0x000fe40000000000 */
[----:B--2---:R-:W0:Y:S02]  /*22a0*/  FCHK P0, R5, R15 ;  /* 0x0000000f05007302 */ /* 0x004e240000000000 */
[----:B------:R-:W-:-:S04]  /*22b0*/  FFMA R6, R5, R0, RZ ;  /* 0x0000000005067223 */ /* 0x000fc800000000ff */
[----:B------:R-:W-:-:S04]  /*22c0*/  FFMA R7, R6, -R15, R5 ;  /* 0x8000000f06077223 */ /* 0x000fc80000000005 */
[----:B------:R-:W-:Y:S01]  /*22d0*/  FFMA R6, R0, R7, R6 ;  /* 0x0000000700067223 */ /* 0x000fe20000000006 */
[----:B0-----:R-:W-:Y:S05]  /*22e0*/  @!P0 BRA `(.L_x_5) ;  /* 0x0000003000008947 */ /* 0x001fea0003800000 */
[----:B------:R-:W-:Y:S02]  /*22f0*/  MOV R6, R15 ;  /* 0x0000000f00067202 */ /* 0x000fe40000000f00 */
[----:B------:R-:W-:-:S02]  /*2300*/  MOV R18, 0x2320 ;  /* 0x0000232000127802 */ /* 0x000fc40000000f00 */
[----:B------:R-:W-:Y:S05]  /*2310*/  CALL.REL.NOINC `($sample_from_logits$__cuda_sm3x_div_rn_noftz_f32_slowpath) ;  /* 0x000093c000007944 */ /* 0x000fea0003c00000 */
.L_x_5:
[----:B------:R-:W-:Y:S05]  /*2320*/  BSYNC B0 ;  /* 0x0000000000007941 */ /* 0x000fea0003800000 */
.L_x_4:
[----:B------:R-:W2:Y:S01]  /*2330*/  LDL R5, [R13] ;  /* 0x000000000d057983 */ /* 0x000ea20000100800 */
[----:B------:R-:W-:Y:S01]  /*2340*/  BSSY B0, `(.L_x_6) ;  /* 0x000001a000007945 */ /* 0x000fe20003800000 */
[----:B--2---:R-:W-:-:S13]  /*2350*/  FSETP.GTU.AND P0, PT, R6, R5, PT ;  /* 0x000000050600720b */ /* 0x004fda0003f0c000 */
[----:B------:R-:W-:Y:S05]  /*2360*/  @!P0 BRA `(.L_x_7) ;  /* 0x0000017000008947 */ /* 0x000fea0003800000 */
[----:B------:R-:W-:Y:S01]  /*2370*/  BSSY B1, `(.L_x_8) ;  /* 0x0000013000017945 */ /* 0x000fe20003800000 */
[----:B------:R-:W-:Y:S02]  /*2380*/  MOV R4, R2 ;  /* 0x0000000200047202 */ /* 0x000fe40000000f00 */
[----:B------:R-:W-:-:S04]  /*2390*/  MOV R0, R12 ;  /* 0x0000000c00007202 */ /* 0x000fc80000000f00 */
.L_x_10:
[----:B------:R-:W-:-:S04]  /*23a0*/  IADD3 R0, R0, -0x2, RZ ;  /* 0xfffffffe00007810 */ /* 0x000fc80007ffe0ff */
[----:B0-----:R-:W-:-:S05]  /*23b0*/  LEA R5, R0, R1, 0x2 ;  /* 0x0000000100057211 */ /* 0x001fca00078e10ff */
[----:B------:R-:W2:Y:S01]  /*23c0*/  LDL R7, [R5] ;  /* 0x0000000005077983 */ /* 0x000ea20000100800 */
[----:B------:R-:W-:Y:S02]  /*23d0*/  MOV R8, R4 ;  /* 0x0000000400087202 */ /* 0x000fe40000000f00 */
[----:B--2---:R-:W-:-:S13]  /*23e0*/  FSETP.GT.AND P0, PT, R6, R7, PT ;  /* 0x000000070600720b */ /* 0x004fda0003f04000 */
[----:B------:R-:W-:Y:S05]  /*23f0*/  @!P0 BRA `(.L_x_9) ;  /* 0x000000a000008947 */ /* 0x000fea0003800000 */
[-C--:B------:R-:W-:Y:S02]  /*2400*/  LEA R5, R8, R1.reuse, 0x2 ;  /* 0x0000000108057211 */ /* 0x080fe400078e10ff */
[----:B------:R-:W-:-:S03]  /*2410*/  LEA R16, R0, R1, 0x2 ;  /* 0x0000000100107211 */ /* 0x000fc600078e10ff */
[----:B------:R0:W-:Y:S04]  /*2420*/  STL [R5], R7 ;  /* 0x0000000705007387 */ /* 0x0001e80000100800 */
[----:B------:R-:W2:Y:S01]  /*2430*/  LDL R16, [R16+0x200] ;  /* 0x0002000010107983 */ /* 0x000ea20000100800 */
[----:B------:R-:W-:Y:S02]  /*2440*/  IADD3 R4, R8, -0x1, RZ ;  /* 0xffffffff08047810 */ /* 0x000fe40007ffe0ff */
[----:B------:R-:W-:Y:S02]  /*2450*/  MOV R0, R8 ;  /* 0x0000000800007202 */ /* 0x000fe40000000f00 */
[----:B------:R-:W-:Y:S01]  /*2460*/  ISETP.NE.AND P0, PT, R4, RZ, PT ;  /* 0x000000ff0400720c */ /* 0x000fe20003f05270 */
[----:B--2---:R0:W-:-:S12]  /*2470*/  STL [R5+0x200], R16 ;  /* 0x0002001005007387 */ /* 0x0041d80000100800 */
[----:B------:R-:W-:Y:S05]  /*2480*/  @P0 BRA `(.L_x_10) ;  /* 0xffffff1000000947 */ /* 0x000fea000383ffff */
[----:B------:R-:W-:-:S02]  /*2490*/  MOV R8, RZ ;  /* 0x000000ff00087202 */ /* 0x000fc40000000f00 */
.L_x_9:
[----:B------:R-:W-:Y:S05]  /*24a0*/  BSYNC B1 ;  /* 0x0000000000017941 */ /* 0x000fea0003800000 */
.L_x_8:
[----:B------:R-:W-:-:S05]  /*24b0*/  LEA R8, R8, R1, 0x2 ;  /* 0x0000000108087211 */ /* 0x000fca00078e10ff */
[----:B------:R1:W-:Y:S04]  /*24c0*/  STL [R8], R6 ;  /* 0x0000000608007387 */ /* 0x0003e80000100800 */
[----:B------:R1:W-:Y:S02]  /*24d0*/  STL [R8+0x200], R3 ;  /* 0x0002000308007387 */ /* 0x0003e40000100800 */
.L_x_7:
[----:B------:R-:W-:Y:S05]  /*24e0*/  BSYNC B0 ;  /* 0x0000000000007941 */ /* 0x000fea0003800000 */
.L_x_6:
[----:B-1----:R-:W-:-:S04]  /*24f0*/  IADD3 R3, R3, 0x1, RZ ;  /* 0x0000000103037810 */ /* 0x002fc80007ffe0ff */
[----:B------:R-:W-:-:S13]  /*2500*/  ISETP.GE.U32.AND P0, PT, R3, c[0x0][0x170], PT ;  /* 0x00005c0003007a0c */ /* 0x000fda0003f06070 */
[----:B------:R-:W-:Y:S05]  /*2510*/  @!P0 BRA `(.L_x_11) ;  /* 0xfffffd0000008947 */ /* 0x000fea000383ffff */
[----:B------:R1:W5:Y:S01]  /*2520*/  LDL R0, [R1] ;  /* 0x0000000001007983 */ /* 0x0003620000100800 */
[----:B------:R-:W-:Y:S05]  /*2530*/  BRA `(.L_x_12) ;  /* 0x000008e000007947 */ /* 0x000fea0003800000 */
.L_x_3:
[C---:B------:R-:W-:Y:S01]  /*2540*/  IADD3 R0, R3.reuse, -0x1, RZ ;  /* 0xffffffff03007810 */ /* 0x040fe20007ffe0ff */
[----:B------:R-:W-:Y:S01]  /*2550*/  UMOV UR4, URZ ;  /* 0x0000003f00047c82 */ /* 0x000fe20008000000 */
[----:B------:R-:W-:Y:S02]  /*2560*/  LOP3.LUT R3, R3, 0x3, RZ, 0xc0, !PT ;  /* 0x0000000303037812 */ /* 0x000fe400078ec0ff */
[----:B------:R-:W-:Y:S02]  /*2570*/  ISETP.GE.U32.AND P0, PT, R0, 0x3, PT ;  /* 0x000000030000780c */ /* 0x000fe40003f06070 */
[----:B------:R-:W-:Y:S02]  /*2580*/  MOV R2, RZ ;  /* 0x000000ff00027202 */ /* 0x000fe40000000f00 */
[----:B------:R-:W-:-:S09]  /*2590*/  MOV R0, 0xff800000 ;  /* 0xff80000000007802 */ /* 0x000fd20000000f00 */
[----:B------:R-:W-:Y:S05]  /*25a0*/  @!P0 BRA `(.L_x_13) ;  /* 0x0000067000008947 */ /* 0x000fea0003800000 */
[----:B------:R-:W-:-:S02]  /*25b0*/  IADD3 R16, -R3, c[0x0][0x170], RZ ;  /* 0x00005c0003107a10 */ /* 0x000fc40007ffe1ff */
.L_x_22:
[----:B0-----:R-:W-:Y:S02]  /*25c0*/  IADD3 R6, R14, UR4, RZ ;  /* 0x000000040e067c10 */ /* 0x001fe4000fffe0ff */
[----:B------:R-:W-:-:S05]  /*25d0*/  MOV R7, 0x4 ;  /* 0x0000000400077802 */ /* 0x000fca0000000f00 */
[----:B------:R-:W-:-:S06]  /*25e0*/  IMAD.WIDE.U32 R6, R6, R7, c[0x0][0x160] ;  /* 0x0000580006067625 */ /* 0x000fcc00078e0007 */
[----:B------:R-:W2:Y:S01]  /*25f0*/  LDG.E R6, [R6.64] ;  /* 0x0000000606067981 */ /* 0x000ea2000c1e1900 */
[----:B------:R-:W0:Y:S01]  /*2600*/  MUFU.RCP R4, R15 ;  /* 0x0000000f00047308 */ /* 0x000e220000001000 */
[----:B------:R-:W-:Y:S01]  /*2610*/  IADD3 R16, R16, -0x4, RZ ;  /* 0xfffffffc10107810 */ /* 0x000fe20007ffe0ff */
[----:B------:R-:W-:Y:S03]  /*2620*/  BSSY B0, `(.L_x_14) ;  /* 0x000000e000007945 */ /* 0x000fe60003800000 */
[----:B------:R-:W-:Y:S01]  /*2630*/  ISETP.NE.AND P3, PT, R16, RZ, PT ;  /* 0x000000ff1000720c */ /* 0x000fe20003f65270 */
[----:B0-----:R-:W-:-:S04]  /*2640*/  FFMA R5, R4, -R15, 1 ;  /* 0x3f80000004057423 */ /* 0x001fc8000000080f */
[----:B------:R-:W-:Y:S01]  /*2650*/  FFMA R5, R4, R5, R4 ;  /* 0x0000000504057223 */ /* 0x000fe20000000004 */
[----:B--2---:R-:W0:Y:S03]  /*2660*/  FCHK P0, R6, R15 ;  /* 0x0000000f06007302 */ /* 0x004e260000000000 */
[----:B------:R-:W-:-:S04]  /*2670*/  FFMA R4, R5, R6, RZ ;  /* 0x0000000605047223 */ /* 0x000fc800000000ff */
[----:B------:R-:W-:-:S04]  /*2680*/  FFMA R17, R4, -R15, R6 ;  /* 0x8000000f04117223 */ /* 0x000fc80000000006 */
[----:B------:R-:W-:Y:S01]  /*2690*/  FFMA R5, R5, R17, R4 ;  /* 0x0000001105057223 */ /* 0x000fe20000000004 */
[----:B0-----:R-:W-:Y:S05]  /*26a0*/  @!P0 BRA `(.L_x_15) ;  /* 0x0000005000008947 */ /* 0x001fea0003800000 */
[----:B------:R-:W-:Y:S02]  /*26b0*/  MOV R5, R6 ;  /* 0x0000000600057202 */ /* 0x000fe40000000f00 */
[----:B------:R-:W-:Y:S02]  /*26c0*/  MOV R6, R15 ;  /* 0x0000000f00067202 */ /* 0x000fe40000000f00 */
[----:B------:R-:W-:-:S02]  /*26d0*/  MOV R18, 0x26f0 ;  /* 0x000026f000127802 */ /* 0x000fc40000000f00 */
[----:B------:R-:W-:Y:S05]  /*26e0*/  CALL.REL.NOINC `($sample_from_logits$__cuda_sm3x_div_rn_noftz_f32_slowpath) ;  /* 0x00008ff000007944 */ /* 0x000fea0003c00000 */
[----:B------:R-:W-:-:S02]  /*26f0*/  MOV R5, R6 ;  /* 0x0000000600057202 */ /* 0x000fc40000000f00 */
.L_x_15:
[----:B------:R-:W-:Y:S05]  /*2700*/  BSYNC B0 ;  /* 0x0000000000007941 */ /* 0x000fea0003800000 */
.L_x_14:
[----:B------:R-:W2:Y:S01]  /*2710*/  LDL R4, [R13] ;  /* 0x000000000d047983 */ /* 0x000ea20000100800 */
[----:B------:R-:W-:Y:S01]  /*2720*/  UIADD3 UR5, UR4, 0x1, URZ ;  /* 0x0000000104057890 */ /* 0x000fe2000fffe03f */
[----:B------:R-:W-:-:S05]  /*2730*/  MOV R19, 0x4 ;  /* 0x0000000400137802 */ /* 0x000fca0000000f00 */
[----:B------:R-:W-:-:S05]  /*2740*/  IADD3 R18, R14, UR5, RZ ;  /* 0x000000050e127c10 */ /* 0x000fca000fffe0ff */
[----:B------:R-:W-:-:S06]  /*2750*/  IMAD.WIDE.U32 R18, R18, R19, c[0x0][0x160] ;  /* 0x0000580012127625 */ /* 0x000fcc00078e0013 */
[----:B------:R-:W3:Y:S01]  /*2760*/  LDG.E R19, [R18.64] ;  /* 0x0000000612137981 */ /* 0x000ee2000c1e1900 */
[----:B------:R-:W0:Y:S01]  /*2770*/  MUFU.RCP R6, R15 ;  /* 0x0000000f00067308 */ /* 0x000e220000001000 */
[----:B--2---:R-:W-:-:S13]  /*2780*/  FSETP.GTU.AND P1, PT, R5, R4, PT ;  /* 0x000000040500720b */ /* 0x004fda0003f2c000 */
[----:B------:R1:W-:Y:S04]  /*2790*/  @P1 STL [R1], R5 ;  /* 0x0000000501001387 */ /* 0x0003e80000100800 */
[----:B------:R1:W5:Y:S01]  /*27a0*/  @P1 LDL R4, [R13] ;  /* 0x000000000d041983 */ /* 0x0003620000100800 */
[----:B---3--:R-:W2:Y:S01]  /*27b0*/  FCHK P0, R19, R15 ;  /* 0x0000000f13007302 */ /* 0x008ea20000000000 */
[C---:B0-----:R-:W-:Y:S01]  /*27c0*/  FFMA R7, R6.reuse, -R15, 1 ;  /* 0x3f80000006077423 */ /* 0x041fe2000000080f */
[----:B------:R-:W-:Y:S01]  /*27d0*/  BSSY B0, `(.L_x_16) ;  /* 0x000000c000007945 */ /* 0x000fe20003800000 */
[----:B------:R-:W-:Y:S02]  /*27e0*/  @P1 MOV R0, R5 ;  /* 0x0000000500001202 */ /* 0x000fe40000000f00 */
[----:B------:R-:W-:Y:S01]  /*27f0*/  FFMA R8, R6, R7, R6 ;  /* 0x0000000706087223 */ /* 0x000fe20000000006 */
[----:B------:R-:W-:-:S03]  /*2800*/  @P1 MOV R2, UR4 ;  /* 0x0000000400021c02 */ /* 0x000fc60008000f00 */
[----:B------:R-:W-:-:S04]  /*2810*/  FFMA R6, R8, R19, RZ ;  /* 0x0000001308067223 */ /* 0x000fc800000000ff */
[----:B------:R-:W-:-:S04]  /*2820*/  FFMA R7, R6, -R15, R19 ;  /* 0x8000000f06077223 */ /* 0x000fc80000000013 */
[----:B------:R-:W-:Y:S01]  /*2830*/  FFMA R6, R8, R7, R6 ;  /* 0x0000000708067223 */ /* 0x000fe20000000006 */
[----:B--2---:R-:W-:Y:S05]  /*2840*/  @!P0 BRA `(.L_x_17) ;  /* 0x0000004000008947 */ /* 0x004fea0003800000 */
[----:B-1----:R-:W-:Y:S02]  /*2850*/  MOV R5, R19 ;  /* 0x0000001300057202 */ /* 0x002fe40000000f00 */
[----:B------:R-:W-:Y:S02]  /*2860*/  MOV R6, R15 ;  /* 0x0000000f00067202 */ /* 0x000fe40000000f00 */
[----:B------:R-:W-:-:S02]  /*2870*/  MOV R18, 0x2890 ;  /* 0x0000289000127802 */ /* 0x000fc40000000f00 */
[----:B-----5:R-:W-:Y:S05]  /*2880*/  CALL.REL.NOINC `($sample_from_logits$__cuda_sm3x_div_rn_noftz_f32_slowpath) ;  /* 0x00008e5000007944 */ /* 0x020fea0003c00000 */
.L_x_17:
[----:B-1----:R-:W-:Y:S05]  /*2890*/  BSYNC B0 ;  /* 0x0000000000007941 */ /* 0x002fea0003800000 */
.L_x_16:
[----:B------:R-:W-:Y:S01]  /*28a0*/  UIADD3 UR8, UR4, 0x2, URZ ;  /* 0x0000000204087890 */ /* 0x000fe2000fffe03f */
[----:B------:R-:W-:-:S05]  /*28b0*/  MOV R19, 0x4 ;  /* 0x0000000400137802 */ /* 0x000fca0000000f00 */
[----:B------:R-:W-:-:S05]  /*28c0*/  IADD3 R18, R14, UR8, RZ ;  /* 0x000000080e127c10 */ /* 0x000fca000fffe0ff */
[----:B------:R-:W-:-:S06]  /*28d0*/  IMAD.WIDE.U32 R18, R18, R19, c[0x0][0x160] ;  /* 0x0000580012127625 */ /* 0x000fcc00078e0013 */
[----:B------:R-:W2:Y:S01]  /*28e0*/  LDG.E R18, [R18.64] ;  /* 0x0000000612127981 */ /* 0x000ea2000c1e1900 */
[----:B-----5:R-:W-:-:S13]  /*28f0*/  FSETP.GTU.AND P1, PT, R6, R4, PT ;  /* 0x000000040600720b */ /* 0x020fda0003f2c000 */
[----:B------:R0:W-:Y:S04]  /*2900*/  @P1 STL [R1], R6 ;  /* 0x0000000601001387 */ /* 0x0001e80000100800 */
[----:B------:R0:W5:Y:S01]  /*2910*/  @P1 LDL R4, [R13] ;  /* 0x000000000d041983 */ /* 0x0001620000100800 */
[----:B------:R-:W1:Y:S01]  /*2920*/  MUFU.RCP R5, R15 ;  /* 0x0000000f00057308 */ /* 0x000e620000001000 */
[----:B------:R-:W-:Y:S01]  /*2930*/  BSSY B0, `(.L_x_18) ;  /* 0x000000f000007945 */ /* 0x000fe20003800000 */
[----:B------:R-:W-:Y:S02]  /*2940*/  @P1 MOV R0, R6 ;  /* 0x0000000600001202 */ /* 0x000fe40000000f00 */
[----:B------:R-:W-:Y:S01]  /*2950*/  @P1 MOV R2, UR5 ;  /* 0x0000000500021c02 */ /* 0x000fe20008000f00 */
[----:B-1----:R-:W-:-:S04]  /*2960*/  FFMA R8, R5, -R15, 1 ;  /* 0x3f80000005087423 */ /* 0x002fc8000000080f */
[----:B------:R-:W-:Y:S01]  /*2970*/  FFMA R7, R5, R8, R5 ;  /* 0x0000000805077223 */ /* 0x000fe20000000005 */
[----:B--2---:R-:W1:Y:S03]  /*2980*/  FCHK P0, R18, R15 ;  /* 0x0000000f12007302 */ /* 0x004e660000000000 */
[----:B------:R-:W-:-:S04]  /*2990*/  FFMA R5, R7, R18, RZ ;  /* 0x0000001207057223 */ /* 0x000fc800000000ff */
[----:B------:R-:W-:-:S04]  /*29a0*/  FFMA R8, R5, -R15, R18 ;  /* 0x8000000f05087223 */ /* 0x000fc80000000012 */
[----:B------:R-:W-:Y:S01]  /*29b0*/  FFMA R5, R7, R8, R5 ;  /* 0x0000000807057223 */ /* 0x000fe20000000005 */
[----:B-1----:R-:W-:Y:S05]  /*29c0*/  @!P0 BRA `(.L_x_19) ;  /* 0x0000005000008947 */ /* 0x002fea0003800000 */
[----:B0-----:R-:W-:Y:S02]  /*29d0*/  MOV R5, R18 ;  /* 0x0000001200057202 */ /* 0x001fe40000000f00 */
[----:B------:R-:W-:Y:S02]  /*29e0*/  MOV R6, R15 ;  /* 0x0000000f00067202 */ /* 0x000fe40000000f00 */
[----:B------:R-:W-:-:S02]  /*29f0*/  MOV R18, 0x2a10 ;  /* 0x00002a1000127802 */ /* 0x000fc40000000f00 */
[----:B-----5:R-:W-:Y:S05]  /*2a00*/  CALL.REL.NOINC `($sample_from_logits$__cuda_sm3x_div_rn_noftz_f32_slowpath) ;  /* 0x00008cd000007944 */ /* 0x020fea0003c00000 */
[----:B------:R-:W-:-:S02]  /*2a10*/  MOV R5, R6 ;  /* 0x0000000600057202 */ /* 0x000fc40000000f00 */
.L_x_19:
[----:B0-----:R-:W-:Y:S05]  /*2a20*/  BSYNC B0 ;  /* 0x0000000000007941 */ /* 0x001fea0003800000 */
.L_x_18:
        /* <DEDUP_REMOVED lines=23> */
.L_x_21:
[----:B0-----:R-:W-:Y:S05]  /*2ba0*/  BSYNC B0 ;  /* 0x0000000000007941 */ /* 0x001fea0003800000 */
.L_x_20:
[----:B-----5:R-:W-:Y:S01]  /*2bb0*/  FSETP.GTU.AND P0, PT, R6, R4, PT ;  /* 0x000000040600720b */ /* 0x020fe20003f0c000 */
[----:B------:R-:W-:-:S12]  /*2bc0*/  UIADD3 UR4, UR4, 0x4, URZ ;  /* 0x0000000404047890 */ /* 0x000fd8000fffe03f */
[----:B------:R0:W-:Y:S01]  /*2bd0*/  @P0 STL [R1], R6 ;  /* 0x0000000601000387 */ /* 0x0001e20000100800 */
[----:B------:R-:W-:Y:S02]  /*2be0*/  @P0 MOV R0, R6 ;  /* 0x0000000600000202 */ /* 0x000fe40000000f00 */
[----:B------:R-:W-:Y:S01]  /*2bf0*/  @P0 MOV R2, UR5 ;  /* 0x0000000500020c02 */ /* 0x000fe20008000f00 */
[----:B------:R-:W-:Y:S05]  /*2c00*/  @P3 BRA `(.L_x_22) ;  /* 0xfffff9b000003947 */ /* 0x000fea000383ffff */
[----:B------:R1:W-:Y:S02]  /*2c10*/  STL [R1+0x200], R2 ;  /* 0x0002000201007387 */ /* 0x0003e40000100800 */
.L_x_13:
[----:B------:R-:W-:-:S13]  /*2c20*/  ISETP.NE.AND P0, PT, R3, RZ, PT ;  /* 0x000000ff0300720c */ /* 0x000fda0003f05270 */
[----:B------:R-:W-:Y:S05]  /*2c30*/  @!P0 BRA `(.L_x_12) ;  /* 0x000001e000008947 */ /* 0x000fea0003800000 */
[----:B------:R-:W-:-:S02]  /*2c40*/  IADD3 R4, R14, UR4, RZ ;  /* 0x000000040e047c10 */ /* 0x000fc4000fffe0ff */
.L_x_25:
[----:B------:R-:W-:-:S05]  /*2c50*/  MOV R17, 0x4 ;  /* 0x0000000400117802 */ /* 0x000fca0000000f00 */
[----:B------:R-:W-:-:S06]  /*2c60*/  IMAD.WIDE.U32 R16, R4, R17, c[0x0][0x160] ;  /* 0x0000580004107625 */ /* 0x000fcc00078e0011 */
[----:B------:R-:W2:Y:S01]  /*2c70*/  LDG.E R16, [R16.64] ;  /* 0x0000000610107981 */ /* 0x000ea2000c1e1900 */
[----:B0-----:R-:W0:Y:S01]  /*2c80*/  MUFU.RCP R6, R15 ;  /* 0x0000000f00067308 */ /* 0x001e220000001000 */
        /* <DEDUP_REMOVED lines=9> */
[----:B------:R-:W-:Y:S02]  /*2d20*/  MOV R6, R15 ;  /* 0x0000000f00067202 */ /* 0x000fe40000000f00 */
[----:B------:R-:W-:-:S02]  /*2d30*/  MOV R18, 0x2d50 ;  /* 0x00002d5000127802 */ /* 0x000fc40000000f00 */
[----:B-1----:R-:W-:Y:S05]  /*2d40*/  CALL.REL.NOINC `($sample_from_logits$__cuda_sm3x_div_rn_noftz_f32_slowpath) ;  /* 0x0000899000007944 */ /* 0x002fea0003c00000 */
.L_x_24:
[----:B------:R-:W-:Y:S05]  /*2d50*/  BSYNC B0 ;  /* 0x0000000000007941 */ /* 0x000fea0003800000 */
.L_x_23:
[----:B------:R-:W2:Y:S01]  /*2d60*/  LDL R5, [R13] ;  /* 0x000000000d057983 */ /* 0x000ea20000100800 */
[----:B------:R-:W-:Y:S02]  /*2d70*/  IADD3 R3, R3, -0x1, RZ ;  /* 0xffffffff03037810 */ /* 0x000fe40007ffe0ff */
[----:B------:R-:W-:Y:S02]  /*2d80*/  IADD3 R4, R4, 0x1, RZ ;  /* 0x0000000104047810 */ /* 0x000fe40007ffe0ff */
[----:B------:R-:W-:-:S02]  /*2d90*/  ISETP.NE.AND P1, PT, R3, RZ, PT ;  /* 0x000000ff0300720c */ /* 0x000fc40003f25270 */
[----:B--2---:R-:W-:-:S13]  /*2da0*/  FSETP.GTU.AND P0, PT, R6, R5, PT ;  /* 0x000000050600720b */ /* 0x004fda0003f0c000 */
[----:B------:R0:W-:Y:S01]  /*2db0*/  @P0 STL [R1], R6 ;  /* 0x0000000601000387 */ /* 0x0001e20000100800 */
[----:B-1----:R-:W-:Y:S01]  /*2dc0*/  @P0 MOV R2, UR4 ;  /* 0x0000000400020c02 */ /* 0x002fe20008000f00 */
[----:B------:R-:W-:Y:S01]  /*2dd0*/  UIADD3 UR4, UR4, 0x1, URZ ;  /* 0x0000000104047890 */ /* 0x000fe2000fffe03f */
[----:B------:R-:W-:Y:S01]  /*2de0*/  @P0 MOV R0, R6 ;  /* 0x0000000600000202 */ /* 0x000fe20000000f00 */
[----:B------:R-:W-:Y:S05]  /*2df0*/  @P1 BRA `(.L_x_25) ;  /* 0xfffffe5000001947 */ /* 0x000fea000383ffff */
[----:B------:R-:W-:-:S03]  /*2e00*/  NOP ;  /* 0x0000000000007918 */ /* 0x000fc60000000000 */
[----:B------:R1:W-:Y:S02]  /*2e10*/  STL [R1+0x200], R2 ;  /* 0x0002000201007387 */ /* 0x0003e40000100800 */
.L_x_12:
[----:B-1----:R-:W-:Y:S02]  /*2e20*/  MOV R2, RZ ;  /* 0x000000ff00027202 */ /* 0x002fe40000000f00 */
[----:B0-----:R-:W-:Y:S01]  /*2e30*/  IADD3 R7, R1, 0x400, RZ ;  /* 0x0000040001077810 */ /* 0x001fe20007ffe0ff */
[----:B------:R-:W-:Y:S05]  /*2e40*/  @!P2 BRA `(.L_x_26) ;  /* 0x00006ff00000a947 */ /* 0x000fea0003800000 */
[----:B------:R-:W-:Y:S01]  /*2e50*/  MOV R8, 0x3bbb989d ;  /* 0x3bbb989d00087802 */ /* 0x000fe20000000f00 */
[----:B-----5:R-:W-:Y:S01]  /*2e60*/  FADD R3, R0, -R0 ;  /* 0x8000000000037221 */ /* 0x020fe20000000000 */
[----:B------:R-:W-:Y:S02]  /*2e70*/  MOV R5, 0x437c0000 ;  /* 0x437c000000057802 */ /* 0x000fe40000000f00 */
[----:B------:R-:W-:Y:S01]  /*2e80*/  ISETP.NE.AND P0, PT, R12, 0x1, PT ;  /* 0x000000010c00780c */ /* 0x000fe20003f05270 */
[----:B------:R-:W-:-:S04]  /*2e90*/  FFMA.SAT R2, R3, R8, 0.5 ;  /* 0x3f00000003027423 */ /* 0x000fc80000002008 */
[----:B------:R-:W-:-:S04]  /*2ea0*/  FFMA.RM R2, R2, R5, 12582913 ;  /* 0x4b40000102027423 */ /* 0x000fc80000004005 */
[----:B------:R-:W-:-:S04]  /*2eb0*/  FADD R4, R2, -12583039 ;  /* 0xcb40007f02047421 */ /* 0x000fc80000000000 */
[----:B------:R-:W-:-:S04]  /*2ec0*/  FFMA R4, R3, 1.4426950216293334961, -R4 ;  /* 0x3fb8aa3b03047823 */ /* 0x000fc80000000804 */
[----:B------:R-:W-:Y:S01]  /*2ed0*/  FFMA R3, R3, 1.925963033500011079e-08, R4 ;  /* 0x32a5706003037823 */ /* 0x000fe20000000004 */
[----:B------:R-:W-:-:S05]  /*2ee0*/  SHF.L.U32 R4, R2, 0x17, RZ ;  /* 0x0000001702047819 */ /* 0x000fca00000006ff */
[----:B------:R-:W0:Y:S02]  /*2ef0*/  MUFU.EX2 R3, R3 ;  /* 0x0000000300037308 */ /* 0x000e240000000800 */
[----:B0-----:R-:W-:-:S04]  /*2f00*/  FMUL R4, R4, R3 ;  /* 0x0000000304047220 */ /* 0x001fc80000400000 */
[----:B------:R-:W-:Y:S01]  /*2f10*/  FADD R2, RZ, R4 ;  /* 0x00000004ff027221 */ /* 0x000fe20000000000 */
[----:B------:R0:W-:Y:S01]  /*2f20*/  STL [R1+0x400], R4 ;  /* 0x0004000401007387 */ /* 0x0001e20000100800 */
[----:B------:R-:W-:Y:S05]  /*2f30*/  @!P0 BRA `(.L_x_26) ;  /* 0x00006f0000008947 */ /* 0x000fea0003800000 */
[----:B------:R-:W2:Y:S01]  /*2f40*/  LDL R3, [R1+0x4] ;  /* 0x0000040001037983 */ /* 0x000ea20000100800 */
[----:B------:R-:W-:Y:S01]  /*2f50*/  ISETP.NE.AND P0, PT, R12, 0x2, PT ;  /* 0x000000020c00780c */ /* 0x000fe20003f05270 */
[----:B--2---:R-:W-:-:S04]  /*2f60*/  FADD R3, R3, -R0 ;  /* 0x8000000003037221 */ /* 0x004fc80000000000 */
[----:B0-----:R-:W-:-:S04]  /*2f70*/  FFMA.SAT R4, R3, R8, 0.5 ;  /* 0x3f00000003047423 */ /* 0x001fc80000002008 */
[----:B------:R-:W-:-:S04]  /*2f80*/  FFMA.RM R4, R4, R5, 12582913 ;  /* 0x4b40000104047423 */ /* 0x000fc80000004005 */
[C---:B------:R-:W-:Y:S01]  /*2f90*/  FADD R6, R4.reuse, -12583039 ;  /* 0xcb40007f04067421 */ /* 0x040fe20000000000 */
[----:B------:R-:W-:-:S03]  /*2fa0*/  SHF.L.U32 R4, R4, 0x17, RZ ;  /* 0x0000001704047819 */ /* 0x000fc600000006ff */
[----:B------:R-:W-:-:S04]  /*2fb0*/  FFMA R6, R3, 1.4426950216293334961, -R6 ;  /* 0x3fb8aa3b03067823 */ /* 0x000fc80000000806 */
[----:B------:R-:W-:-:S04]  /*2fc0*/  FFMA R6, R3, 1.925963033500011079e-08, R6 ;  /* 0x32a5706003067823 */ /* 0x000fc80000000006 */
[----:B------:R-:W0:Y:S02]  /*2fd0*/  MUFU.EX2 R3, R6 ;  /* 0x0000000600037308 */ /* 0x000e240000000800 */
[----:B0-----:R-:W-:-:S04]  /*2fe0*/  FMUL R3, R4, R3 ;  /* 0x0000000304037220 */ /* 0x001fc80000400000 */
[----:B------:R-:W-:Y:S01]  /*2ff0*/  FADD R2, R2, R3 ;  /* 0x0000000302027221 */ /* 0x000fe20000000000 */
[----:B------:R0:W-:Y:S01]  /*3000*/  STL [R1+0x404], R3 ;  /* 0x0004040301007387 */ /* 0x0001e20000100800 */
[----:B------:R-:W-:Y:S05]  /*3010*/  @!P0 BRA `(.L_x_26) ;  /* 0x00006e2000008947 */ /* 0x000fea0003800000 */
[----:B0-----:R-:W2:Y:S01]  /*3020*/  LDL R3, [R1+0x8] ;  /* 0x0000080001037983 */ /* 0x001ea20000100800 */
[----:B------:R-:W-:Y:S01]  /*3030*/  ISETP.GE.U32.AND P0, PT, R12, 0x4, PT ;  /* 0x000000040c00780c */ /* 0x000fe20003f06070 */
[----:B--2---:R-:W-:-:S04]  /*3040*/  FADD R3, R3, -R0 ;  /* 0x8000000003037221 */ /* 0x004fc80000000000 */
[----:B------:R-:W-:-:S04]  /*3050*/  FFMA.SAT R4, R3, R8, 0.5 ;  /* 0x3f00000003047423 */ /* 0x000fc80000002008 */
        /* <DEDUP_REMOVED lines=11> */
[----:B------:R-:W-:Y:S01]  /*3110*/  ISETP.NE.AND P0, PT, R12, 0x4, PT ;  /* 0x000000040c00780c */ /* 0x000fe20003f05270 */
        /* <DEDUP_REMOVED lines=1734> */
[----:B0-----:R-:W2:Y:S02]  /*9d80*/  LDL R3, [R1+0x1fc] ;  /* 0x0001fc0001037983 */ /* 0x001ea40000100800 */
        /* <DEDUP_REMOVED lines=10> */
[----:B------:R0:W-:Y:S04]  /*9e30*/  STL [R1+0x5fc], R3 ;  /* 0x0005fc0301007387 */ /* 0x0001e80000100800 */
.L_x_26:
[----:B------:R-:W-:Y:S01]  /*9e40*/  FSETP.GT.AND P0, PT, R2, RZ, PT ;  /* 0x000000ff0200720b */ /* 0x000fe20003f04000 */
[----:B------:R-:W-:Y:S03]  /*9e50*/  BSSY B0, `(.L_x_27) ;  /* 0x000001c000007945 */ /* 0x000fe60003800000 */
[----:B------:R-:W-:-:S13]  /*9e60*/  FSETP.GEU.OR P0, PT, R9, 1, !P0 ;  /* 0x3f8000000900780b */ /* 0x000fda000470e400 */
[----:B------:R-:W-:Y:S05]  /*9e70*/  @P0 BRA `(.L_x_28) ;  /* 0x0000019000000947 */ /* 0x000fea0003800000 */
[----:B-----5:R-:W-:Y:S02]  /*9e80*/  MOV R0, RZ ;  /* 0x000000ff00007202 */ /* 0x020fe40000000f00 */
[----:B0-----:R-:W-:-:S02]  /*9e90*/  MOV R3, RZ ;  /* 0x000000ff00037202 */ /* 0x001fc40000000f00 */
.L_x_31:
[----:B------:R-:W-:-:S13]  /*9ea0*/  ISETP.GE.U32.AND P0, PT, R0, R12, PT ;  /* 0x0000000c0000720c */ /* 0x000fda0003f06070 */
[----:B------:R-:W-:Y:S05]  /*9eb0*/  @P0 BRA `(.L_x_28) ;  /* 0x0000015000000947 */ /* 0x000fea0003800000 */
[----:B------:R-:W-:-:S06]  /*9ec0*/  LEA R4, R0, R7, 0x2 ;  /* 0x0000000700047211 */ /* 0x000fcc00078e10ff */
[----:B------:R-:W2:Y:S01]  /*9ed0*/  LDL R4, [R4] ;  /* 0x0000000004047983 */ /* 0x000ea20000100800 */
[----:B------:R-:W0:Y:S01]  /*9ee0*/  MUFU.RCP R13, R2 ;  /* 0x00000002000d7308 */ /* 0x000e220000001000 */
[----:B------:R-:W-:Y:S01]  /*9ef0*/  BSSY B1, `(.L_x_29) ;  /* 0x000000d000017945 */ /* 0x000fe20003800000 */
[----:B0-----:R-:W-:-:S04]  /*9f00*/  FFMA R6, R13, -R2, 1 ;  /* 0x3f8000000d067423 */ /* 0x001fc80000000802 */
[----:B------:R-:W-:Y:S01]  /*9f10*/  FFMA R6, R13, R6, R13 ;  /* 0x000000060d067223 */ /* 0x000fe2000000000d */
[----:B--2---:R-:W-:-:S04]  /*9f20*/  FADD R5, R4, R3 ;  /* 0x0000000304057221 */ /* 0x004fc80000000000 */
[----:B------:R-:W0:Y:S01]  /*9f30*/  FCHK P0, R5, R2 ;  /* 0x0000000205007302 */ /* 0x000e220000000000 */
[----:B------:R-:W-:Y:S01]  /*9f40*/  FFMA R13, R5, R6, RZ ;  /* 0x00000006050d7223 */ /* 0x000fe200000000ff */
[----:B------:R-:W-:-:S03]  /*9f50*/  MOV R3, R5 ;  /* 0x0000000500037202 */ /* 0x000fc60000000f00 */
[----:B------:R-:W-:-:S04]  /*9f60*/  FFMA R8, R13, -R2, R5 ;  /* 0x800000020d087223 */ /* 0x000fc80000000005 */
[----:B------:R-:W-:Y:S01]  /*9f70*/  FFMA R6, R6, R8, R13 ;  /* 0x0000000806067223 */ /* 0x000fe2000000000d */
[----:B0-----:R-:W-:Y:S05]  /*9f80*/  @!P0 BRA `(.L_x_30) ;  /* 0x0000003000008947 */ /* 0x001fea0003800000 */
[----:B------:R-:W-:Y:S02]  /*9f90*/  MOV R6, R2 ;  /* 0x0000000200067202 */ /* 0x000fe40000000f00 */
[----:B------:R-:W-:-:S02]  /*9fa0*/  MOV R18, 0x9fc0 ;  /* 0x00009fc000127802 */ /* 0x000fc40000000f00 */
[----:B------:R-:W-:Y:S05]  /*9fb0*/  CALL.REL.NOINC `($sample_from_logits$__cuda_sm3x_div_rn_noftz_f32_slowpath) ;  /* 0x0000172000007944 */ /* 0x000fea0003c00000 */
.L_x_30:
[----:B------:R-:W-:Y:S05]  /*9fc0*/  BSYNC B1 ;  /* 0x0000000000017941 */ /* 0x000fea0003800000 */
.L_x_29:
[----:B------:R-:W-:Y:S02]  /*9fd0*/  FSETP.GE.AND P0, PT, R6, R9, PT ;  /* 0x000000090600720b */ /* 0x000fe40003f06000 */
[----:B------:R-:W-:-:S11]  /*9fe0*/  IADD3 R0, R0, 0x1, RZ ;  /* 0x0000000100007810 */ /* 0x000fd60007ffe0ff */
[----:B------:R-:W-:Y:S05]  /*9ff0*/  @!P0 BRA `(.L_x_31) ;  /* 0xfffffea000008947 */ /* 0x000fea000383ffff */
[----:B------:R-:W-:-:S02]  /*a000*/  MOV R12, R0 ;  /* 0x00000000000c7202 */ /* 0x000fc40000000f00 */
.L_x_28:
[----:B------:R-:W-:Y:S05]  /*a010*/  BSYNC B0 ;  /* 0x0000000000007941 */ /* 0x000fea0003800000 */
.L_x_27:
[----:B------:R-:W-:Y:S01]  /*a020*/  ISETP.NE.AND P1, PT, R12, RZ, PT ;  /* 0x000000ff0c00720c */ /* 0x000fe20003f25270 */
[----:B------:R-:W-:Y:S01]  /*a030*/  BSSY B0, `(.L_x_32) ;  /* 0x000005f000007945 */ /* 0x000fe20003800000 */
[----:B------:R-:W-:-:S11]  /*a040*/  MOV R5, RZ ;  /* 0x000000ff00057202 */ /* 0x000fd60000000f00 */
[----:B------:R-:W-:Y:S05]  /*a050*/  @!P1 BRA `(.L_x_33) ;  /* 0x000005c000009947 */ /* 0x000fea0003800000 */
[C---:B-----5:R-:W-:Y:S01]  /*a060*/  IADD3 R0, R12.reuse, -0x1, RZ ;  /* 0xffffffff0c007810 */ /* 0x060fe20007ffe0ff */
[----:B------:R-:W-:Y:S01]  /*a070*/  BSSY B1, `(.L_x_34) ;  /* 0x0000051000017945 */ /* 0x000fe20003800000 */
[----:B0-----:R-:W-:Y:S02]  /*a080*/  LOP3.LUT R3, R12, 0x3, RZ, 0xc0, !PT ;  /* 0x000000030c037812 */ /* 0x001fe400078ec0ff */
[----:B------:R-:W-:Y:S02]  /*a090*/  ISETP.GE.U32.AND P0, PT, R0, 0x3, PT ;  /* 0x000000030000780c */ /* 0x000fe40003f06070 */
[----:B------:R-:W-:Y:S02]  /*a0a0*/  MOV R5, RZ ;  /* 0x000000ff00057202 */ /* 0x000fe40000000f00 */
[----:B------:R-:W-:-:S09]  /*a0b0*/  MOV R2, RZ ;  /* 0x000000ff00027202 */ /* 0x000fd20000000f00 */
[----:B------:R-:W-:Y:S05]  /*a0c0*/  @!P0 BRA `(.L_x_35) ;  /* 0x000004b000008947 */ /* 0x000fea0003800000 */
[----:B------:R-:W-:Y:S01]  /*a0d0*/  IADD3 R0, -R3, R12, RZ ;  /* 0x0000000c03007210 */ /* 0x000fe20007ffe1ff */
[----:B------:R-:W-:Y:S03]  /*a0e0*/  BSSY B2, `(.L_x_36) ;  /* 0x000003f000027945 */ /* 0x000fe60003800000 */
[----:B------:R-:W-:-:S13]  /*a0f0*/  ISETP.GT.AND P0, PT, R0, RZ, PT ;  /* 0x000000ff0000720c */ /* 0x000fda0003f04270 */
[----:B------:R-:W-:Y:S05]  /*a100*/  @!P0 BRA `(.L_x_37) ;  /* 0x000003c000008947 */ /* 0x000fea0003800000 */
[----:B------:R-:W-:Y:S01]  /*a110*/  ISETP.GT.AND P2, PT, R0, 0xc, PT ;  /* 0x0000000c0000780c */ /* 0x000fe20003f44270 */
[----:B------:R-:W-:Y:S01]  /*a120*/  BSSY B3, `(.L_x_38) ;  /* 0x0000023000037945 */ /* 0x000fe20003800000 */
[----:B------:R-:W-:-:S11]  /*a130*/  PLOP3.LUT P0, PT, PT, PT, PT, 0x80, 0x0 ;  /* 0x000000000000781c */ /* 0x000fd60003f0f070 */
[----:B------:R-:W-:Y:S05]  /*a140*/  @!P2 BRA `(.L_x_39) ;  /* 0x000002000000a947 */ /* 0x000fea0003800000 */
[----:B------:R-:W-:-:S02]  /*a150*/  PLOP3.LUT P0, PT, PT, PT, PT, 0x8, 0x0 ;  /* 0x000000000000781c */ /* 0x000fc40003f0e170 */
.L_x_40:
[----:B------:R-:W-:-:S06]  /*a160*/  LEA R16, R2, R7, 0x2 ;  /* 0x0000000702107211 */ /* 0x000fcc00078e10ff */
[----:B------:R-:W2:Y:S01]  /*a170*/  LDL.128 R16, [R16] ;  /* 0x0000000010107983 */ /* 0x000ea20000100c00 */
[----:B------:R-:W-:-:S04]  /*a180*/  IADD3 R4, R2, 0x4, RZ ;  /* 0x0000000402047810 */ /* 0x000fc80007ffe0ff */
[----:B------:R-:W-:-:S06]  /*a190*/  LEA R20, R4, R7, 0x2 ;  /* 0x0000000704147211 */ /* 0x000fcc00078e10ff */
[----:B------:R-:W3:Y:S01]  /*a1a0*/  LDL.128 R20, [R20] ;  /* 0x0000000014147983 */ /* 0x000ee20000100c00 */
[----:B------:R-:W-:-:S04]  /*a1b0*/  IADD3 R4, R2, 0x8, RZ ;  /* 0x0000000802047810 */ /* 0x000fc80007ffe0ff */
[----:B------:R-:W-:-:S06]  /*a1c0*/  LEA R24, R4, R7, 0x2 ;  /* 0x0000000704187211 */ /* 0x000fcc00078e10ff */
[----:B------:R-:W4:Y:S01]  /*a1d0*/  LDL.128 R24, [R24] ;  /* 0x0000000018187983 */ /* 0x000f220000100c00 */
[----:B------:R-:W-:-:S04]  /*a1e0*/  IADD3 R4, R2, 0xc, RZ ;  /* 0x0000000c02047810 */ /* 0x000fc80007ffe0ff */
[----:B------:R-:W-:-:S06]  /*a1f0*/  LEA R28, R4, R7, 0x2 ;  /* 0x00000007041c7211 */ /* 0x000fcc00078e10ff */
[----:B------:R-:W5:Y:S01]  /*a200*/  LDL.128 R28, [R28] ;  /* 0x000000001c1c7983 */ /* 0x000f620000100c00 */
[----:B------:R-:W-:Y:S02]  /*a210*/  IADD3 R0, R0, -0x10, RZ ;  /* 0xfffffff000007810 */ /* 0x000fe40007ffe0ff */
[----:B------:R-:W-:Y:S02]  /*a220*/  IADD3 R2, R2, 0x10, RZ ;  /* 0x0000001002027810 */ /* 0x000fe40007ffe0ff */
[----:B------:R-:W-:Y:S01]  /*a230*/  ISETP.GT.AND P2, PT, R0, 0xc, PT ;  /* 0x0000000c0000780c */ /* 0x000fe20003f44270 */
[----:B--2---:R-:W-:-:S04]  /*a240*/  FADD R4, R16, R5 ;  /* 0x0000000510047221 */ /* 0x004fc80000000000 */
[----:B------:R-:W-:-:S04]  /*a250*/  FADD R17, R4, R17 ;  /* 0x0000001104117221 */ /* 0x000fc80000000000 */
[----:B------:R-:W-:-:S04]  /*a260*/  FADD R18, R17, R18 ;  /* 0x0000001211127221 */ /* 0x000fc80000000000 */
[----:B------:R-:W-:-:S04]  /*a270*/  FADD R19, R18, R19 ;  /* 0x0000001312137221 */ /* 0x000fc80000000000 */
[----:B---3--:R-:W-:-:S04]  /*a280*/  FADD R20, R19, R20 ;  /* 0x0000001413147221 */ /* 0x008fc80000000000 */
[----:B------:R-:W-:-:S04]  /*a290*/  FADD R21, R20, R21 ;  /* 0x0000001514157221 */ /* 0x000fc80000000000 */
[----:B------:R-:W-:-:S04]  /*a2a0*/  FADD R22, R21, R22 ;  /* 0x0000001615167221 */ /* 0x000fc80000000000 */
[----:B------:R-:W-:-:S04]  /*a2b0*/  FADD R23, R22, R23 ;  /* 0x0000001716177221 */ /* 0x000fc80000000000 */
[----:B----4-:R-:W-:-:S04]  /*a2c0*/  FADD R24, R23, R24 ;  /* 0x0000001817187221 */ /* 0x010fc80000000000 */
[----:B------:R-:W-:-:S04]  /*a2d0*/  FADD R25, R24, R25 ;  /* 0x0000001918197221 */ /* 0x000fc80000000000 */
[----:B------:R-:W-:-:S04]  /*a2e0*/  FADD R26, R25, R26 ;  /* 0x0000001a191a7221 */ /* 0x000fc80000000000 */
[----:B------:R-:W-:-:S04]  /*a2f0*/  FADD R27, R26, R27 ;  /* 0x0000001b1a1b7221 */ /* 0x000fc80000000000 */
[----:B-----5:R-:W-:-:S04]  /*a300*/  FADD R28, R27, R28 ;  /* 0x0000001c1b1c7221 */ /* 0x020fc80000000000 */
[----:B------:R-:W-:-:S04]  /*a310*/  FADD R29, R28, R29 ;  /* 0x0000001d1c1d7221 */ /* 0x000fc80000000000 */
[----:B------:R-:W-:-:S04]  /*a320*/  FADD R30, R29, R30 ;  /* 0x0000001e1d1e7221 */ /* 0x000fc80000000000 */
[----:B------:R-:W-:Y:S01]  /*a330*/  FADD R5, R30, R31 ;  /* 0x0000001f1e057221 */ /* 0x000fe20000000000 */
[----:B------:R-:W-:Y:S05]  /*a340*/  @P2 BRA `(.L_x_40) ;  /* 0xfffffe1000002947 */ /* 0x000fea000383ffff */
.L_x_39:
[----:B------:R-:W-:Y:S05]  /*a350*/  BSYNC B3 ;  /* 0x0000000000037941 */ /* 0x000fea0003800000 */
.L_x_38:
[----:B------:R-:W-:Y:S01]  /*a360*/  ISETP.GT.AND P2, PT, R0, 0x4, PT ;  /* 0x000000040000780c */ /* 0x000fe20003f44270 */
[----:B------:R-:W-:-:S12]  /*a370*/  BSSY B3, `(.L_x_41) ;  /* 0x0000012000037945 */ /* 0x000fd80003800000 */
[----:B------:R-:W-:Y:S05]  /*a380*/  @!P2 BRA `(.L_x_42) ;  /* 0x000001000000a947 */ /* 0x000fea0003800000 */
[----:B------:R-:W-:-:S06]  /*a390*/  LEA R16, R2, R7, 0x2 ;  /* 0x0000000702107211 */ /* 0x000fcc00078e10ff */
[----:B------:R-:W2:Y:S01]  /*a3a0*/  LDL.128 R16, [R16] ;  /* 0x0000000010107983 */ /* 0x000ea20000100c00 */
[----:B------:R-:W-:-:S04]  /*a3b0*/  IADD3 R4, R2, 0x4, RZ ;  /* 0x0000000402047810 */ /* 0x000fc80007ffe0ff */
[----:B------:R-:W-:-:S06]  /*a3c0*/  LEA R20, R4, R7, 0x2 ;  /* 0x0000000704147211 */ /* 0x000fcc00078e10ff */
[----:B------:R-:W3:Y:S01]  /*a3d0*/  LDL.128 R20, [R20] ;  /* 0x0000000014147983 */ /* 0x000ee20000100c00 */
[----:B------:R-:W-:Y:S02]  /*a3e0*/  PLOP3.LUT P0, PT, PT, PT, PT, 0x8, 0x0 ;  /* 0x000000000000781c */ /* 0x000fe40003f0e170 */
[----:B------:R-:W-:Y:S02]  /*a3f0*/  IADD3 R0, R0, -0x8, RZ ;  /* 0xfffffff800007810 */ /* 0x000fe40007ffe0ff */
[----:B------:R-:W-:Y:S01]  /*a400*/  IADD3 R2, R2, 0x8, RZ ;  /* 0x0000000802027810 */ /* 0x000fe20007ffe0ff */
[----:B--2---:R-:W-:-:S04]  /*a410*/  FADD R4, R5, R16 ;  /* 0x0000001005047221 */ /* 0x004fc80000000000 */
[----:B------:R-:W-:-:S04]  /*a420*/  FADD R17, R4, R17 ;  /* 0x0000001104117221 */ /* 0x000fc80000000000 */
[----:B------:R-:W-:-:S04]  /*a430*/  FADD R18, R17, R18 ;  /* 0x0000001211127221 */ /* 0x000fc80000000000 */
[----:B------:R-:W-:-:S04]  /*a440*/  FADD R19, R18, R19 ;  /* 0x0000001312137221 */ /* 0x000fc80000000000 */
[----:B---3--:R-:W-:-:S04]  /*a450*/  FADD R4, R19, R20 ;  /* 0x0000001413047221 */ /* 0x008fc80000000000 */
[----:B------:R-:W-:-:S04]  /*a460*/  FADD R21, R4, R21 ;  /* 0x0000001504157221 */ /* 0x000fc80000000000 */
[----:B------:R-:W-:-:S04]  /*a470*/  FADD R22, R21, R22 ;  /* 0x0000001615167221 */ /* 0x000fc80000000000 */
[----:B------:R-:W-:-:S02]  /*a480*/  FADD R5, R22, R23 ;  /* 0x0000001716057221 */ /* 0x000fc40000000000 */
.L_x_42:
[----:B------:R-:W-:Y:S05]  /*a490*/  BSYNC B3 ;  /* 0x0000000000037941 */ /* 0x000fea0003800000 */
.L_x_41:
[----:B------:R-:W-:-:S13]  /*a4a0*/  ISETP.NE.OR P0, PT, R0, RZ, P0 ;  /* 0x000000ff0000720c */ /* 0x000fda0000705670 */
[----:B------:R-:W-:Y:S01]  /*a4b0*/  @!P0 BREAK B2 ;  /* 0x0000000000028942 */ /* 0x000fe20003800000 */
[----:B------:R-:W-:Y:S05]  /*a4c0*/  @!P0 BRA `(.L_x_35) ;  /* 0x000000b000008947 */ /* 0x000fea0003800000 */
.L_x_37:
[----:B------:R-:W-:Y:S05]  /*a4d0*/  BSYNC B2 ;  /* 0x0000000000027941 */ /* 0x000fea0003800000 */
.L_x_36:
[----:B------:R-:W-:-:S06]  /*a4e0*/  LEA R19, R2, R7, 0x2 ;  /* 0x0000000702137211 */ /* 0x000fcc00078e10ff */
[----:B------:R-:W2:Y:S01]  /*a4f0*/  LDL.128 R16, [R19] ;  /* 0x0000000013107983 */ /* 0x000ea20000100c00 */
[----:B------:R-:W-:Y:S02]  /*a500*/  IADD3 R0, R0, -0x4, RZ ;  /* 0xfffffffc00007810 */ /* 0x000fe40007ffe0ff */
[----:B------:R-:W-:Y:S02]  /*a510*/  IADD3 R2, R2, 0x4, RZ ;  /* 0x0000000402027810 */ /* 0x000fe40007ffe0ff */
[----:B------:R-:W-:Y:S01]  /*a520*/  ISETP.NE.AND P0, PT, R0, RZ, PT ;  /* 0x000000ff0000720c */ /* 0x000fe20003f05270 */
[----:B--2---:R-:W-:-:S04]  /*a530*/  FADD R16, R16, R5 ;  /* 0x0000000510107221 */ /* 0x004fc80000000000 */
[----:B------:R-:W-:-:S04]  /*a540*/  FADD R17, R16, R17 ;  /* 0x0000001110117221 */ /* 0x000fc80000000000 */
[----:B------:R-:W-:-:S04]  /*a550*/  FADD R18, R17, R18 ;  /* 0x0000001211127221 */ /* 0x000fc80000000000 */
[----:B------:R-:W-:Y:S01]  /*a560*/  FADD R5, R18, R19 ;  /* 0x0000001312057221 */ /* 0x000fe20000000000 */
[----:B------:R-:W-:Y:S05]  /*a570*/  @P0 BRA `(.L_x_36) ;  /* 0xffffff6000000947 */ /* 0x000fea000383ffff */
.L_x_35:
[----:B------:R-:W-:Y:S05]  /*a580*/  BSYNC B1 ;  /* 0x0000000000017941 */ /* 0x000fea0003800000 */
.L_x_34:
[----:B------:R-:W-:-:S13]  /*a590*/  ISETP.NE.AND P0, PT, R3, RZ, PT ;  /* 0x000000ff0300720c */ /* 0x000fda0003f05270 */
[----:B------:R-:W-:Y:S05]  /*a5a0*/  @!P0 BRA `(.L_x_33) ;  /* 0x0000007000008947 */ /* 0x000fea0003800000 */
[----:B------:R-:W-:-:S05]  /*a5b0*/  LEA R2, R2, R7, 0x2 ;  /* 0x0000000702027211 */ /* 0x000fca00078e10ff */
.L_x_43:
[----:B------:R0:W2:Y:S01]  /*a5c0*/  LDL R0, [R2] ;  /* 0x0000000002007983 */ /* 0x0000a20000100800 */
[----:B------:R-:W-:-:S04]  /*a5d0*/  IADD3 R3, R3, -0x1, RZ ;  /* 0xffffffff03037810 */ /* 0x000fc80007ffe0ff */
[----:B------:R-:W-:Y:S02]  /*a5e0*/  ISETP.NE.AND P0, PT, R3, RZ, PT ;  /* 0x000000ff0300720c */ /* 0x000fe40003f05270 */
[----:B0-----:R-:W-:Y:S01]  /*a5f0*/  IADD3 R2, R2, 0x4, RZ ;  /* 0x0000000402027810 */ /* 0x001fe20007ffe0ff */
[----:B--2---:R-:W-:-:S10]  /*a600*/  FADD R5, R0, R5 ;  /* 0x0000000500057221 */ /* 0x004fd40000000000 */
[----:B------:R-:W-:Y:S05]  /*a610*/  @P0 BRA `(.L_x_43) ;  /* 0xffffffa000000947 */ /* 0x000fea000383ffff */
.L_x_33:
[----:B------:R-:W-:Y:S05]  /*a620*/  BSYNC B0 ;  /* 0x0000000000007941 */ /* 0x000fea0003800000 */
.L_x_32:
[----:B------:R-:W-:Y:S01]  /*a630*/  WARPSYNC 0xffffffff ;  /* 0xffffffff00007948 */ /* 0x000fe20003800000 */
[----:B------:R-:W-:-:S13]  /*a640*/  FSETP.GTU.AND P0, PT, R5, RZ, PT ;  /* 0x000000ff0500720b */ /* 0x000fda0003f0c000 */
[----:B------:R-:W-:Y:S05]  /*a650*/  @P0 BRA `(.L_x_44) ;  /* 0x0000003000000947 */ /* 0x000fea0003800000 */
[----:B0-----:R-:W2:Y:S04]  /*a660*/  LDL R3, [R1+0x200] ;  /* 0x0002000001037983 */ /* 0x001ea80000100800 */
[----:B--2---:R-:W-:Y:S01]  /*a670*/  STG.E [R10.64], R3 ;  /* 0x000000030a007986 */ /* 0x004fe2000c101906 */
[----:B------:R-:W-:Y:S05]  /*a680*/  EXIT ;  /* 0x000000000000794d */ /* 0x000fea0003800000 */
.L_x_44:
[----:B0-----:R-:W-:-:S04]  /*a690*/  CS2R R2, SR_CLOCKLO ;  /* 0x0000000000027805 */ /* 0x001fc80000015000 */
[----:B------:R0:W5:Y:S02]  /*a6a0*/  LDL R9, [R1+0x200] ;  /* 0x0002000001097983 */ /* 0x0001640000100800 */
[----:B-----5:R-:W-:Y:S01]  /*a6b0*/  LOP3.LUT R0, R3, R2, RZ, 0x3c, !PT ;  /* 0x0000000203007212 */ /* 0x020fe200078e3cff */
[----:B------:R-:W-:Y:S03]  /*a6c0*/  BSSY B0, `(.L_x_45) ;  /* 0x0000019000007945 */ /* 0x000fe60003800000 */
[----:B------:R-:W-:-:S04]  /*a6d0*/  SHF.L.U32 R0, R0, 0xd, RZ ;  /* 0x0000000d00007819 */ /* 0x000fc800000006ff */
[----:B------:R-:W-:-:S04]  /*a6e0*/  LOP3.LUT R0, R0, R3, R2, 0x96, !PT ;  /* 0x0000000300007212 */ /* 0x000fc800078e9602 */
[----:B------:R-:W-:-:S04]  /*a6f0*/  SHF.R.U32.HI R3, RZ, 0x11, R0 ;  /* 0x00000011ff037819 */ /* 0x000fc80000011600 */
[----:B------:R-:W-:-:S04]  /*a700*/  LOP3.LUT R3, R3, R0, RZ, 0x3c, !PT ;  /* 0x0000000003037212 */ /* 0x000fc800078e3cff */
[----:B------:R-:W-:-:S04]  /*a710*/  SHF.L.U32 R0, R3, 0x5, RZ ;  /* 0x0000000503007819 */ /* 0x000fc800000006ff */
[----:B------:R-:W-:-:S04]  /*a720*/  LOP3.LUT R0, R0, R3, RZ, 0x3c, !PT ;  /* 0x0000000300007212 */ /* 0x000fc800078e3cff */
[----:B------:R-:W-:-:S05]  /*a730*/  I2FP.F32.U32 R0, R0 ;  /* 0x0000000000007245 */ /* 0x000fca0000201000 */
[----:B------:R-:W-:-:S04]  /*a740*/  FADD R0, R0, 1 ;  /* 0x3f80000000007421 */ /* 0x000fc80000000000 */
[----:B------:R-:W-:-:S04]  /*a750*/  FMUL R0, R0, 2.3283064365386962891e-10 ;  /* 0x2f80000000007820 */ /* 0x000fc80000400000 */
[----:B------:R-:W-:Y:S01]  /*a760*/  FMUL R5, R0, R5 ;  /* 0x0000000500057220 */ /* 0x000fe20000400000 */
[----:B------:R-:W-:Y:S05]  /*a770*/  @!P1 BRA `(.L_x_46) ;  /* 0x000000d000009947 */ /* 0x000fea0003800000 */
[----:B0-----:R-:W-:Y:S02]  /*a780*/  MOV R2, RZ ;  /* 0x000000ff00027202 */ /* 0x001fe40000000f00 */
[----:B------:R-:W-:-:S04]  /*a790*/  MOV R0, RZ ;  /* 0x000000ff00007202 */ /* 0x000fc80000000f00 */
.L_x_48:
[----:B------:R-:W-:-:S06]  /*a7a0*/  LEA R3, R0, R7, 0x2 ;  /* 0x0000000700037211 */ /* 0x000fcc00078e10ff */
[----:B------:R-:W2:Y:S02]  /*a7b0*/  LDL R3, [R3] ;  /* 0x0000000003037983 */ /* 0x000ea40000100800 */
[----:B--2---:R-:W-:-:S05]  /*a7c0*/  FADD R2, R3, R2 ;  /* 0x0000000203027221 */ /* 0x004fca0000000000 */
[----:B------:R-:W-:-:S13]  /*a7d0*/  FSETP.GTU.AND P0, PT, R5, R2, PT ;  /* 0x000000020500720b */ /* 0x000fda0003f0c000 */
[----:B------:R-:W-:Y:S05]  /*a7e0*/  @!P0 BRA `(.L_x_47) ;  /* 0x0000004000008947 */ /* 0x000fea0003800000 */
[----:B------:R-:W-:-:S04]  /*a7f0*/  IADD3 R0, R0, 0x1, RZ ;  /* 0x0000000100007810 */ /* 0x000fc80007ffe0ff */
[----:B------:R-:W-:-:S13]  /*a800*/  ISETP.GE.U32.AND P0, PT, R0, R12, PT ;  /* 0x0000000c0000720c */ /* 0x000fda0003f06070 */
[----:B------:R-:W-:Y:S05]  /*a810*/  @!P0 BRA `(.L_x_48) ;  /* 0xffffff8000008947 */ /* 0x000fea000383ffff */
[----:B------:R-:W-:Y:S05]  /*a820*/  BRA `(.L_x_46) ;  /* 0x0000002000007947 */ /* 0x000fea0003800000 */
.L_x_47:
[----:B------:R-:W-:-:S05]  /*a830*/  LEA R0, R0, R1, 0x2 ;  /* 0x0000000100007211 */ /* 0x000fca00078e10ff */
[----:B------:R0:W5:Y:S02]  /*a840*/  LDL R9, [R0+0x200] ;  /* 0x0002000000097983 */ /* 0x0001640000100800 */
.L_x_46:
[----:B0-----:R-:W-:Y:S05]  /*a850*/  BSYNC B0 ;  /* 0x0000000000007941 */ /* 0x001fea0003800000 */
.L_x_45:
[----:B-----5:R-:W-:Y:S01]  /*a860*/  STG.E [R10.64], R9 ;  /* 0x000000090a007986 */ /* 0x020fe2000c101906 */
[----:B------:R-:W-:Y:S05]  /*a870*/  EXIT ;  /* 0x000000000000794d */ /* 0x000fea0003800000 */
.L_x_1:
[----:B------:R-:W-:Y:S02]  /*a880*/  ISETP.GE.U32.AND P0, PT, R3, 0x2, PT ;  /* 0x000000020300780c */ /* 0x000fe40003f06070 */
[----:B------:R-:W-:-:S11]  /*a890*/  MOV R29, RZ ;  /* 0x000000ff001d7202 */ /* 0x000fd60000000f00 */
[----:B------:R-:W-:Y:S05]  /*a8a0*/  @!P0 BRA `(.L_x_49) ;  /* 0x00000df000008947 */ /* 0x000fea0003800000 */
[----:B------:R-:W-:-:S06]  /*a8b0*/  IMAD.WIDE.U32 R26, R14, R13, c[0x0][0x160] ;  /* 0x000058000e1a7625 */ /* 0x000fcc00078e000d */
[----:B------:R0:W5:Y:S01]  /*a8c0*/  LDG.E R26, [R26.64] ;  /* 0x000000061a1a7981 */ /* 0x000162000c1e1900 */
[C---:B------:R-:W-:Y:S02]  /*a8d0*/  IADD3 R0, R3.reuse, -0x2, RZ ;  /* 0xfffffffe03007810 */ /* 0x040fe40007ffe0ff */
[----:B------:R-:W-:Y:S02]  /*a8e0*/  IADD3 R3, R3, -0x1, RZ ;  /* 0xffffffff03037810 */ /* 0x000fe40007ffe0ff */
[----:B------:R-:W-:Y:S02]  /*a8f0*/  ISETP.GE.U32.AND P0, PT, R0, 0x3, PT ;  /* 0x000000030000780c */ /* 0x000fe40003f06070 */
[----:B------:R-:W-:Y:S02]  /*a900*/  MOV R29, RZ ;  /* 0x000000ff001d7202 */ /* 0x000fe40000000f00 */
[----:B------:R-:W-:Y:S02]  /*a910*/  MOV R17, 0x1 ;  /* 0x0000000100117802 */ /* 0x000fe40000000f00 */
[----:B------:R-:W-:-:S07]  /*a920*/  LOP3.LUT R0, R3, 0x3, RZ, 0xc0, !PT ;  /* 0x0000000303007812 */ /* 0x000fce00078ec0ff */
[----:B------:R-:W-:Y:S05]  /*a930*/  @!P0 BRA `(.L_x_50) ;  /* 0x00000c9000008947 */ /* 0x000fea0003800000 */
[----:B0-----:R-:W-:-:S04]  /*a940*/  IADD3 R12, -R0, R3, RZ ;  /* 0x00000003000c7210 */ /* 0x001fc80007ffe1ff */
[----:B------:R-:W-:-:S13]  /*a950*/  ISETP.GT.AND P0, PT, R12, RZ, PT ;  /* 0x000000ff0c00720c */ /* 0x000fda0003f04270 */
[----:B------:R-:W-:Y:S05]  /*a960*/  @!P0 BRA `(.L_x_51) ;  /* 0x00000a9000008947 */ /* 0x000fea0003800000 */
[----:B------:R-:W-:Y:S02]  /*a970*/  ISETP.GT.AND P1, PT, R12, 0xc, PT ;  /* 0x0000000c0c00780c */ /* 0x000fe40003f24270 */
[----:B------:R-:W-:-:S11]  /*a980*/  PLOP3.LUT P0, PT, PT, PT, PT, 0x80, 0x0 ;  /* 0x000000000000781c */ /* 0x000fd60003f0f070 */
[----:B------:R-:W-:Y:S05]  /*a990*/  @!P1 BRA `(.L_x_52) ;  /* 0x000006c000009947 */ /* 0x000fea0003800000 */
[----:B------:R-:W-:-:S02]  /*a9a0*/  PLOP3.LUT P0, PT, PT, PT, PT, 0x8, 0x0 ;  /* 0x000000000000781c */ /* 0x000fc40003f0e170 */
.L_x_53:
[----:B------:R-:W-:Y:S02]  /*a9b0*/  IADD3 R2, R14, R17, RZ ;  /* 0x000000110e027210 */ /* 0x000fe40007ffe0ff */
[----:B------:R-:W-:-:S03]  /*a9c0*/  IADD3 R15, R17, 0x1, RZ ;  /* 0x00000001110f7810 */ /* 0x000fc60007ffe0ff */
[----:B------:R-:W-:Y:S01]  /*a9d0*/  IMAD.WIDE.U32 R2, R2, R13, c[0x0][0x160] ;  /* 0x0000580002027625 */ /* 0x000fe200078e000d */
[----:B------:R-:W-:Y:S02]  /*a9e0*/  IADD3 R4, R14, R15, RZ ;  /* 0x0000000f0e047210 */ /* 0x000fe40007ffe0ff */
[C---:B------:R-:W-:Y:S02]  /*a9f0*/  IADD3 R18, R17.reuse, 0x2, RZ ;  /* 0x0000000211127810 */ /* 0x040fe40007ffe0ff */
[----:B------:R0:W2:Y:S01]  /*aa00*/  LDG.E R27, [R2.64] ;  /* 0x00000006021b7981 */ /* 0x0000a2000c1e1900 */
[-C--:B------:R-:W-:Y:S01]  /*aa10*/  IMAD.WIDE.U32 R4, R4, R13.reuse, c[0x0][0x160] ;  /* 0x0000580004047625 */ /* 0x080fe200078e000d */
[----:B------:R-:W-:Y:S02]  /*aa20*/  IADD3 R22, R14, R18, RZ ;  /* 0x000000120e167210 */ /* 0x000fe40007ffe0ff */
[----:B------:R-:W-:Y:S02]  /*aa30*/  IADD3 R19, R17, 0x3, RZ ;  /* 0x0000000311137810 */ /* 0x000fe40007ffe0ff */
[----:B------:R1:W3:Y:S01]  /*aa40*/  LDG.E R28, [R4.64] ;  /* 0x00000006041c7981 */ /* 0x0002e2000c1e1900 */
[----:B------:R-:W-:Y:S01]  /*aa50*/  IMAD.WIDE.U32 R22, R22, R13, c[0x0][0x160] ;  /* 0x0000580016167625 */ /* 0x000fe200078e000d */
[----:B------:R-:W-:-:S04]  /*aa60*/  IADD3 R32, R14, R19, RZ ;  /* 0x000000130e207210 */ /* 0x000fc80007ffe0ff */
[----:B------:R4:W3:Y:S01]  /*aa70*/  LDG.E R31, [R22.64] ;  /* 0x00000006161f7981 */ /* 0x0008e2000c1e1900 */
[----:B------:R-:W-:Y:S01]  /*aa80*/  IMAD.WIDE.U32 R32, R32, R13, c[0x0][0x160] ;  /* 0x0000580020207625 */ /* 0x000fe200078e000d */
[----:B------:R-:W-:-:S04]  /*aa90*/  IADD3 R16, R17, 0x4, RZ ;  /* 0x0000000411107810 */ /* 0x000fc80007ffe0ff */
[----:B------:R-:W-:Y:S01]  /*aaa0*/  IADD3 R34, R14, R16, RZ ;  /* 0x000000100e227210 */ /* 0x000fe20007ffe0ff */
[----:B------:R0:W3:Y:S01]  /*aab0*/  LDG.E R32, [R32.64] ;  /* 0x0000000620207981 */ /* 0x0000e2000c1e1900 */
[----:B------:R-:W-:-:S03]  /*aac0*/  IADD3 R21, R17, 0x5, RZ ;  /* 0x0000000511157810 */ /* 0x000fc60007ffe0ff */
[----:B------:R-:W-:Y:S01]  /*aad0*/  IMAD.WIDE.U32 R34, R34, R13, c[0x0][0x160] ;  /* 0x0000580022227625 */ /* 0x000fe200078e000d */
[----:B------:R-:W-:-:S04]  /*aae0*/  IADD3 R6, R14, R21, RZ ;  /* 0x000000150e067210 */ /* 0x000fc80007ffe0ff */
[----:B------:R0:W3:Y:S01]  /*aaf0*/  LDG.E R9, [R34.64] ;  /* 0x0000000622097981 */ /* 0x0000e2000c1e1900 */
[----:B------:R-:W-:-:S05]  /*ab00*/  IMAD.WIDE.U32 R6, R6, R13, c[0x0][0x160] ;  /* 0x0000580006067625 */ /* 0x000fca00078e000d */
[----:B------:R1:W3:Y:S01]  /*ab10*/  LDG.E R8, [R6.64] ;  /* 0x0000000606087981 */ /* 0x0002e2000c1e1900 */
[C---:B------:R-:W-:Y:S02]  /*ab20*/  IADD3 R20, R17.reuse, 0x6, RZ ;  /* 0x0000000611147810 */ /* 0x040fe40007ffe0ff */
[----:B----4-:R-:W-:Y:S02]  /*ab30*/  IADD3 R23, R17, 0x7, RZ ;  /* 0x0000000711177810 */ /* 0x010fe40007ffe0ff */
[C---:B0-----:R-:W-:Y:S02]  /*ab40*/  IADD3 R2, R14.reuse, R20, RZ ;  /* 0x000000140e027210 */ /* 0x041fe40007ffe0ff */
[----:B-1----:R-:W-:-:S03]  /*ab50*/  IADD3 R4, R14, R23, RZ ;  /* 0x000000170e047210 */ /* 0x002fc60007ffe0ff */
[----:B------:R-:W-:Y:S01]  /*ab60*/  IMAD.WIDE.U32 R2, R2, R13, c[0x0][0x160] ;  /* 0x0000580002027625 */ /* 0x000fe200078e000d */
[----:B------:R-:W-:-:S04]  /*ab70*/  IADD3 R24, R17, 0x8, RZ ;  /* 0x0000000811187810 */ /* 0x000fc80007ffe0ff */
[----:B------:R0:W3:Y:S01]  /*ab80*/  LDG.E R22, [R2.64] ;  /* 0x0000000602167981 */ /* 0x0000e2000c1e1900 */
[----:B------:R-:W-:Y:S01]  /*ab90*/  IMAD.WIDE.U32 R4, R4, R13, c[0x0][0x160] ;  /* 0x0000580004047625 */ /* 0x000fe200078e000d */
[----:B------:R-:W-:-:S04]  /*aba0*/  IADD3 R30, R14, R24, RZ ;  /* 0x000000180e1e7210 */ /* 0x000fc80007ffe0ff */
[----:B------:R1:W3:Y:S01]  /*abb0*/  LDG.E R25, [R4.64] ;  /* 0x0000000604197981 */ /* 0x0002e2000c1e1900 */
[----:B------:R-:W-:Y:S01]  /*abc0*/  IMAD.WIDE.U32 R6, R30, R13, c[0x0][0x160] ;  /* 0x000058001e067625 */ /* 0x000fe200078e000d */
[----:B--2--5:R-:W-:-:S04]  /*abd0*/  FSETP.GT.AND P1, PT, R27, R26, PT ;  /* 0x0000001a1b00720b */ /* 0x024fc80003f24000 */
[----:B------:R-:W-:Y:S02]  /*abe0*/  FSEL R33, R27, R26, P1 ;  /* 0x0000001a1b217208 */ /* 0x000fe40000800000 */
[C---:B------:R-:W-:Y:S01]  /*abf0*/  IADD3 R27, R17.reuse, 0x9, RZ ;  /* 0x00000009111b7810 */ /* 0x040fe20007ffe0ff */
[----:B------:R2:W4:Y:S01]  /*ac00*/  LDG.E R26, [R6.64] ;  /* 0x00000006061a7981 */ /* 0x000522000c1e1900 */
[----:B---3--:R-:W-:Y:S02]  /*ac10*/  FSETP.GT.AND P2, PT, R28, R33, PT ;  /* 0x000000211c00720b */ /* 0x008fe40003f44000 */
[----:B------:R-:W-:Y:S02]  /*ac20*/  IADD3 R30, R14, R27, RZ ;  /* 0x0000001b0e1e7210 */ /* 0x000fe40007ffe0ff */
[----:B------:R-:W-:Y:S02]  /*ac30*/  FSEL R34, R28, R33, P2 ;  /* 0x000000211c227208 */ /* 0x000fe40001000000 */
[----:B------:R-:W-:Y:S01]  /*ac40*/  IADD3 R28, R17, 0xa, RZ ;  /* 0x0000000a111c7810 */ /* 0x000fe20007ffe0ff */
[----:B0-----:R-:W-:Y:S01]  /*ac50*/  IMAD.WIDE.U32 R2, R30, R13, c[0x0][0x160] ;  /* 0x000058001e027625 */ /* 0x001fe200078e000d */
[----:B------:R-:W-:-:S02]  /*ac60*/  FSETP.GT.AND P3, PT, R31, R34, PT ;  /* 0x000000221f00720b */ /* 0x000fc40003f64000 */
[----:B-1----:R-:W-:Y:S02]  /*ac70*/  IADD3 R4, R14, R28, RZ ;  /* 0x0000001c0e047210 */ /* 0x002fe40007ffe0ff */
[----:B------:R0:W3:Y:S01]  /*ac80*/  LDG.E R30, [R2.64] ;  /* 0x00000006021e7981 */ /* 0x0000e2000c1e1900 */
[----:B------:R-:W-:Y:S02]  /*ac90*/  FSEL R35, R31, R34, P3 ;  /* 0x000000221f237208 */ /* 0x000fe40001800000 */
[----:B------:R-:W-:Y:S01]  /*aca0*/  IADD3 R31, R17, 0xb, RZ ;  /* 0x0000000b111f7810 */ /* 0x000fe20007ffe0ff */
[----:B------:R-:W-:Y:S01]  /*acb0*/  IMAD.WIDE.U32 R4, R4, R13, c[0x0][0x160] ;  /* 0x0000580004047625 */ /* 0x000fe200078e000d */
[----:B------:R-:W-:Y:S02]  /*acc0*/  FSETP.GT.AND P4, PT, R32, R35, PT ;  /* 0x000000232000720b */ /* 0x000fe40003f84000 */
[----:B--2---:R-:W-:Y:S02]  /*acd0*/  IADD3 R6, R14, R31, RZ ;  /* 0x0000001f0e067210 */ /* 0x004fe40007ffe0ff */
[----:B------:R1:W2:Y:S01]  /*ace0*/  LDG.E R33, [R4.64] ;  /* 0x0000000604217981 */ /* 0x0002a2000c1e1900 */
[----:B------:R-:W-:-:S02]  /*acf0*/  FSEL R36, R32, R35, P4 ;  /* 0x0000002320247208 */ /* 0x000fc40002000000 */
[----:B------:R-:W-:Y:S01]  /*ad00*/  IADD3 R32, R17, 0xc, RZ ;  /* 0x0000000c11207810 */ /* 0x000fe20007ffe0ff */
[----:B------:R-:W-:-:S03]  /*ad10*/  IMAD.WIDE.U32 R6, R6, R13, c[0x0][0x160] ;  /* 0x0000580006067625 */ /* 0x000fc600078e000d */
[----:B0-----:R-:W-:Y:S02]  /*ad20*/  IADD3 R2, R14, R32, RZ ;  /* 0x000000200e027210 */ /* 0x001fe40007ffe0ff */
[----:B------:R0:W2:Y:S01]  /*ad30*/  LDG.E R34, [R6.64] ;  /* 0x0000000606227981 */ /* 0x0000a2000c1e1900 */
[----:B------:R-:W-:Y:S02]  /*ad40*/  IADD3 R35, R17, 0xd, RZ ;  /* 0x0000000d11237810 */ /* 0x000fe40007ffe0ff */
[----:B------:R-:W-:Y:S01]  /*ad50*/  IMAD.WIDE.U32 R2, R2, R13, c[0x0][0x160] ;  /* 0x0000580002027625 */ /* 0x000fe200078e000d */
[CC--:B------:R-:W-:Y:S02]  /*ad60*/  FSETP.GT.AND P5, PT, R9.reuse, R36.reuse, PT ;  /* 0x000000240900720b */ /* 0x0c0fe40003fa4000 */
[----:B-1----:R-:W-:Y:S02]  /*ad70*/  IADD3 R4, R14, R35, RZ ;  /* 0x000000230e047210 */ /* 0x002fe40007ffe0ff */
[----:B------:R-:W-:Y:S01]  /*ad80*/  FSEL R9, R9, R36, P5 ;  /* 0x0000002409097208 */ /* 0x000fe20002800000 */
[----:B------:R-:W2:Y:S01]  /*ad90*/  LDG.E R2, [R2.64] ;  /* 0x0000000602027981 */ /* 0x000ea2000c1e1900 */
[----:B------:R-:W-:Y:S01]  /*ada0*/  IADD3 R36, R17, 0xe, RZ ;  /* 0x0000000e11247810 */ /* 0x000fe20007ffe0ff */
[----:B------:R-:W-:-:S03]  /*adb0*/  IMAD.WIDE.U32 R4, R4, R13, c[0x0][0x160] ;  /* 0x0000580004047625 */ /* 0x000fc600078e000d */
[----:B0-----:R-:W-:Y:S02]  /*adc0*/  IADD3 R6, R14, R36, RZ ;  /* 0x000000240e067210 */ /* 0x001fe40007ffe0ff */
[C---:B------:R-:W-:Y:S01]  /*add0*/  @!P2 SEL R15, R17.reuse, R29, P1 ;  /* 0x0000001d110fa207 */ /* 0x040fe20000800000 */
[----:B------:R-:W2:Y:S01]  /*ade0*/  LDG.E R4, [R4.64] ;  /* 0x0000000604047981 */ /* 0x000ea2000c1e1900 */
[----:B------:R-:W-:Y:S01]  /*adf0*/  FSETP.GT.AND P6, PT, R8, R9, PT ;  /* 0x000000090800720b */ /* 0x000fe20003fc4000 */
[----:B------:R-:W-:Y:S01]  /*ae00*/  IMAD.WIDE.U32 R6, R6, R13, c[0x0][0x160] ;  /* 0x0000580006067625 */ /* 0x000fe200078e000d */
[----:B------:R-:W-:Y:S02]  /*ae10*/  IADD3 R29, R17, 0xf, RZ ;  /* 0x0000000f111d7810 */ /* 0x000fe40007ffe0ff */
[----:B------:R-:W-:Y:S02]  /*ae20*/  FSEL R37, R8, R9, P6 ;  /* 0x0000000908257208 */ /* 0x000fe40003000000 */
[----:B------:R-:W-:Y:S01]  /*ae30*/  IADD3 R8, R14, R29, RZ ;  /* 0x0000001d0e087210 */ /* 0x000fe20007ffe0ff */
[----:B------:R-:W2:Y:S04]  /*ae40*/  LDG.E R6, [R6.64] ;  /* 0x0000000606067981 */ /* 0x000ea8000c1e1900 */
[----:B------:R-:W-:-:S06]  /*ae50*/  IMAD.WIDE.U32 R8, R8, R13, c[0x0][0x160] ;  /* 0x0000580008087625 */ /* 0x000fcc00078e000d */
[----:B------:R-:W2:Y:S01]  /*ae60*/  LDG.E R8, [R8.64] ;  /* 0x0000000608087981 */ /* 0x000ea2000c1e1900 */
[----:B------:R-:W-:-:S04]  /*ae70*/  FSETP.GT.AND P1, PT, R22, R37, PT ;  /* 0x000000251600720b */ /* 0x000fc80003f24000 */
[----:B------:R-:W-:-:S04]  /*ae80*/  FSEL R22, R22, R37, P1 ;  /* 0x0000002516167208 */ /* 0x000fc80000800000 */
[----:B------:R-:W-:-:S04]  /*ae90*/  FSETP.GT.AND P2, PT, R25, R22, PT ;  /* 0x000000161900720b */ /* 0x000fc80003f44000 */
[----:B------:R-:W-:Y:S02]  /*aea0*/  FSEL R25, R25, R22, P2 ;  /* 0x0000001619197208 */ /* 0x000fe40001000000 */
[----:B------:R-:W-:-:S04]  /*aeb0*/  @!P4 SEL R19, R18, R15, P3 ;  /* 0x0000000f1213c207 */ /* 0x000fc80001800000 */
[----:B------:R-:W-:-:S04]  /*aec0*/  @!P6 SEL R21, R16, R19, P5 ;  /* 0x000000131015e207 */ /* 0x000fc80002800000 */
[----:B------:R-:W-:Y:S02]  /*aed0*/  @!P2 SEL R23, R20, R21, P1 ;  /* 0x000000151417a207 */ /* 0x000fe40000800000 */
[----:B------:R-:W-:Y:S02]  /*aee0*/  IADD3 R12, R12, -0x10, RZ ;  /* 0xfffffff00c0c7810 */ /* 0x000fe40007ffe0ff */
[----:B------:R-:W-:Y:S02]  /*aef0*/  IADD3 R17, R17, 0x10, RZ ;  /* 0x0000001011117810 */ /* 0x000fe40007ffe0ff */
[----:B----4-:R-:W-:-:S04]  /*af00*/  FSETP.GT.AND P3, PT, R26, R25, PT ;  /* 0x000000191a00720b */ /* 0x010fc80003f64000 */
[----:B------:R-:W-:-:S04]  /*af10*/  FSEL R25, R26, R25, P3 ;  /* 0x000000191a197208 */ /* 0x000fc80001800000 */
[----:B---3--:R-:W-:-:S04]  /*af20*/  FSETP.GT.AND P4, PT, R30, R25, PT ;  /* 0x000000191e00720b */ /* 0x008fc80003f84000 */
[----:B------:R-:W-:-:S04]  /*af30*/  FSEL R30, R30, R25, P4 ;  /* 0x000000191e1e7208 */ /* 0x000fc80002000000 */
[----:B--2---:R-:W-:-:S04]  /*af40*/  FSETP.GT.AND P6, PT, R33, R30, PT ;  /* 0x0000001e2100720b */ /* 0x004fc80003fc4000 */
[----:B------:R-:W-:-:S04]  /*af50*/  FSEL R33, R33, R30, P6 ;  /* 0x0000001e21217208 */ /* 0x000fc80003000000 */
[----:B------:R-:W-:-:S04]  /*af60*/  FSETP.GT.AND P5, PT, R34, R33, PT ;  /* 0x000000212200720b */ /* 0x000fc80003fa4000 */
[----:B------:R-:W-:-:S04]  /*af70*/  FSEL R33, R34, R33, P5 ;  /* 0x0000002122217208 */ /* 0x000fc80002800000 */
[----:B------:R-:W-:-:S04]  /*af80*/  FSETP.GT.AND P2, PT, R2, R33, PT ;  /* 0x000000210200720b */ /* 0x000fc80003f44000 */
[----:B------:R-:W-:-:S04]  /*af90*/  FSEL R33, R2, R33, P2 ;  /* 0x0000002102217208 */ /* 0x000fc80001000000 */
[----:B------:R-:W-:-:S04]  /*afa0*/  FSETP.GT.AND P1, PT, R4, R33, PT ;  /* 0x000000210400720b */ /* 0x000fc80003f24000 */
[----:B------:R-:W-:Y:S02]  /*afb0*/  FSEL R33, R4, R33, P1 ;  /* 0x0000002104217208 */ /* 0x000fe40000800000 */
[----:B------:R-:W-:Y:S02]  /*afc0*/  @!P4 SEL R27, R24, R23, P3 ;  /* 0x00000017181bc207 */ /* 0x000fe40001800000 */
[----:B------:R-:W-:Y:S02]  /*afd0*/  FSETP.GT.AND P4, PT, R6, R33, PT ;  /* 0x000000210600720b */ /* 0x000fe40003f84000 */
[----:B------:R-:W-:Y:S02]  /*afe0*/  @!P5 SEL R31, R28, R27, P6 ;  /* 0x0000001b1c1fd207 */ /* 0x000fe40003000000 */
[----:B------:R-:W-:Y:S02]  /*aff0*/  FSEL R33, R6, R33, P4 ;  /* 0x0000002106217208 */ /* 0x000fe40002000000 */
[----:B------:R-:W-:-:S02]  /*b000*/  ISETP.GT.AND P5, PT, R12, 0xc, PT ;  /* 0x0000000c0c00780c */ /* 0x000fc40003fa4270 */
[----:B------:R-:W-:Y:S02]  /*b010*/  FSETP.GT.AND P3, PT, R8, R33, PT ;  /* 0x000000210800720b */ /* 0x000fe40003f64000 */
[----:B------:R-:W-:Y:S02]  /*b020*/  @!P1 SEL R35, R32, R31, P2 ;  /* 0x0000001f20239207 */ /* 0x000fe40001000000 */
[----:B------:R-:W-:-:S09]  /*b030*/  FSEL R26, R8, R33, P3 ;  /* 0x00000021081a7208 */ /* 0x000fd20001800000 */
[----:B------:R-:W-:Y:S01]  /*b040*/  @!P3 SEL R29, R36, R35, P4 ;  /* 0x00000023241db207 */ /* 0x000fe20002000000 */
[----:B------:R-:W-:Y:S05]  /*b050*/  @P5 BRA `(.L_x_53) ;  /* 0xfffff95000005947 */ /* 0x000fea000383ffff */
.L_x_52:
[----:B------:R-:W-:-:S13]  /*b060*/  ISETP.GT.AND P1, PT, R12, 0x4, PT ;  /* 0x000000040c00780c */ /* 0x000fda0003f24270 */
[----:B------:R-:W-:Y:S05]  /*b070*/  @!P1 BRA `(.L_x_54) ;  /* 0x0000036000009947 */ /* 0x000fea0003800000 */
[----:B------:R-:W-:Y:S02]  /*b080*/  IADD3 R6, R14, R17, RZ ;  /* 0x000000110e067210 */ /* 0x000fe40007ffe0ff */
[----:B------:R-:W-:-:S03]  /*b090*/  IADD3 R3, R17, 0x1, RZ ;  /* 0x0000000111037810 */ /* 0x000fc60007ffe0ff */
[----:B------:R-:W-:Y:S01]  /*b0a0*/  IMAD.WIDE.U32 R6, R6, R13, c[0x0][0x160] ;  /* 0x0000580006067625 */ /* 0x000fe200078e000d */
[----:B------:R-:W-:-:S05]  /*b0b0*/  IADD3 R8, R14, R3, RZ ;  /* 0x000000030e087210 */ /* 0x000fca0007ffe0ff */
[----:B------:R0:W2:Y:S01]  /*b0c0*/  LDG.E R7, [R6.64] ;  /* 0x0000000606077981 */ /* 0x0000a2000c1e1900 */
[----:B------:R-:W-:-:S05]  /*b0d0*/  IMAD.WIDE.U32 R8, R8, R13, c[0x0][0x160] ;  /* 0x0000580008087625 */ /* 0x000fca00078e000d */
[----:B------:R-:W3:Y:S01]  /*b0e0*/  LDG.E R15, [R8.64] ;  /* 0x00000006080f7981 */ /* 0x000ee2000c1e1900 */
[C---:B------:R-:W-:Y:S02]  /*b0f0*/  IADD3 R2, R17.reuse, 0x2, RZ ;  /* 0x0000000211027810 */ /* 0x040fe40007ffe0ff */
[----:B------:R-:W-:Y:S02]  /*b100*/  IADD3 R5, R17, 0x3, RZ ;  /* 0x0000000311057810 */ /* 0x000fe40007ffe0ff */
[C---:B------:R-:W-:Y:S02]  /*b110*/  IADD3 R18, R14.reuse, R2, RZ ;  /* 0x000000020e127210 */ /* 0x040fe40007ffe0ff */
[----:B------:R-:W-:-:S03]  /*b120*/  IADD3 R22, R14, R5, RZ ;  /* 0x000000050e167210 */ /* 0x000fc60007ffe0ff */
[----:B------:R-:W-:Y:S01]  /*b130*/  IMAD.WIDE.U32 R18, R18, R13, c[0x0][0x160] ;  /* 0x0000580012127625 */ /* 0x000fe200078e000d */
[----:B------:R-:W-:-:S04]  /*b140*/  IADD3 R4, R17, 0x4, RZ ;  /* 0x0000000411047810 */ /* 0x000fc80007ffe0ff */
[----:B------:R1:W4:Y:S01]  /*b150*/  LDG.E R16, [R18.64] ;  /* 0x0000000612107981 */ /* 0x000322000c1e1900 */
[-C--:B------:R-:W-:Y:S01]  /*b160*/  IMAD.WIDE.U32 R22, R22, R13.reuse, c[0x0][0x160] ;  /* 0x0000580016167625 */ /* 0x080fe200078e000d */
[----:B------:R-:W-:Y:S02]  /*b170*/  IADD3 R24, R14, R4, RZ ;  /* 0x000000040e187210 */ /* 0x000fe40007ffe0ff */
[C---:B------:R-:W-:Y:S02]  /*b180*/  IADD3 R21, R17.reuse, 0x5, RZ ;  /* 0x0000000511157810 */ /* 0x040fe40007ffe0ff */
[----:B------:R-:W4:Y:S01]  /*b190*/  LDG.E R20, [R22.64] ;  /* 0x0000000616147981 */ /* 0x000f22000c1e1900 */
[----:B------:R-:W-:Y:S01]  /*b1a0*/  IMAD.WIDE.U32 R24, R24, R13, c[0x0][0x160] ;  /* 0x0000580018187625 */ /* 0x000fe200078e000d */
[----:B0-----:R-:W-:Y:S02]  /*b1b0*/  IADD3 R6, R14, R21, RZ ;  /* 0x000000150e067210 */ /* 0x001fe40007ffe0ff */
[----:B------:R-:W-:-:S03]  /*b1c0*/  IADD3 R27, R17, 0x6, RZ ;  /* 0x00000006111b7810 */ /* 0x000fc60007ffe0ff */
[----:B------:R-:W4:Y:S01]  /*b1d0*/  LDG.E R24, [R24.64] ;  /* 0x0000000618187981 */ /* 0x000f22000c1e1900 */
[----:B-1----:R-:W-:Y:S01]  /*b1e0*/  IMAD.WIDE.U32 R18, R6, R13, c[0x0][0x160] ;  /* 0x0000580006127625 */ /* 0x002fe200078e000d */
[----:B------:R-:W-:-:S05]  /*b1f0*/  IADD3 R6, R14, R27, RZ ;  /* 0x0000001b0e067210 */ /* 0x000fca0007ffe0ff */
[----:B------:R-:W4:Y:S01]  /*b200*/  LDG.E R18, [R18.64] ;  /* 0x0000000612127981 */ /* 0x000f22000c1e1900 */
[----:B--2--5:R-:W-:-:S04]  /*b210*/  FSETP.GT.AND P0, PT, R7, R26, PT ;  /* 0x0000001a0700720b */ /* 0x024fc80003f04000 */
[----:B------:R-:W-:-:S04]  /*b220*/  FSEL R26, R7, R26, P0 ;  /* 0x0000001a071a7208 */ /* 0x000fc80000000000 */
[----:B---3--:R-:W-:Y:S01]  /*b230*/  FSETP.GT.AND P1, PT, R15, R26, PT ;  /* 0x0000001a0f00720b */ /* 0x008fe20003f24000 */
[----:B------:R-:W-:-:S06]  /*b240*/  IMAD.WIDE.U32 R6, R6, R13, c[0x0][0x160] ;  /* 0x0000580006067625 */ /* 0x000fcc00078e000d */
[----:B------:R-:W2:Y:S06]  /*b250*/  LDG.E R6, [R6.64] ;  /* 0x0000000606067981 */ /* 0x000eac000c1e1900 */
[C---:B------:R-:W-:Y:S02]  /*b260*/  @!P1 SEL R3, R17.reuse, R29, P0 ;  /* 0x0000001d11039207 */ /* 0x040fe40000000000 */
[----:B------:R-:W-:-:S04]  /*b270*/  IADD3 R29, R17, 0x7, RZ ;  /* 0x00000007111d7810 */ /* 0x000fc80007ffe0ff */
[----:B------:R-:W-:-:S05]  /*b280*/  IADD3 R8, R14, R29, RZ ;  /* 0x0000001d0e087210 */ /* 0x000fca0007ffe0ff */
[----:B------:R-:W-:-:S06]  /*b290*/  IMAD.WIDE.U32 R8, R8, R13, c[0x0][0x160] ;  /* 0x0000580008087625 */ /* 0x000fcc00078e000d */
[----:B------:R-:W3:Y:S01]  /*b2a0*/  LDG.E R9, [R8.64] ;  /* 0x0000000608097981 */ /* 0x000ee2000c1e1900 */
[----:B------:R-:W-:-:S04]  /*b2b0*/  FSEL R15, R15, R26, P1 ;  /* 0x0000001a0f0f7208 */ /* 0x000fc80000800000 */
[----:B----4-:R-:W-:-:S04]  /*b2c0*/  FSETP.GT.AND P0, PT, R16, R15, PT ;  /* 0x0000000f1000720b */ /* 0x010fc80003f04000 */
        /* <DEDUP_REMOVED lines=8> */
[----:B------:R-:W-:-:S05]  /*b350*/  PLOP3.LUT P0, PT, PT, PT, PT, 0x8, 0x0 ;  /* 0x000000000000781c */ /* 0x000fca0003f0e170 */
[----:B------:R-:W-:Y:S02]  /*b360*/  @!P3 SEL R21, R4, R5, P2 ;  /* 0x000000050415b207 */ /* 0x000fe40001000000 */
[----:B------:R-:W-:Y:S02]  /*b370*/  IADD3 R12, R12, -0x8, RZ ;  /* 0xfffffff80c0c7810 */ /* 0x000fe40007ffe0ff */
[----:B------:R-:W-:Y:S02]  /*b380*/  IADD3 R17, R17, 0x8, RZ ;  /* 0x0000000811117810 */ /* 0x000fe40007ffe0ff */
[----:B--2---:R-:W-:-:S04]  /*b390*/  FSETP.GT.AND P4, PT, R6, R15, PT ;  /* 0x0000000f0600720b */ /* 0x004fc80003f84000 */
[----:B------:R-:W-:-:S04]  /*b3a0*/  FSEL R6, R6, R15, P4 ;  /* 0x0000000f06067208 */ /* 0x000fc80002000000 */
[----:B---3--:R-:W-:-:S04]  /*b3b0*/  FSETP.GT.AND P5, PT, R9, R6, PT ;  /* 0x000000060900720b */ /* 0x008fc80003fa4000 */
[----:B------:R-:W-:-:S09]  /*b3c0*/  FSEL R26, R9, R6, P5 ;  /* 0x00000006091a7208 */ /* 0x000fd20002800000 */
[----:B------:R-:W-:-:S02]  /*b3d0*/  @!P5 SEL R29, R27, R21, P4 ;  /* 0x000000151b1dd207 */ /* 0x000fc40002000000 */
.L_x_54:
[----:B------:R-:W-:-:S13]  /*b3e0*/  ISETP.NE.OR P0, PT, R12, RZ, P0 ;  /* 0x000000ff0c00720c */ /* 0x000fda0000705670 */
[----:B------:R-:W-:Y:S05]  /*b3f0*/  @!P0 BRA `(.L_x_50) ;  /* 0x000001d000008947 */ /* 0x000fea0003800000 */
.L_x_51:
[----:B------:R-:W-:Y:S02]  /*b400*/  IADD3 R2, R14, R17, RZ ;  /* 0x000000110e027210 */ /* 0x000fe40007ffe0ff */
[----:B------:R-:W-:-:S03]  /*b410*/  IADD3 R9, R17, 0x1, RZ ;  /* 0x0000000111097810 */ /* 0x000fc60007ffe0ff */
[----:B------:R-:W-:Y:S01]  /*b420*/  IMAD.WIDE.U32 R2, R2, R13, c[0x0][0x160] ;  /* 0x0000580002027625 */ /* 0x000fe200078e000d */
[----:B------:R-:W-:-:S05]  /*b430*/  IADD3 R4, R14, R9, RZ ;  /* 0x000000090e047210 */ /* 0x000fca0007ffe0ff */
[----:B------:R-:W2:Y:S01]  /*b440*/  LDG.E R3, [R2.64] ;  /* 0x0000000602037981 */ /* 0x000ea2000c1e1900 */
[----:B------:R-:W-:-:S06]  /*b450*/  IMAD.WIDE.U32 R4, R4, R13, c[0x0][0x160] ;  /* 0x0000580004047625 */ /* 0x000fcc00078e000d */
[----:B------:R-:W3:Y:S01]  /*b460*/  LDG.E R5, [R4.64] ;  /* 0x0000000604057981 */ /* 0x000ee2000c1e1900 */
[----:B------:R-:W-:-:S04]  /*b470*/  IADD3 R8, R17, 0x2, RZ ;  /* 0x0000000211087810 */ /* 0x000fc80007ffe0ff */
[----:B------:R-:W-:-:S05]  /*b480*/  IADD3 R6, R14, R8, RZ ;  /* 0x000000080e067210 */ /* 0x000fca0007ffe0ff */
[----:B------:R-:W-:-:S06]  /*b490*/  IMAD.WIDE.U32 R6, R6, R13, c[0x0][0x160] ;  /* 0x0000580006067625 */ /* 0x000fcc00078e000d */
[----:B------:R-:W4:Y:S01]  /*b4a0*/  LDG.E R6, [R6.64] ;  /* 0x0000000606067981 */ /* 0x000f22000c1e1900 */
[----:B--2--5:R-:W-:-:S04]  /*b4b0*/  FSETP.GT.AND P0, PT, R3, R26, PT ;  /* 0x0000001a0300720b */ /* 0x024fc80003f04000 */
[----:B------:R-:W-:-:S04]  /*b4c0*/  FSEL R26, R3, R26, P0 ;  /* 0x0000001a031a7208 */ /* 0x000fc80000000000 */
[----:B---3--:R-:W-:-:S13]  /*b4d0*/  FSETP.GT.AND P1, PT, R5, R26, PT ;  /* 0x0000001a0500720b */ /* 0x008fda0003f24000 */
[C---:B------:R-:W-:Y:S02]  /*b4e0*/  @!P1 SEL R9, R17.reuse, R29, P0 ;  /* 0x0000001d11099207 */ /* 0x040fe40000000000 */
[----:B------:R-:W-:-:S04]  /*b4f0*/  IADD3 R29, R17, 0x3, RZ ;  /* 0x00000003111d7810 */ /* 0x000fc80007ffe0ff */
[----:B------:R-:W-:-:S05]  /*b500*/  IADD3 R2, R14, R29, RZ ;  /* 0x0000001d0e027210 */ /* 0x000fca0007ffe0ff */
[----:B------:R-:W-:-:S06]  /*b510*/  IMAD.WIDE.U32 R2, R2, R13, c[0x0][0x160] ;  /* 0x0000580002027625 */ /* 0x000fcc00078e000d */
[----:B------:R-:W2:Y:S01]  /*b520*/  LDG.E R2, [R2.64] ;  /* 0x0000000602027981 */ /* 0x000ea2000c1e1900 */
[----:B------:R-:W-:Y:S02]  /*b530*/  FSEL R5, R5, R26, P1 ;  /* 0x0000001a05057208 */ /* 0x000fe40000800000 */
[----:B------:R-:W-:Y:S02]  /*b540*/  IADD3 R12, R12, -0x4, RZ ;  /* 0xfffffffc0c0c7810 */ /* 0x000fe40007ffe0ff */
[-C--:B----4-:R-:W-:Y:S02]  /*b550*/  FSETP.GT.AND P0, PT, R6, R5.reuse, PT ;  /* 0x000000050600720b */ /* 0x090fe40003f04000 */
[----:B------:R-:W-:Y:S02]  /*b560*/  ISETP.NE.AND P2, PT, R12, RZ, PT ;  /* 0x000000ff0c00720c */ /* 0x000fe40003f45270 */
[----:B------:R-:W-:Y:S02]  /*b570*/  FSEL R5, R6, R5, P0 ;  /* 0x0000000506057208 */ /* 0x000fe40000000000 */
[----:B------:R-:W-:-:S02]  /*b580*/  IADD3 R17, R17, 0x4, RZ ;  /* 0x0000000411117810 */ /* 0x000fc40007ffe0ff */
[----:B--2---:R-:W-:-:S04]  /*b590*/  FSETP.GT.AND P1, PT, R2, R5, PT ;  /* 0x000000050200720b */ /* 0x004fc80003f24000 */
[----:B------:R-:W-:-:S09]  /*b5a0*/  FSEL R26, R2, R5, P1 ;  /* 0x00000005021a7208 */ /* 0x000fd20000800000 */
[----:B------:R-:W-:Y:S01]  /*b5b0*/  @!P1 SEL R29, R8, R9, P0 ;  /* 0x00000009081d9207 */ /* 0x000fe20000000000 */
[----:B------:R-:W-:Y:S05]  /*b5c0*/  @P2 BRA `(.L_x_51) ;  /* 0xfffffe3000002947 */ /* 0x000fea000383ffff */
.L_x_50:
[----:B0-----:R-:W-:-:S13]  /*b5d0*/  ISETP.NE.AND P0, PT, R0, RZ, PT ;  /* 0x000000ff0000720c */ /* 0x001fda0003f05270 */
[----:B------:R-:W-:Y:S05]  /*b5e0*/  @!P0 BRA `(.L_x_49) ;  /* 0x000000b000008947 */ /* 0x000fea0003800000 */
[----:B------:R-:W-:-:S05]  /*b5f0*/  IADD3 R14, R14, R17, RZ ;  /* 0x000000110e0e7210 */ /* 0x000fca0007ffe0ff */
.L_x_55:
[----:B------:R-:W-:-:S06]  /*b600*/  IMAD.WIDE.U32 R2, R14, R13, c[0x0][0x160] ;  /* 0x000058000e027625 */ /* 0x000fcc00078e000d */
[----:B------:R-:W2:Y:S01]  /*b610*/  LDG.E R3, [R2.64] ;  /* 0x0000000602037981 */ /* 0x000ea2000c1e1900 */
[----:B------:R-:W-:Y:S02]  /*b620*/  IADD3 R0, R0, -0x1, RZ ;  /* 0xffffffff00007810 */ /* 0x000fe40007ffe0ff */
[----:B------:R-:W-:Y:S02]  /*b630*/  IADD3 R14, R14, 0x1, RZ ;  /* 0x000000010e0e7810 */ /* 0x000fe40007ffe0ff */
[----:B------:R-:W-:Y:S02]  /*b640*/  ISETP.NE.AND P1, PT, R0, RZ, PT ;  /* 0x000000ff0000720c */ /* 0x000fe40003f25270 */
[----:B--2--5:R-:W-:-:S04]  /*b650*/  FSETP.GT.AND P0, PT, R3, R26, PT ;  /* 0x0000001a0300720b */ /* 0x024fc80003f04000 */
[----:B------:R-:W-:Y:S02]  /*b660*/  SEL R29, R17, R29, P0 ;  /* 0x0000001d111d7207 */ /* 0x000fe40000000000 */
[----:B------:R-:W-:Y:S02]  /*b670*/  FSEL R26, R3, R26, P0 ;  /* 0x0000001a031a7208 */ /* 0x000fe40000000000 */
[----:B------:R-:W-:-:S03]  /*b680*/  IADD3 R17, R17, 0x1, RZ ;  /* 0x0000000111117810 */ /* 0x000fc60007ffe0ff */
[----:B------:R-:W-:Y:S05]  /*b690*/  @P1 BRA `(.L_x_55) ;  /* 0xffffff6000001947 */ /* 0x000fea000383ffff */
.L_x_49:
[----:B------:R-:W-:Y:S01]  /*b6a0*/  STG.E [R10.64], R29 ;  /* 0x0000001d0a007986 */ /* 0x000fe2000c101906 */
[----:B------:R-:W-:Y:S05]  /*b6b0*/  EXIT ;  /* 0x000000000000794d */ /* 0x000fea0003800000 */
.L_x_0:
[----:B------:R-:W-:Y:S01]  /*b6c0*/  STG.E [R10.64], RZ ;  /* 0x000000ff0a007986 */ /* 0x000fe2000c101906 */
[----:B------:R-:W-:Y:S05]  /*b6d0*/  EXIT ;  /* 0x000000000000794d */ /* 0x000fea0003800000 */
        .weak           $sample_from_logits$__cuda_sm3x_div_rn_noftz_f32_slowpath
        .type           $sample_from_logits$__cuda_sm3x_div_rn_noftz_f32_slowpath,@function
        .size           $sample_from_logits$__cuda_sm3x_div_rn_noftz_f32_slowpath,(.L_x_465 - $sample_from_logits$__cuda_sm3x_div_rn_noftz_f32_slowpath)
$sample_from_logits$__cuda_sm3x_div_rn_noftz_f32_slowpath:
[----:B------:R-:W-:Y:S01]  /*b6e0*/  SHF.R.U32.HI R8, RZ, 0x17, R6 ;  /* 0x00000017ff087819 */ /* 0x000fe20000011606 */
[----:B------:R-:W-:Y:S01]  /*b6f0*/  BSSY B2, `(.L_x_56) ;  /* 0x0000062000027945 */ /* 0x000fe20003800000 */
[----:B------:R-:W-:Y:S02]  /*b700*/  SHF.R.U32.HI R17, RZ, 0x17, R5 ;  /* 0x00000017ff117819 */ /* 0x000fe40000011605 */
[----:B------:R-:W-:Y:S02]  /*b710*/  LOP3.LUT R8, R8, 0xff, RZ, 0xc0, !PT ;  /* 0x000000ff08087812 */ /* 0x000fe400078ec0ff */
[----:B------:R-:W-:Y:S02]  /*b720*/  LOP3.LUT R20, R17, 0xff, RZ, 0xc0, !PT ;  /* 0x000000ff11147812 */ /* 0x000fe400078ec0ff */
[----:B------:R-:W-:-:S02]  /*b730*/  IADD3 R21, R8, -0x1, RZ ;  /* 0xffffffff08157810 */ /* 0x000fc40007ffe0ff */
[----:B------:R-:W-:Y:S02]  /*b740*/  IADD3 R19, R20, -0x1, RZ ;  /* 0xffffffff14137810 */ /* 0x000fe40007ffe0ff */
[----:B------:R-:W-:-:S04]  /*b750*/  ISETP.GT.U32.AND P0, PT, R21, 0xfd, PT ;  /* 0x000000fd1500780c */ /* 0x000fc80003f04070 */
[----:B------:R-:W-:-:S13]  /*b760*/  ISETP.GT.U32.OR P0, PT, R19, 0xfd, P0 ;  /* 0x000000fd1300780c */ /* 0x000fda0000704470 */
[----:B------:R-:W-:Y:S01]  /*b770*/  @!P0 MOV R17, RZ ;  /* 0x000000ff00118202 */ /* 0x000fe20000000f00 */
[----:B------:R-:W-:Y:S05]  /*b780*/  @!P0 BRA `(.L_x_57) ;  /* 0x0000017000008947 */ /* 0x000fea0003800000 */
[----:B------:R-:W-:Y:S02]  /*b790*/  FSETP.GTU.FTZ.AND P0, PT, |R5|, +INF , PT ;  /* 0x7f8000000500780b */ /* 0x000fe40003f1c200 */
[----:B------:R-:W-:-:S04]  /*b7a0*/  FSETP.GTU.FTZ.AND P1, PT, |R6|, +INF , PT ;  /* 0x7f8000000600780b */ /* 0x000fc80003f3c200 */
[----:B------:R-:W-:-:S13]  /*b7b0*/  PLOP3.LUT P0, PT, P0, P1, PT, 0xa8, 0x0 ;  /* 0x000000000000781c */ /* 0x000fda0000703570 */
[----:B------:R-:W-:Y:S05]  /*b7c0*/  @P0 BRA `(.L_x_58) ;  /* 0x0000053000000947 */ /* 0x000fea0003800000 */
[----:B------:R-:W-:-:S13]  /*b7d0*/  LOP3.LUT P0, RZ, R6, 0x7fffffff, R5, 0xc8, !PT ;  /* 0x7fffffff06ff7812 */ /* 0x000fda000780c805 */
[----:B------:R-:W-:Y:S05]  /*b7e0*/  @!P0 BRA `(.L_x_59) ;  /* 0x000004f000008947 */ /* 0x000fea0003800000 */
[C---:B------:R-:W-:Y:S02]  /*b7f0*/  FSETP.NEU.FTZ.AND P1, PT, |R5|.reuse, +INF , PT ;  /* 0x7f8000000500780b */ /* 0x040fe40003f3d200 */
[----:B------:R-:W-:Y:S02]  /*b800*/  FSETP.NEU.FTZ.AND P4, PT, |R6|, +INF , PT ;  /* 0x7f8000000600780b */ /* 0x000fe40003f9d200 */
[----:B------:R-:W-:-:S11]  /*b810*/  FSETP.NEU.FTZ.AND P0, PT, |R5|, +INF , PT ;  /* 0x7f8000000500780b */ /* 0x000fd60003f1d200 */
[----:B------:R-:W-:Y:S05]  /*b820*/  @!P4 BRA !P1, `(.L_x_59) ;  /* 0x000004b00000c947 */ /* 0x000fea0004800000 */
[----:B------:R-:W-:-:S04]  /*b830*/  LOP3.LUT P1, RZ, R5, 0x7fffffff, RZ, 0xc0, !PT ;  /* 0x7fffffff05ff7812 */ /* 0x000fc8000782c0ff */
[----:B------:R-:W-:-:S13]  /*b840*/  PLOP3.LUT P1, PT, P4, P1, PT, 0x2a, 0x0 ;  /* 0x000000000000781c */ /* 0x000fda0002722572 */
[----:B------:R-:W-:Y:S05]  /*b850*/  @P1 BRA `(.L_x_60) ;  /* 0x0000046000001947 */ /* 0x000fea0003800000 */
[----:B------:R-:W-:-:S04]  /*b860*/  LOP3.LUT P1, RZ, R6, 0x7fffffff, RZ, 0xc0, !PT ;  /* 0x7fffffff06ff7812 */ /* 0x000fc8000782c0ff */
[----:B------:R-:W-:-:S13]  /*b870*/  PLOP3.LUT P0, PT, P0, P1, PT, 0x2a, 0x0 ;  /* 0x000000000000781c */ /* 0x000fda0000702572 */
[----:B------:R-:W-:Y:S05]  /*b880*/  @P0 BRA `(.L_x_61) ;  /* 0x0000040000000947 */ /* 0x000fea0003800000 */
[----:B------:R-:W-:Y:S02]  /*b890*/  ISETP.GE.AND P0, PT, R19, RZ, PT ;  /* 0x000000ff1300720c */ /* 0x000fe40003f06270 */
[----:B------:R-:W-:-:S11]  /*b8a0*/  ISETP.GE.AND P1, PT, R21, RZ, PT ;  /* 0x000000ff1500720c */ /* 0x000fd60003f26270 */
[----:B------:R-:W-:Y:S01]  /*b8b0*/  @P0 MOV R17, RZ ;  /* 0x000000ff00110202 */ /* 0x000fe20000000f00 */
[----:B------:R-:W-:Y:S01]  /*b8c0*/  @!P0 FFMA R5, R5, 1.84467440737095516160e+19, RZ ;  /* 0x5f80000005058823 */ /* 0x000fe200000000ff */
[----:B------:R-:W-:Y:S01]  /*b8d0*/  @!P0 MOV R17, 0xffffffc0 ;  /* 0xffffffc000118802 */ /* 0x000fe20000000f00 */
[----:B------:R-:W-:-:S03]  /*b8e0*/  @!P1 FFMA R6, R6, 1.84467440737095516160e+19, RZ ;  /* 0x5f80000006069823 */ /* 0x000fc600000000ff */
[----:B------:R-:W-:-:S02]  /*b8f0*/  @!P1 IADD3 R17, R17, 0x40, RZ ;  /* 0x0000004011119810 */ /* 0x000fc40007ffe0ff */
.L_x_57:
[----:B------:R-:W-:Y:S01]  /*b900*/  LEA R19, R8, 0xc0800000, 0x17 ;  /* 0xc080000008137811 */ /* 0x000fe200078eb8ff */
[----:B------:R-:W-:Y:S01]  /*b910*/  BSSY B3, `(.L_x_62) ;  /* 0x0000036000037945 */ /* 0x000fe20003800000 */
[----:B------:R-:W-:Y:S02]  /*b920*/  IADD3 R20, R20, -0x7f, RZ ;  /* 0xffffff8114147810 */ /* 0x000fe40007ffe0ff */
[----:B------:R-:W-:-:S03]  /*b930*/  IADD3 R21, -R19, R6, RZ ;  /* 0x0000000613157210 */ /* 0x000fc60007ffe1ff */
[C---:B------:R-:W-:Y:S01]  /*b940*/  IMAD R5, R20.reuse, -0x800000, R5 ;  /* 0xff80000014057824 */ /* 0x040fe200078e0205 */
[----:B------:R-:W0:Y:S01]  /*b950*/  MUFU.RCP R6, R21 ;  /* 0x0000001500067308 */ /* 0x000e220000001000 */
[----:B------:R-:W-:Y:S01]  /*b960*/  FADD.FTZ R22, -R21, -RZ ;  /* 0x800000ff15167221 */ /* 0x000fe20000010100 */
[----:B------:R-:W-:-:S04]  /*b970*/  IADD3 R20, R20, 0x7f, -R8 ;  /* 0x0000007f14147810 */ /* 0x000fc80007ffe808 */
[----:B------:R-:W-:Y:S01]  /*b980*/  IADD3 R20, R20, R17, RZ ;  /* 0x0000001114147210 */ /* 0x000fe20007ffe0ff */
[----:B0-----:R-:W-:-:S04]  /*b990*/  FFMA R19, R6, R22, 1 ;  /* 0x3f80000006137423 */ /* 0x001fc80000000016 */
[----:B------:R-:W-:-:S04]  /*b9a0*/  FFMA R6, R6, R19, R6 ;  /* 0x0000001306067223 */ /* 0x000fc80000000006 */
[----:B------:R-:W-:-:S04]  /*b9b0*/  FFMA R19, R5, R6, RZ ;  /* 0x0000000605137223 */ /* 0x000fc800000000ff */
[----:B------:R-:W-:-:S04]  /*b9c0*/  FFMA R23, R22, R19, R5 ;  /* 0x0000001316177223 */ /* 0x000fc80000000005 */
[----:B------:R-:W-:-:S04]  /*b9d0*/  FFMA R19, R6, R23, R19 ;  /* 0x0000001706137223 */ /* 0x000fc80000000013 */
[----:B------:R-:W-:-:S04]  /*b9e0*/  FFMA R22, R22, R19, R5 ;  /* 0x0000001316167223 */ /* 0x000fc80000000005 */
[----:B------:R-:W-:-:S05]  /*b9f0*/  FFMA R5, R6, R22, R19 ;  /* 0x0000001606057223 */ /* 0x000fca0000000013 */
[----:B------:R-:W-:-:S04]  /*ba00*/  SHF.R.U32.HI R8, RZ, 0x17, R5 ;  /* 0x00000017ff087819 */ /* 0x000fc80000011605 */
[----:B------:R-:W-:-:S04]  /*ba10*/  LOP3.LUT R8, R8, 0xff, RZ, 0xc0, !PT ;  /* 0x000000ff08087812 */ /* 0x000fc800078ec0ff */
[----:B------:R-:W-:-:S04]  /*ba20*/  IADD3 R21, R8, R20, RZ ;  /* 0x0000001408157210 */ /* 0x000fc80007ffe0ff */
[----:B------:R-:W-:-:S04]  /*ba30*/  IADD3 R8, R21, -0x1, RZ ;  /* 0xffffffff15087810 */ /* 0x000fc80007ffe0ff */
[----:B------:R-:W-:-:S13]  /*ba40*/  ISETP.GE.U32.AND P0, PT, R8, 0xfe, PT ;  /* 0x000000fe0800780c */ /* 0x000fda0003f06070 */
[----:B------:R-:W-:Y:S05]  /*ba50*/  @!P0 BRA `(.L_x_63) ;  /* 0x0000020000008947 */ /* 0x000fea0003800000 */
[----:B------:R-:W-:-:S13]  /*ba60*/  ISETP.GT.AND P0, PT, R21, 0xfe, PT ;  /* 0x000000fe1500780c */ /* 0x000fda0003f04270 */
[----:B------:R-:W-:Y:S05]  /*ba70*/  @P0 BRA `(.L_x_64) ;  /* 0x000001b000000947 */ /* 0x000fea0003800000 */
[----:B------:R-:W-:-:S13]  /*ba80*/  ISETP.GE.AND P0, PT, R21, 0x1, PT ;  /* 0x000000011500780c */ /* 0x000fda0003f06270 */
[----:B------:R-:W-:Y:S05]  /*ba90*/  @P0 BRA `(.L_x_65) ;  /* 0x000001d000000947 */ /* 0x000fea0003800000 */
[----:B------:R-:W-:Y:S02]  /*baa0*/  ISETP.GE.AND P0, PT, R21, -0x18, PT ;  /* 0xffffffe81500780c */ /* 0x000fe40003f06270 */
[----:B------:R-:W-:-:S11]  /*bab0*/  LOP3.LUT R5, R5, 0x80000000, RZ, 0xc0, !PT ;  /* 0x8000000005057812 */ /* 0x000fd600078ec0ff */
[----:B------:R-:W-:Y:S05]  /*bac0*/  @!P0 BRA `(.L_x_65) ;  /* 0x000001a000008947 */ /* 0x000fea0003800000 */
[-CC-:B------:R-:W-:Y:S01]  /*bad0*/  FFMA.RZ R8, R6, R22.reuse, R19.reuse ;  /* 0x0000001606087223 */ /* 0x180fe2000000c013 */
[C---:B------:R-:W-:Y:S02]  /*bae0*/  ISETP.NE.AND P4, PT, R21.reuse, RZ, PT ;  /* 0x000000ff1500720c */ /* 0x040fe40003f85270 */
[C---:B------:R-:W-:Y:S02]  /*baf0*/  ISETP.NE.AND P1, PT, R21.reuse, RZ, PT ;  /* 0x000000ff1500720c */ /* 0x040fe40003f25270 */
[----:B------:R-:W-:Y:S01]  /*bb00*/  LOP3.LUT R17, R8, 0x7fffff, RZ, 0xc0, !PT ;  /* 0x007fffff08117812 */ /* 0x000fe200078ec0ff */
[CCC-:B------:R-:W-:Y:S01]  /*bb10*/  FFMA.RP R8, R6.reuse, R22.reuse, R19.reuse ;  /* 0x0000001606087223 */ /* 0x1c0fe20000008013 */
[----:B------:R-:W-:Y:S01]  /*bb20*/  FFMA.RM R19, R6, R22, R19 ;  /* 0x0000001606137223 */ /* 0x000fe20000004013 */
[----:B------:R-:W-:Y:S02]  /*bb30*/  IADD3 R6, R21, 0x20, RZ ;  /* 0x0000002015067810 */ /* 0x000fe40007ffe0ff */
[----:B------:R-:W-:-:S02]  /*bb40*/  LOP3.LUT R17, R17, 0x800000, RZ, 0xfc, !PT ;  /* 0x0080000011117812 */ /* 0x000fc400078efcff */
[----:B------:R-:W-:Y:S02]  /*bb50*/  IADD3 R20, -R21, RZ, RZ ;  /* 0x000000ff15147210 */ /* 0x000fe40007ffe1ff */
[----:B------:R-:W-:Y:S02]  /*bb60*/  SHF.L.U32 R6, R17, R6, RZ ;  /* 0x0000000611067219 */ /* 0x000fe400000006ff */
[----:B------:R-:W-:Y:S02]  /*bb70*/  FSETP.NEU.FTZ.AND P0, PT, R8, R19, PT ;  /* 0x000000130800720b */ /* 0x000fe40003f1d000 */
[----:B------:R-:W-:Y:S02]  /*bb80*/  SEL R8, R20, RZ, P4 ;  /* 0x000000ff14087207 */ /* 0x000fe40002000000 */
[----:B------:R-:W-:Y:S02]  /*bb90*/  ISETP.NE.AND P1, PT, R6, RZ, P1 ;  /* 0x000000ff0600720c */ /* 0x000fe40000f25270 */
[----:B------:R-:W-:-:S02]  /*bba0*/  SHF.R.U32.HI R8, RZ, R8, R17 ;  /* 0x00000008ff087219 */ /* 0x000fc40000011611 */
[----:B------:R-:W-:Y:S02]  /*bbb0*/  PLOP3.LUT P0, PT, P0, P1, PT, 0xa8, 0x0 ;  /* 0x000000000000781c */ /* 0x000fe40000703570 */
[----:B------:R-:W-:Y:S02]  /*bbc0*/  SHF.R.U32.HI R17, RZ, 0x1, R8 ;  /* 0x00000001ff117819 */ /* 0x000fe40000011608 */
[----:B------:R-:W-:-:S04]  /*bbd0*/  SEL R6, RZ, 0x1, !P0 ;  /* 0x00000001ff067807 */ /* 0x000fc80004000000 */
[----:B------:R-:W-:-:S04]  /*bbe0*/  LOP3.LUT R19, R6, 0x1, R17, 0xf8, !PT ;  /* 0x0000000106137812 */ /* 0x000fc800078ef811 */
[----:B------:R-:W-:-:S04]  /*bbf0*/  LOP3.LUT R8, R19, R8, RZ, 0xc0, !PT ;  /* 0x0000000813087212 */ /* 0x000fc800078ec0ff */
[----:B------:R-:W-:-:S04]  /*bc00*/  IADD3 R8, R17, R8, RZ ;  /* 0x0000000811087210 */ /* 0x000fc80007ffe0ff */
[----:B------:R-:W-:Y:S01]  /*bc10*/  LOP3.LUT R5, R8, R5, RZ, 0xfc, !PT ;  /* 0x0000000508057212 */ /* 0x000fe200078efcff */
[----:B------:R-:W-:Y:S05]  /*bc20*/  BRA `(.L_x_65) ;  /* 0x0000004000007947 */ /* 0x000fea0003800000 */
.L_x_64:
[----:B------:R-:W-:-:S04]  /*bc30*/  LOP3.LUT R5, R5, 0x80000000, RZ, 0xc0, !PT ;  /* 0x8000000005057812 */ /* 0x000fc800078ec0ff */
[----:B------:R-:W-:Y:S01]  /*bc40*/  LOP3.LUT R5, R5, 0x7f800000, RZ, 0xfc, !PT ;  /* 0x7f80000005057812 */ /* 0x000fe200078efcff */
[----:B------:R-:W-:Y:S05]  /*bc50*/  BRA `(.L_x_65) ;  /* 0x0000001000007947 */ /* 0x000fea0003800000 */
.L_x_63:
[----:B------:R-:W-:-:S02]  /*bc60*/  LEA R5, R20, R5, 0x17 ;  /* 0x0000000514057211 */ /* 0x000fc400078eb8ff */
.L_x_65:
[----:B------:R-:W-:Y:S05]  /*bc70*/  BSYNC B3 ;  /* 0x0000000000037941 */ /* 0x000fea0003800000 */
.L_x_62:
[----:B------:R-:W-:Y:S05]  /*bc80*/  BRA `(.L_x_66) ;  /* 0x0000008000007947 */ /* 0x000fea0003800000 */
.L_x_61:
[----:B------:R-:W-:-:S04]  /*bc90*/  LOP3.LUT R5, R6, 0x80000000, R5, 0x48, !PT ;  /* 0x8000000006057812 */ /* 0x000fc800078e4805 */
[----:B------:R-:W-:Y:S01]  /*bca0*/  LOP3.LUT R5, R5, 0x7f800000, RZ, 0xfc, !PT ;  /* 0x7f80000005057812 */ /* 0x000fe200078efcff */
[----:B------:R-:W-:Y:S05]  /*bcb0*/  BRA `(.L_x_66) ;  /* 0x0000005000007947 */ /* 0x000fea0003800000 */
.L_x_60:
[----:B------:R-:W-:Y:S01]  /*bcc0*/  LOP3.LUT R5, R6, 0x80000000, R5, 0x48, !PT ;  /* 0x8000000006057812 */ /* 0x000fe200078e4805 */
[----:B------:R-:W-:Y:S05]  /*bcd0*/  BRA `(.L_x_66) ;  /* 0x0000003000007947 */ /* 0x000fea0003800000 */
.L_x_59:
[----:B------:R-:W0:Y:S01]  /*bce0*/  MUFU.RSQ R5, -QNAN ;  /* 0xffc0000000057908 */ /* 0x000e220000001400 */
[----:B------:R-:W-:Y:S05]  /*bcf0*/  BRA `(.L_x_66) ;  /* 0x0000001000007947 */ /* 0x000fea0003800000 */
.L_x_58:
[----:B------:R-:W-:-:S02]  /*bd00*/  FADD.FTZ R5, R5, R6 ;  /* 0x0000000605057221 */ /* 0x000fc40000010000 */
.L_x_66:
[----:B------:R-:W-:Y:S05]  /*bd10*/  BSYNC B2 ;  /* 0x0000000000027941 */ /* 0x000fea0003800000 */
.L_x_56:
[----:B------:R-:W-:Y:S02]  /*bd20*/  MOV R19, 0x0 ;  /* 0x0000000000137802 */ /* 0x000fe40000000f00 */
[----:B0-----:R-:W-:Y:S02]  /*bd30*/  MOV R6, R5 ;  /* 0x0000000500067202 */ /* 0x001fe40000000f00 */
[----:B------:R-:W-:Y:S05]  /*bd40*/  RET.REL.NODEC R18 `(sample_from_logits) ;  /* 0xffff42b012007950 */ /* 0x000fea0003c3ffff */
.L_x_67:
[----:B------:R-:W-:-:S00]  /*bd50*/  BRA `(.L_x_67) ;  /* 0xfffffff000007947 */ /* 0x000fc0000383ffff */
[----:B------:R-:W-:-:S00]  /*bd60*/  NOP ;  /* 0x0000000000007918 */ /* 0x000fc00000000000 */
        /* <DEDUP_REMOVED lines=9> */
.L_x_465:


//--------------------- .text.flash_attention_paged --------------------------
	.section	.text.flash_attention_paged,"ax",@progbits
	.sectioninfo	@"SHI_REGISTERS=168"
	.align	128
        .global         flash_attention_paged
        .type           flash_attention_paged,@function
        .size           flash_attention_paged,(.L_x_466 - flash_attention_paged)
        .other          flash_attention_paged,@"STO_CUDA_ENTRY STV_DEFAULT"
flash_attention_paged:
.text.flash_attention_paged:
[----:B------:R-:W-:-:S03]  /*0000*/  IMAD.MOV.U32 R1, RZ, RZ, c[0x0][0x28] ;  /* 0x00000a00ff017624 */ /* 0x000fc600078e00ff */
[----:B------:R-:W-:Y:S02]  /*0010*/  ISETP.NE.AND P0, PT, RZ, c[0x0][0x18c], PT ;  /* 0x00006300ff007a0c */ /* 0x000fe40003f05270 */
[----:B------:R-:W-:Y:S02]  /*0020*/  IADD3 R1, R1, -0x400, RZ ;  /* 0xfffffc0001017810 */ /* 0x000fe40007ffe0ff */
[----:B------:R-:W-:Y:S02]  /*0030*/  ISETP.EQ.OR P0, PT, RZ, c[0x0][0x190], !P0 ;  /* 0x00006400ff007a0c */ /* 0x000fe40004702670 */
[----:B------:R0:W1:Y:S02]  /*0040*/  R2UR UR9, R1 ;  /* 0x00000000010973c2 */ /* 0x00006400000e0000 */
[----:B------:R-:W-:-:S04]  /*0050*/  ISETP.EQ.OR P0, PT, RZ, c[0x0][0x194], P0 ;  /* 0x00006500ff007a0c */ /* 0x000fc80000702670 */
[----:B------:R-:W-:-:S13]  /*0060*/  ISETP.EQ.OR P0, PT, RZ, c[0x0][0x1b4], P0 ;  /* 0x00006d00ff007a0c */ /* 0x000fda0000702670 */
[----:B------:R-:W-:Y:S05]  /*0070*/  @P0 EXIT ;  /* 0x000000000000094d */ /* 0x000fea0003800000 */
[----:B0-----:R-:W0:Y:S01]  /*0080*/  S2R R152, SR_CTAID.X ;  /* 0x0000000000987919 */ /* 0x001e220000002500 */
[----:B------:R-:W-:Y:S02]  /*0090*/  ULDC.64 UR4, c[0x0][0x188] ;  /* 0x0000620000047ab9 */ /* 0x000fe40000000a00 */
[----:B------:R-:W-:Y:S01]  /*00a0*/  UIMAD UR5, UR4, UR5, URZ ;  /* 0x00000005040572a4 */ /* 0x000fe2000f8e023f */
[----:B------:R-:W0:Y:S02]  /*00b0*/  S2R R3, SR_TID.X ;  /* 0x0000000000037919 */ /* 0x000e240000002100 */
[----:B------:R-:W-:Y:S02]  /*00c0*/  ULDC UR4, c[0x0][0x194] ;  /* 0x0000650000047ab9 */ /* 0x000fe40000000800 */
[----:B------:R-:W-:Y:S01]  /*00d0*/  UIMAD UR5, UR5, UR4, URZ ;  /* 0x00000004050572a4 */ /* 0x000fe2000f8e023f */
[----:B0-----:R-:W-:-:S05]  /*00e0*/  IMAD R152, R152, c[0x0][0x0], R3 ;  /* 0x0000000098987a24 */ /* 0x001fca00078e0203 */
[----:B------:R-:W-:-:S13]  /*00f0*/  ISETP.GE.U32.AND P0, PT, R152, UR5, PT ;  /* 0x0000000598007c0c */ /* 0x000fda000bf06070 */
[----:B------:R-:W-:Y:S05]  /*0100*/  @P0 EXIT ;  /* 0x000000000000094d */ /* 0x000fea0003800000 */
[----:B------:R-:W0:Y:S01]  /*0110*/  I2F.U32.RP R4, c[0x0][0x190] ;  /* 0x0000640000047b06 */ /* 0x000e220000209000 */
[----:B------:R-:W-:Y:S01]  /*0120*/  IMAD.MOV.U32 R6, RZ, RZ, c[0x0][0x190] ;  /* 0x00006400ff067624 */ /* 0x000fe200078e00ff */
[----:B------:R-:W-:Y:S01]  /*0130*/  ISETP.NE.U32.AND P2, PT, RZ, c[0x0][0x190], PT ;  /* 0x00006400ff007a0c */ /* 0x000fe20003f45070 */
[----:B------:R-:W-:Y:S02]  /*0140*/  ULDC UR6, c[0x0][0x1a8] ;  /* 0x00006a0000067ab9 */ /* 0x000fe40000000800 */
[----:B------:R-:W-:Y:S02]  /*0150*/  UISETP.NE.AND UP0, UPT, URZ, UR6, UPT ;  /* 0x000000063f00728c */ /* 0x000fe4000bf05270 */
[----:B------:R-:W-:Y:S02]  /*0160*/  ULDC UR4, c[0x0][0x198] ;  /* 0x0000660000047ab9 */ /* 0x000fe40000000800 */
[----:B------:R-:W-:Y:S02]  /*0170*/  ULDC UR6, c[0x0][0x194] ;  /* 0x0000650000067ab9 */ /* 0x000fe40000000800 */
[----:B------:R-:W-:-:S02]  /*0180*/  UISETP.GE.U32.AND UP0, UPT, UR4, UR6, UP0 ;  /* 0x000000060400728c */ /* 0x000fc40008706070 */
[----:B------:R-:W-:Y:S01]  /*0190*/  ULDC.64 UR10, c[0x0][0x118] ;  /* 0x00004600000a7ab9 */ /* 0x000fe20000000a00 */
[----:B0-----:R-:W0:Y:S02]  /*01a0*/  MUFU.RCP R4, R4 ;  /* 0x0000000400047308 */ /* 0x001e240000001000 */
[----:B0-----:R-:W-:-:S06]  /*01b0*/  IADD3 R2, R4, 0xffffffe, RZ ;  /* 0x0ffffffe04027810 */ /* 0x001fcc0007ffe0ff */
[----:B------:R0:W2:Y:S02]  /*01c0*/  F2I.FTZ.U32.TRUNC.NTZ R3, R2 ;  /* 0x0000000200037305 */ /* 0x0000a4000021f000 */
[----:B0-----:R-:W-:Y:S02]  /*01d0*/  IMAD.MOV.U32 R2, RZ, RZ, RZ ;  /* 0x000000ffff027224 */ /* 0x001fe400078e00ff */
[----:B--2---:R-:W-:-:S04]  /*01e0*/  IMAD.MOV R5, RZ, RZ, -R3 ;  /* 0x000000ffff057224 */ /* 0x004fc800078e0a03 */
[----:B------:R-:W-:-:S04]  /*01f0*/  IMAD R5, R5, c[0x0][0x190], RZ ;  /* 0x0000640005057a24 */ /* 0x000fc800078e02ff */
[----:B------:R-:W-:Y:S01]  /*0200*/  IMAD.HI.U32 R0, R3, R5, R2 ;  /* 0x0000000503007227 */ /* 0x000fe200078e0002 */
[----:B------:R-:W-:-:S05]  /*0210*/  LOP3.LUT R2, R6, 0x3, RZ, 0xc0, !PT ;  /* 0x0000000306027812 */ /* 0x000fca00078ec0ff */
[----:B------:R-:W-:-:S05]  /*0220*/  IMAD.HI.U32 R0, R0, c[0x0][0x1a0], RZ ;  /* 0x0000680000007a27 */ /* 0x000fca00078e00ff */
[----:B------:R-:W-:-:S05]  /*0230*/  IADD3 R3, -R0, RZ, RZ ;  /* 0x000000ff00037210 */ /* 0x000fca0007ffe1ff */
[----:B------:R-:W-:-:S05]  /*0240*/  IMAD R3, R3, R6, c[0x0][0x1a0] ;  /* 0x0000680003037624 */ /* 0x000fca00078e0206 */
[----:B------:R-:W-:-:S13]  /*0250*/  ISETP.GE.U32.AND P0, PT, R3, c[0x0][0x190], PT ;  /* 0x0000640003007a0c */ /* 0x000fda0003f06070 */
[----:B------:R-:W-:Y:S02]  /*0260*/  @P0 IADD3 R3, R3, -c[0x0][0x190], RZ ;  /* 0x8000640003030a10 */ /* 0x000fe40007ffe0ff */
[----:B------:R-:W-:Y:S02]  /*0270*/  @P0 IADD3 R0, R0, 0x1, RZ ;  /* 0x0000000100000810 */ /* 0x000fe40007ffe0ff */
[----:B------:R-:W-:-:S13]  /*0280*/  ISETP.GE.U32.AND P1, PT, R3, c[0x0][0x190], PT ;  /* 0x0000640003007a0c */ /* 0x000fda0003f26070 */
[----:B------:R-:W-:Y:S02]  /*0290*/  @P1 IADD3 R0, R0, 0x1, RZ ;  /* 0x0000000100001810 */ /* 0x000fe40007ffe0ff */
[----:B------:R-:W-:-:S02]  /*02a0*/  @!P2 LOP3.LUT R0, RZ, c[0x0][0x190], RZ, 0x33, !PT ;  /* 0x00006400ff00aa12 */ /* 0x000fc400078e33ff */
.L_x_154:
[----:B------:R-:W0:Y:S01]  /*02b0*/  I2F.U32.RP R4, c[0x0][0x18c] ;  /* 0x0000630000047b06 */ /* 0x000e220000209000 */
[----:B------:R-:W-:Y:S01]  /*02c0*/  ISETP.NE.U32.AND P2, PT, RZ, c[0x0][0x18c], PT ;  /* 0x00006300ff007a0c */ /* 0x000fe20003f45070 */
[----:B-----5:R-:W-:-:S06]  /*02d0*/  IMAD.MOV.U32 R44, RZ, RZ, c[0x0][0x190] ;  /* 0x00006400ff2c7624 */ /* 0x020fcc00078e00ff */
[----:B-12---:R-:W2:Y:S08]  /*02e0*/  I2F.U32.RP R42, c[0x0][0x194] ;  /* 0x00006500002a7b06 */ /* 0x006eb00000209000 */
[----:B0-----:R-:W0:Y:S08]  /*02f0*/  MUFU.RCP R4, R4 ;  /* 0x0000000400047308 */ /* 0x001e300000001000 */
[----:B--2---:R-:W-:Y:S01]  /*0300*/  MUFU.RCP R42, R42 ;  /* 0x0000002a002a7308 */ /* 0x004fe20000001000 */
[----:B0-----:R-:W-:-:S07]  /*0310*/  IADD3 R40, R4, 0xffffffe, RZ ;  /* 0x0ffffffe04287810 */ /* 0x001fce0007ffe0ff */
[----:B------:R0:W2:Y:S02]  /*0320*/  F2I.FTZ.U32.TRUNC.NTZ R41, R40 ;  /* 0x0000002800297305 */ /* 0x0000a4000021f000 */
[----:B0-----:R-:W-:Y:S02]  /*0330*/  IMAD.MOV.U32 R40, RZ, RZ, RZ ;  /* 0x000000ffff287224 */ /* 0x001fe400078e00ff */
[----:B--2---:R-:W-:-:S04]  /*0340*/  IMAD.MOV R3, RZ, RZ, -R41 ;  /* 0x000000ffff037224 */ /* 0x004fc800078e0a29 */
[----:B------:R-:W-:-:S04]  /*0350*/  IMAD R3, R3, c[0x0][0x18c], RZ ;  /* 0x0000630003037a24 */ /* 0x000fc800078e02ff */
[----:B------:R-:W-:Y:S01]  /*0360*/  IMAD.HI.U32 R3, R41, R3, R40 ;  /* 0x0000000329037227 */ /* 0x000fe200078e0028 */
[----:B------:R-:W-:-:S05]  /*0370*/  IADD3 R40, R42, 0xffffffe, RZ ;  /* 0x0ffffffe2a287810 */ /* 0x000fca0007ffe0ff */
[----:B------:R-:W-:-:S04]  /*0380*/  IMAD.HI.U32 R3, R3, R152, RZ ;  /* 0x0000009803037227 */ /* 0x000fc800078e00ff */
[----:B------:R-:W-:-:S04]  /*0390*/  IMAD.MOV R41, RZ, RZ, -R3 ;  /* 0x000000ffff297224 */ /* 0x000fc800078e0a03 */
[----:B------:R-:W-:Y:S02]  /*03a0*/  IMAD R4, R41, c[0x0][0x18c], R152 ;  /* 0x0000630029047a24 */ /* 0x000fe400078e0298 */
[----:B------:R0:W2:Y:S03]  /*03b0*/  F2I.FTZ.U32.TRUNC.NTZ R41, R40 ;  /* 0x0000002800297305 */ /* 0x0000a6000021f000 */
[----:B------:R-:W-:Y:S02]  /*03c0*/  ISETP.GE.U32.AND P0, PT, R4, c[0x0][0x18c], PT ;  /* 0x0000630004007a0c */ /* 0x000fe40003f06070 */
[----:B0-----:R-:W-:-:S11]  /*03d0*/  MOV R40, RZ ;  /* 0x000000ff00287202 */ /* 0x001fd60000000f00 */
[----:B------:R-:W-:Y:S01]  /*03e0*/  @P0 IADD3 R4, R4, -c[0x0][0x18c], RZ ;  /* 0x8000630004040a10 */ /* 0x000fe20007ffe0ff */
[----:B--2---:R-:W-:Y:S01]  /*03f0*/  IMAD.MOV R43, RZ, RZ, -R41 ;  /* 0x000000ffff2b7224 */ /* 0x004fe200078e0a29 */
[----:B------:R-:W-:Y:S02]  /*0400*/  @P0 IADD3 R3, R3, 0x1, RZ ;  /* 0x0000000103030810 */ /* 0x000fe40007ffe0ff */
[----:B------:R-:W-:Y:S01]  /*0410*/  ISETP.GE.U32.AND P1, PT, R4, c[0x0][0x18c], PT ;  /* 0x0000630004007a0c */ /* 0x000fe20003f26070 */
[----:B------:R-:W-:-:S04]  /*0420*/  IMAD R43, R43, c[0x0][0x194], RZ ;  /* 0x000065002b2b7a24 */ /* 0x000fc800078e02ff */
[----:B------:R-:W-:-:S08]  /*0430*/  IMAD.HI.U32 R4, R41, R43, R40 ;  /* 0x0000002b29047227 */ /* 0x000fd000078e0028 */
[----:B------:R-:W-:Y:S02]  /*0440*/  @P1 IADD3 R3, R3, 0x1, RZ ;  /* 0x0000000103031810 */ /* 0x000fe40007ffe0ff */
[----:B------:R-:W-:Y:S02]  /*0450*/  @!P2 LOP3.LUT R3, RZ, c[0x0][0x18c], RZ, 0x33, !PT ;  /* 0x00006300ff03aa12 */ /* 0x000fe400078e33ff */
[----:B------:R-:W-:Y:S02]  /*0460*/  ISETP.GT.U32.AND P2, PT, R44, c[0x0][0x1a0], PT ;  /* 0x000068002c007a0c */ /* 0x000fe40003f44070 */
[----:B------:R-:W-:Y:S01]  /*0470*/  ISETP.NE.U32.AND P1, PT, RZ, c[0x0][0x194], PT ;  /* 0x00006500ff007a0c */ /* 0x000fe20003f25070 */
[----:B------:R-:W-:-:S04]  /*0480*/  IMAD.HI.U32 R4, R4, R3, RZ ;  /* 0x0000000304047227 */ /* 0x000fc800078e00ff */
[----:B------:R-:W-:-:S04]  /*0490*/  IMAD.MOV R4, RZ, RZ, -R4 ;  /* 0x000000ffff047224 */ /* 0x000fc800078e0a04 */
[----:B------:R-:W-:-:S05]  /*04a0*/  IMAD R50, R4, c[0x0][0x194], R3 ;  /* 0x0000650004327a24 */ /* 0x000fca00078e0203 */
[----:B------:R-:W-:-:S13]  /*04b0*/  ISETP.GE.U32.AND P0, PT, R50, c[0x0][0x194], PT ;  /* 0x0000650032007a0c */ /* 0x000fda0003f06070 */
[----:B------:R-:W-:-:S04]  /*04c0*/  @P0 IADD3 R50, R50, -c[0x0][0x194], RZ ;  /* 0x8000650032320a10 */ /* 0x000fc80007ffe0ff */
[----:B------:R-:W-:-:S13]  /*04d0*/  ISETP.GE.U32.AND P0, PT, R50, c[0x0][0x194], PT ;  /* 0x0000650032007a0c */ /* 0x000fda0003f06070 */
[----:B------:R-:W-:Y:S02]  /*04e0*/  @P0 IADD3 R50, R50, -c[0x0][0x194], RZ ;  /* 0x8000650032320a10 */ /* 0x000fe40007ffe0ff */
[----:B------:R-:W-:Y:S01]  /*04f0*/  @!P1 LOP3.LUT R50, RZ, c[0x0][0x194], RZ, 0x33, !PT ;  /* 0x00006500ff329a12 */ /* 0x000fe200078e33ff */
[----:B------:R-:W-:Y:S05]  /*0500*/  @P2 BRA `(.L_x_68) ;  /* 0x0001bf7000002947 */ /* 0x000fea0003800000 */
[----:B------:R-:W0:Y:S01]  /*0510*/  I2F.U32.RP R45, R0 ;  /* 0x00000000002d7306 */ /* 0x000e220000209000 */
[----:B------:R-:W-:Y:S01]  /*0520*/  IMAD.MOV R41, RZ, RZ, -R3 ;  /* 0x000000ffff297224 */ /* 0x000fe200078e0a03 */
[----:B------:R-:W-:Y:S02]  /*0530*/  ISETP.NE.U32.AND P0, PT, RZ, c[0x0][0x180], PT ;  /* 0x00006000ff007a0c */ /* 0x000fe40003f05070 */
[----:B------:R-:W-:Y:S01]  /*0540*/  MOV R49, RZ ;  /* 0x000000ff00317202 */ /* 0x000fe20000000f00 */
[----:B------:R-:W-:Y:S01]  /*0550*/  IMAD R4, R41, c[0x0][0x18c], R152 ;  /* 0x0000630029047a24 */ /* 0x000fe200078e0298 */
[----:B------:R-:W-:Y:S02]  /*0560*/  ISETP.NE.AND.EX P0, PT, RZ, c[0x0][0x184], PT, P0 ;  /* 0x00006100ff007a0c */ /* 0x000fe40003f05300 */
[----:B0-----:R-:W0:Y:S01]  /*0570*/  MUFU.RCP R45, R45 ;  /* 0x0000002d002d7308 */ /* 0x001e220000001000 */
[----:B------:R-:W-:-:S10]  /*0580*/  IMAD.MOV R47, RZ, RZ, -R0 ;  /* 0x000000ffff2f7224 */ /* 0x000fd400078e0a00 */
[----:B------:R-:W-:-:S04]  /*0590*/  @P0 IMAD.MOV.U32 R43, RZ, RZ, 0x4 ;  /* 0x00000004ff2b0424 */ /* 0x000fc800078e00ff */
[----:B------:R-:W-:-:S05]  /*05a0*/  @P0 IMAD.WIDE.U32 R42, R4, R43, c[0x0][0x180] ;  /* 0x00006000042a0625 */ /* 0x000fca00078e002b */
[----:B------:R2:W5:Y:S01]  /*05b0*/  @P0 LDG.E.CONSTANT R49, [R42.64] ;  /* 0x0000000a2a310981 */ /* 0x000562000c1e9900 */
[----:B------:R-:W-:Y:S01]  /*05c0*/  ISETP.NE.U32.AND P2, PT, R0, RZ, PT ;  /* 0x000000ff0000720c */ /* 0x000fe20003f45070 */
[----:B------:R-:W-:Y:S01]  /*05d0*/  BSSY B0, `(.L_x_68) ;  /* 0x0001bea000007945 */ /* 0x000fe20003800000 */
[----:B0-----:R-:W-:-:S04]  /*05e0*/  IADD3 R40, R45, 0xffffffe, RZ ;  /* 0x0ffffffe2d287810 */ /* 0x001fc80007ffe0ff */
[----:B------:R0:W3:Y:S02]  /*05f0*/  F2I.FTZ.U32.TRUNC.NTZ R41, R40 ;  /* 0x0000002800297305 */ /* 0x0000e4000021f000 */
[----:B0-----:R-:W-:Y:S02]  /*0600*/  IMAD.MOV.U32 R40, RZ, RZ, RZ ;  /* 0x000000ffff287224 */ /* 0x001fe400078e00ff */
[----:B---3--:R-:W-:-:S04]  /*0610*/  IMAD R47, R47, R41, RZ ;  /* 0x000000292f2f7224 */ /* 0x008fc800078e02ff */
[----:B------:R-:W-:-:S04]  /*0620*/  IMAD.HI.U32 R41, R41, R47, R40 ;  /* 0x0000002f29297227 */ /* 0x000fc800078e0028 */
[----:B------:R-:W-:Y:S02]  /*0630*/  IMAD R47, R3, c[0x0][0x19c], RZ ;  /* 0x00006700032f7a24 */ /* 0x000fe400078e02ff */
[----:B------:R-:W-:-:S04]  /*0640*/  IMAD.HI.U32 R41, R41, c[0x0][0x18c], RZ ;  /* 0x0000630029297a27 */ /* 0x000fc800078e00ff */
[----:B--2---:R-:W-:Y:S02]  /*0650*/  IMAD.MOV R43, RZ, RZ, -R41 ;  /* 0x000000ffff2b7224 */ /* 0x004fe400078e0a29 */
[----:B------:R-:W-:Y:S02]  /*0660*/  IMAD R3, R3, c[0x0][0x1a4], RZ ;  /* 0x0000690003037a24 */ /* 0x000fe400078e02ff */
[----:B------:R-:W-:-:S05]  /*0670*/  IMAD R43, R0, R43, c[0x0][0x18c] ;  /* 0x00006300002b7624 */ /* 0x000fca00078e022b */
[----:B------:R-:W-:-:S13]  /*0680*/  ISETP.GE.U32.AND P0, PT, R43, R0, PT ;  /* 0x000000002b00720c */ /* 0x000fda0003f06070 */
[----:B------:R-:W-:Y:S01]  /*0690*/  @P0 IMAD.IADD R43, R43, 0x1, -R0 ;  /* 0x000000012b2b0824 */ /* 0x000fe200078e0a00 */
[----:B------:R-:W-:Y:S02]  /*06a0*/  @P0 IADD3 R41, R41, 0x1, RZ ;  /* 0x0000000129290810 */ /* 0x000fe40007ffe0ff */
[----:B------:R-:W-:Y:S02]  /*06b0*/  ISETP.GT.U32.AND P0, PT, R0, c[0x0][0x18c], PT ;  /* 0x0000630000007a0c */ /* 0x000fe40003f04070 */
[----:B------:R-:W-:-:S13]  /*06c0*/  ISETP.GE.U32.AND P1, PT, R43, R0, PT ;  /* 0x000000002b00720c */ /* 0x000fda0003f26070 */
[----:B------:R-:W-:Y:S02]  /*06d0*/  @P1 IADD3 R41, R41, 0x1, RZ ;  /* 0x0000000129291810 */ /* 0x000fe40007ffe0ff */
[----:B------:R-:W-:-:S04]  /*06e0*/  @!P2 LOP3.LUT R41, RZ, R0, RZ, 0x33, !PT ;  /* 0x00000000ff29a212 */ /* 0x000fc800078e33ff */
[----:B------:R-:W-:-:S04]  /*06f0*/  SEL R43, R41, 0x1, !P0 ;  /* 0x00000001292b7807 */ /* 0x000fc80004000000 */
[----:B------:R-:W0:Y:S01]  /*0700*/  I2F.U32.RP R42, R43 ;  /* 0x0000002b002a7306 */ /* 0x000e220000209000 */
[----:B------:R-:W-:Y:S02]  /*0710*/  IADD3 R45, RZ, -R43, RZ ;  /* 0x8000002bff2d7210 */ /* 0x000fe40007ffe0ff */
[----:B------:R-:W-:-:S05]  /*0720*/  ISETP.NE.U32.AND P2, PT, R43, RZ, PT ;  /* 0x000000ff2b00720c */ /* 0x000fca0003f45070 */
[----:B0-----:R-:W0:Y:S02]  /*0730*/  MUFU.RCP R42, R42 ;  /* 0x0000002a002a7308 */ /* 0x001e240000001000 */
[----:B0-----:R-:W-:-:S06]  /*0740*/  IADD3 R40, R42, 0xffffffe, RZ ;  /* 0x0ffffffe2a287810 */ /* 0x001fcc0007ffe0ff */
[----:B------:R0:W2:Y:S02]  /*0750*/  F2I.FTZ.U32.TRUNC.NTZ R41, R40 ;  /* 0x0000002800297305 */ /* 0x0000a4000021f000 */
[----:B0-----:R-:W-:Y:S02]  /*0760*/  IMAD.MOV.U32 R40, RZ, RZ, RZ ;  /* 0x000000ffff287224 */ /* 0x001fe400078e00ff */
[----:B--2---:R-:W-:-:S04]  /*0770*/  IMAD R45, R45, R41, RZ ;  /* 0x000000292d2d7224 */ /* 0x004fc800078e02ff */
[----:B------:R-:W-:-:S06]  /*0780*/  IMAD.HI.U32 R41, R41, R45, R40 ;  /* 0x0000002d29297227 */ /* 0x000fcc00078e0028 */
[----:B------:R-:W-:-:S04]  /*0790*/  IMAD.HI.U32 R51, R41, R4, RZ ;  /* 0x0000000429337227 */ /* 0x000fc800078e00ff */
[----:B------:R-:W-:Y:S02]  /*07a0*/  IMAD.MOV R46, RZ, RZ, -R51 ;  /* 0x000000ffff2e7224 */ /* 0x000fe400078e0a33 */
[----:B------:R-:W-:Y:S02]  /*07b0*/  IMAD.MOV.U32 R41, RZ, RZ, c[0x0][0x194] ;  /* 0x00006500ff297624 */ /* 0x000fe400078e00ff */
[----:B------:R-:W-:Y:S02]  /*07c0*/  IMAD R46, R43, R46, R4 ;  /* 0x0000002e2b2e7224 */ /* 0x000fe400078e0204 */
[----:B------:R-:W-:Y:S01]  /*07d0*/  IMAD R4, R4, c[0x0][0x190], RZ ;  /* 0x0000640004047a24 */ /* 0x000fe200078e02ff */
[----:B------:R-:W-:Y:S02]  /*07e0*/  IADD3 R41, -R41, 0x1, RZ ;  /* 0x0000000129297810 */ /* 0x000fe40007ffe1ff */
[----:B------:R-:W-:Y:S02]  /*07f0*/  ISETP.GE.U32.AND P0, PT, R46, R43, PT ;  /* 0x0000002b2e00720c */ /* 0x000fe40003f06070 */
[----:B------:R-:W-:-:S02]  /*0800*/  IADD3 R41, R50, c[0x0][0x198], R41 ;  /* 0x0000660032297a10 */ /* 0x000fc40007ffe029 */
[----:B------:R-:W-:-:S09]  /*0810*/  IADD3 R3, P3, R3, R4, RZ ;  /* 0x0000000403037210 */ /* 0x000fd20007f7e0ff */
[----:B------:R-:W-:Y:S01]  /*0820*/  @P0 IMAD.IADD R46, R46, 0x1, -R43 ;  /* 0x000000012e2e0824 */ /* 0x000fe200078e0a2b */
[----:B------:R-:W-:Y:S02]  /*0830*/  @P0 IADD3 R51, R51, 0x1, RZ ;  /* 0x0000000133330810 */ /* 0x000fe40007ffe0ff */
[----:B------:R-:W-:Y:S02]  /*0840*/  PLOP3.LUT P0, PT, PT, PT, UP0, 0x80, 0x0 ;  /* 0x000000000000781c */ /* 0x000fe40003f0f008 */
[----:B------:R-:W-:Y:S02]  /*0850*/  ISETP.GE.U32.AND P1, PT, R46, R43, PT ;  /* 0x0000002b2e00720c */ /* 0x000fe40003f26070 */
[----:B------:R-:W-:-:S04]  /*0860*/  ISETP.LT.U32.AND P0, PT, R41, c[0x0][0x198], P0 ;  /* 0x0000660029007a0c */ /* 0x000fc80000701070 */
[----:B------:R-:W-:-:S04]  /*0870*/  SEL R48, R41, c[0x0][0x198], P0 ;  /* 0x0000660029307a07 */ /* 0x000fc80000000000 */
[----:B------:R-:W-:-:S03]  /*0880*/  ISETP.NE.AND P0, PT, R48, RZ, PT ;  /* 0x000000ff3000720c */ /* 0x000fc60003f05270 */
[----:B------:R-:W-:Y:S02]  /*0890*/  @P1 IADD3 R51, R51, 0x1, RZ ;  /* 0x0000000133331810 */ /* 0x000fe40007ffe0ff */
[----:B------:R-:W-:Y:S02]  /*08a0*/  @!P2 LOP3.LUT R51, RZ, R43, RZ, 0x33, !PT ;  /* 0x0000002bff33a212 */ /* 0x000fe400078e33ff */
[----:B------:R-:W-:Y:S01]  /*08b0*/  IADD3 R47, P2, R47, R4, RZ ;  /* 0x000000042f2f7210 */ /* 0x000fe20007f5e0ff */
[----:B------:R-:W-:Y:S01]  /*08c0*/  IMAD.X R4, RZ, RZ, RZ, P3 ;  /* 0x000000ffff047224 */ /* 0x000fe200018e06ff */
[----:B------:R-:W-:Y:S02]  /*08d0*/  ISETP.GE.U32.AND P1, PT, R51, R0, PT ;  /* 0x000000003300720c */ /* 0x000fe40003f26070 */
[----:B------:R-:W-:-:S11]  /*08e0*/  IADD3.X R46, RZ, RZ, RZ, P2, !PT ;  /* 0x000000ffff2e7210 */ /* 0x000fd600017fe4ff */
[----:B------:R-:W-:Y:S01]  /*08f0*/  @P1 IADD3 R51, R0, -0x1, RZ ;  /* 0xffffffff00331810 */ /* 0x000fe20007ffe0ff */
[----:B------:R-:W-:Y:S05]  /*0900*/  @!P0 BRA `(.L_x_69) ;  /* 0x0001b4e000008947 */ /* 0x000fea0003800000 */
[----:B------:R-:W-:-:S13]  /*0910*/  ISETP.GE.U32.AND P0, PT, R44, 0x101, PT ;  /* 0x000001012c00780c */ /* 0x000fda0003f06070 */
[----:B------:R-:W-:Y:S05]  /*0920*/  @!P0 BRA `(.L_x_70) ;  /* 0x0001861000008947 */ /* 0x000fea0003800000 */
[----:B------:R-:W-:Y:S01]  /*0930*/  BSSY B1, `(.L_x_71) ;  /* 0x00000ee000017945 */ /* 0x000fe20003800000 */
[----:B------:R-:W-:Y:S02]  /*0940*/  IMAD R51, R51, c[0x0][0x190], RZ ;  /* 0x0000640033337a24 */ /* 0x000fe400078e02ff */
[----:B------:R-:W-:Y:S02]  /*0950*/  IMAD.MOV.U32 R52, RZ, RZ, -0x800000 ;  /* 0xff800000ff347424 */ /* 0x000fe400078e00ff */
[----:B------:R-:W-:-:S02]  /*0960*/  IMAD.MOV.U32 R53, RZ, RZ, RZ ;  /* 0x000000ffff357224 */ /* 0x000fc400078e00ff */
.L_x_81:
[----:B------:R-:W0:Y:S01]  /*0970*/  I2F.U32.RP R42, c[0x0][0x1b4] ;  /* 0x00006d00002a7b06 */ /* 0x000e220000209000 */
[----:B------:R-:W-:Y:S01]  /*0980*/  ISETP.NE.U32.AND P2, PT, RZ, c[0x0][0x1b4], PT ;  /* 0x00006d00ff007a0c */ /* 0x000fe20003f45070 */
[----:B------:R-:W-:Y:S06]  /*0990*/  BSSY B2, `(.L_x_72) ;  /* 0x00000e3000027945 */ /* 0x000fec0003800000 */
[----:B0-----:R-:W0:Y:S02]  /*09a0*/  MUFU.RCP R42, R42 ;  /* 0x0000002a002a7308 */ /* 0x001e240000001000 */
[----:B0-----:R-:W-:-:S06]  /*09b0*/  IADD3 R40, R42, 0xffffffe, RZ ;  /* 0x0ffffffe2a287810 */ /* 0x001fcc0007ffe0ff */
[----:B------:R0:W2:Y:S02]  /*09c0*/  F2I.FTZ.U32.TRUNC.NTZ R41, R40 ;  /* 0x0000002800297305 */ /* 0x0000a4000021f000 */
[----:B0-----:R-:W-:Y:S01]  /*09d0*/  MOV R40, RZ ;  /* 0x000000ff00287202 */ /* 0x001fe20000000f00 */
[----:B--2---:R-:W-:-:S04]  /*09e0*/  IMAD.MOV R43, RZ, RZ, -R41 ;  /* 0x000000ffff2b7224 */ /* 0x004fc800078e0a29 */
[----:B------:R-:W-:-:S04]  /*09f0*/  IMAD R43, R43, c[0x0][0x1b4], RZ ;  /* 0x00006d002b2b7a24 */ /* 0x000fc800078e02ff */
[----:B------:R-:W-:-:S06]  /*0a00*/  IMAD.HI.U32 R44, R41, R43, R40 ;  /* 0x0000002b292c7227 */ /* 0x000fcc00078e0028 */
[----:B------:R-:W-:-:S04]  /*0a10*/  IMAD.HI.U32 R44, R44, R53, RZ ;  /* 0x000000352c2c7227 */ /* 0x000fc800078e00ff */
[----:B------:R-:W-:-:S04]  /*0a20*/  IMAD.MOV R54, RZ, RZ, -R44 ;  /* 0x000000ffff367224 */ /* 0x000fc800078e0a2c */
[----:B------:R-:W-:-:S05]  /*0a30*/  IMAD R41, R54, c[0x0][0x1b4], R53 ;  /* 0x00006d0036297a24 */ /* 0x000fca00078e0235 */
[----:B------:R-:W-:-:S13]  /*0a40*/  ISETP.GE.U32.AND P0, PT, R41, c[0x0][0x1b4], PT ;  /* 0x00006d0029007a0c */ /* 0x000fda0003f06070 */
[----:B------:R-:W-:Y:S02]  /*0a50*/  @P0 IADD3 R41, R41, -c[0x0][0x1b4], RZ ;  /* 0x80006d0029290a10 */ /* 0x000fe40007ffe0ff */
[----:B------:R-:W-:Y:S02]  /*0a60*/  @P0 IADD3 R44, R44, 0x1, RZ ;  /* 0x000000012c2c0810 */ /* 0x000fe40007ffe0ff */
[----:B------:R-:W-:-:S13]  /*0a70*/  ISETP.GE.U32.AND P1, PT, R41, c[0x0][0x1b4], PT ;  /* 0x00006d0029007a0c */ /* 0x000fda0003f26070 */
[----:B------:R-:W-:Y:S02]  /*0a80*/  @P1 IADD3 R44, R44, 0x1, RZ ;  /* 0x000000012c2c1810 */ /* 0x000fe40007ffe0ff */
[----:B------:R-:W-:-:S04]  /*0a90*/  @!P2 LOP3.LUT R44, RZ, c[0x0][0x1b4], RZ, 0x33, !PT ;  /* 0x00006d00ff2caa12 */ /* 0x000fc800078e33ff */
[----:B------:R-:W-:-:S13]  /*0aa0*/  ISETP.GE.U32.AND P0, PT, R44, c[0x0][0x1b8], PT ;  /* 0x00006e002c007a0c */ /* 0x000fda0003f06070 */
[----:B-1----:R-:W-:Y:S05]  /*0ab0*/  @P0 BRA `(.L_x_73) ;  /* 0x00000d0000000947 */ /* 0x002fea0003800000 */
[----:B------:R-:W-:-:S04]  /*0ac0*/  IMAD.MOV.U32 R41, RZ, RZ, 0x8 ;  /* 0x00000008ff297424 */ /* 0x000fc800078e00ff */
[----:B------:R-:W-:-:S06]  /*0ad0*/  IMAD.WIDE.U32 R40, R44, R41, c[0x0][0x168] ;  /* 0x00005a002c287625 */ /* 0x000fcc00078e0029 */
[----:B------:R-:W5:Y:S01]  /*0ae0*/  LDG.E.64.CONSTANT R40, [R40.64] ;  /* 0x0000000a28287981 */ /* 0x000f62000c1e9b00 */
[----:B------:R-:W-:Y:S01]  /*0af0*/  IMAD.MOV.U32 R42, RZ, RZ, c[0x0][0x190] ;  /* 0x00006400ff2a7624 */ /* 0x000fe200078e00ff */
[----:B------:R-:W-:Y:S01]  /*0b00*/  UMOV UR4, URZ ;  /* 0x0000003f00047c82 */ /* 0x000fe20008000000 */
[----:B------:R-:W-:Y:S01]  /*0b10*/  IMAD.MOV R44, RZ, RZ, -R44 ;  /* 0x000000ffff2c7224 */ /* 0x000fe200078e0a2c */
[----:B------:R-:W-:Y:S02]  /*0b20*/  MOV R155, RZ ;  /* 0x000000ff009b7202 */ /* 0x000fe40000000f00 */
[----:B------:R-:W-:Y:S01]  /*0b30*/  IADD3 R42, R42, -0x1, RZ ;  /* 0xffffffff2a2a7810 */ /* 0x000fe20007ffe0ff */
[----:B------:R-:W-:-:S03]  /*0b40*/  IMAD R43, R44, c[0x0][0x1b4], R53 ;  /* 0x00006d002c2b7a24 */ /* 0x000fc600078e0235 */
[----:B------:R-:W-:Y:S01]  /*0b50*/  ISETP.GE.U32.AND P0, PT, R42, 0x3, PT ;  /* 0x000000032a00780c */ /* 0x000fe20003f06070 */
[----:B------:R-:W-:-:S05]  /*0b60*/  IMAD R44, R43, c[0x0][0x1a0], RZ ;  /* 0x000068002b2c7a24 */ /* 0x000fca00078e02ff */
[----:B------:R-:W-:-:S05]  /*0b70*/  IADD3 R149, P1, R44, R51, RZ ;  /* 0x000000332c957210 */ /* 0x000fca0007f3e0ff */
[----:B------:R-:W-:Y:S02]  /*0b80*/  IMAD.X R154, RZ, RZ, RZ, P1 ;  /* 0x000000ffff9a7224 */ /* 0x000fe400008e06ff */
[----:B------:R-:W-:Y:S05]  /*0b90*/  @!P0 BRA `(.L_x_74) ;  /* 0x00000a6000008947 */ /* 0x000fea0003800000 */
[----:B------:R-:W-:-:S04]  /*0ba0*/  IADD3 R153, -R2, c[0x0][0x190], RZ ;  /* 0x0000640002997a10 */ /* 0x000fc80007ffe1ff */
[----:B------:R-:W-:-:S13]  /*0bb0*/  ISETP.GT.AND P0, PT, R153, RZ, PT ;  /* 0x000000ff9900720c */ /* 0x000fda0003f04270 */
[----:B------:R-:W-:Y:S05]  /*0bc0*/  @!P0 BRA `(.L_x_75) ;  /* 0x000008b000008947 */ /* 0x000fea0003800000 */
[----:B------:R-:W-:Y:S02]  /*0bd0*/  ISETP.GT.AND P1, PT, R153, 0xc, PT ;  /* 0x0000000c9900780c */ /* 0x000fe40003f24270 */
[----:B------:R-:W-:-:S11]  /*0be0*/  PLOP3.LUT P0, PT, PT, PT, PT, 0x80, 0x0 ;  /* 0x000000000000781c */ /* 0x000fd60003f0f070 */
[----:B------:R-:W-:Y:S05]  /*0bf0*/  @!P1 BRA `(.L_x_76) ;  /* 0x0000058000009947 */ /* 0x000fea0003800000 */
[----:B------:R-:W-:-:S02]  /*0c00*/  PLOP3.LUT P0, PT, PT, PT, PT, 0x8, 0x0 ;  /* 0x000000000000781c */ /* 0x000fc40003f0e170 */
.L_x_77:
[----:B------:R-:W-:Y:S02]  /*0c10*/  IADD3 R43, P1, R47, UR4, RZ ;  /* 0x000000042f2b7c10 */ /* 0x000fe4000ff3e0ff */
[----:B------:R-:W-:-:S03]  /*0c20*/  IADD3 R45, P2, R149, UR4, RZ ;  /* 0x00000004952d7c10 */ /* 0x000fc6000ff5e0ff */
[----:B------:R-:W-:Y:S01]  /*0c30*/  IMAD.X R44, RZ, RZ, R46, P1 ;  /* 0x000000ffff2c7224 */ /* 0x000fe200008e062e */
[----:B------:R-:W-:Y:S01]  /*0c40*/  LEA R42, P1, R43, c[0x0][0x160], 0x2 ;  /* 0x000058002b2a7a11 */ /* 0x000fe200078210ff */
[----:B------:R-:W-:-:S03]  /*0c50*/  IMAD.X R54, RZ, RZ, R154, P2 ;  /* 0x000000ffff367224 */ /* 0x000fc600010e069a */
[----:B------:R-:W-:Y:S02]  /*0c60*/  LEA.HI.X R43, R43, c[0x0][0x164], R44, 0x2, P1 ;  /* 0x000059002b2b7a11 */ /* 0x000fe400008f142c */
[----:B-----5:R-:W-:-:S03]  /*0c70*/  LEA R44, P1, R45, R40, 0x2 ;  /* 0x000000282d2c7211 */ /* 0x020fc600078210ff */
[----:B------:R-:W2:Y:S01]  /*0c80*/  LDG.E.CONSTANT R55, [R42.64] ;  /* 0x0000000a2a377981 */ /* 0x000ea2000c1e9900 */
[----:B------:R-:W-:-:S03]  /*0c90*/  LEA.HI.X R45, R45, R41, R54, 0x2, P1 ;  /* 0x000000292d2d7211 */ /* 0x000fc600008f1436 */
[----:B------:R-:W3:Y:S04]  /*0ca0*/  LDG.E.CONSTANT R151, [R42.64+0x4] ;  /* 0x0000040a2a977981 */ /* 0x000ee8000c1e9900 */
[----:B------:R-:W2:Y:S04]  /*0cb0*/  LDG.E.CONSTANT R54, [R44.64] ;  /* 0x0000000a2c367981 */ /* 0x000ea8000c1e9900 */
[----:B------:R-:W3:Y:S01]  /*0cc0*/  LDG.E.CONSTANT R150, [R44.64+0x4] ;  /* 0x0000040a2c967981 */ /* 0x000ee2000c1e9900 */
[----:B------:R-:W-:-:S03]  /*0cd0*/  UIADD3 UR6, UR4, 0x4, URZ ;  /* 0x0000000404067890 */ /* 0x000fc6000fffe03f */
[----:B------:R0:W4:Y:S04]  /*0ce0*/  LDG.E.CONSTANT R156, [R44.64+0x8] ;  /* 0x0000080a2c9c7981 */ /* 0x000128000c1e9900 */
[----:B------:R0:W4:Y:S04]  /*0cf0*/  LDG.E.CONSTANT R157, [R44.64+0xc] ;  /* 0x00000c0a2c9d7981 */ /* 0x000128000c1e9900 */
[----:B------:R1:W4:Y:S01]  /*0d00*/  LDG.E.CONSTANT R159, [R42.64+0xc] ;  /* 0x00000c0a2a9f7981 */ /* 0x000322000c1e9900 */
[----:B--2---:R-:W-:Y:S01]  /*0d10*/  FFMA R155, R54, R55, R155 ;  /* 0x00000037369b7223 */ /* 0x004fe2000000009b */
[----:B------:R-:W-:-:S03]  /*0d20*/  IADD3 R55, P1, R47, UR6, RZ ;  /* 0x000000062f377c10 */ /* 0x000fc6000ff3e0ff */
[----:B---3--:R-:W-:Y:S02]  /*0d30*/  FFMA R155, R150, R151, R155 ;  /* 0x00000097969b7223 */ /* 0x008fe4000000009b */
[----:B------:R-:W-:Y:S01]  /*0d40*/  IMAD.X R150, RZ, RZ, R46, P1 ;  /* 0x000000ffff967224 */ /* 0x000fe200008e062e */
[----:B------:R-:W-:-:S04]  /*0d50*/  LEA R54, P1, R55, c[0x0][0x160], 0x2 ;  /* 0x0000580037367a11 */ /* 0x000fc800078210ff */
[----:B------:R-:W-:Y:S02]  /*0d60*/  LEA.HI.X R55, R55, c[0x0][0x164], R150, 0x2, P1 ;  /* 0x0000590037377a11 */ /* 0x000fe400008f1496 */
[----:B------:R-:W-:-:S03]  /*0d70*/  IADD3 R151, P1, R149, UR6, RZ ;  /* 0x0000000695977c10 */ /* 0x000fc6000ff3e0ff */
[----:B0-----:R-:W2:Y:S01]  /*0d80*/  LDG.E.CONSTANT R44, [R54.64] ;  /* 0x0000000a362c7981 */ /* 0x001ea2000c1e9900 */
[----:B------:R-:W-:Y:S02]  /*0d90*/  IADD3.X R158, RZ, R154, RZ, P1, !PT ;  /* 0x0000009aff9e7210 */ /* 0x000fe40000ffe4ff */
[C---:B------:R-:W-:Y:S01]  /*0da0*/  LEA R150, P1, R151.reuse, R40, 0x2 ;  /* 0x0000002897967211 */ /* 0x040fe200078210ff */
[----:B------:R-:W3:Y:S03]  /*0db0*/  LDG.E.CONSTANT R160, [R54.64+0x4] ;  /* 0x0000040a36a07981 */ /* 0x000ee6000c1e9900 */
[----:B------:R-:W-:Y:S02]  /*0dc0*/  LEA.HI.X R151, R151, R41, R158, 0x2, P1 ;  /* 0x0000002997977211 */ /* 0x000fe400008f149e */
[----:B------:R1:W4:Y:S04]  /*0dd0*/  LDG.E.CONSTANT R158, [R42.64+0x8] ;  /* 0x0000080a2a9e7981 */ /* 0x000328000c1e9900 */
[----:B------:R-:W2:Y:S04]  /*0de0*/  LDG.E.CONSTANT R45, [R150.64] ;  /* 0x0000000a962d7981 */ /* 0x000ea8000c1e9900 */
[----:B------:R-:W3:Y:S01]  /*0df0*/  LDG.E.CONSTANT R161, [R150.64+0x4] ;  /* 0x0000040a96a17981 */ /* 0x000ee2000c1e9900 */
[----:B------:R-:W-:-:S06]  /*0e00*/  UIADD3 UR6, UR4, 0x8, URZ ;  /* 0x0000000804067890 */ /* 0x000fcc000fffe03f */
[----:B-1----:R-:W-:-:S05]  /*0e10*/  IADD3 R42, P1, R47, UR6, RZ ;  /* 0x000000062f2a7c10 */ /* 0x002fca000ff3e0ff */
[----:B------:R-:W-:Y:S01]  /*0e20*/  IMAD.X R43, RZ, RZ, R46, P1 ;  /* 0x000000ffff2b7224 */ /* 0x000fe200008e062e */
[----:B----4-:R-:W-:-:S04]  /*0e30*/  FFMA R156, R156, R158, R155 ;  /* 0x0000009e9c9c7223 */ /* 0x010fc8000000009b */
[----:B------:R-:W-:Y:S02]  /*0e40*/  FFMA R156, R157, R159, R156 ;  /* 0x0000009f9d9c7223 */ /* 0x000fe4000000009c */
[----:B------:R0:W4:Y:S02]  /*0e50*/  LDG.E.CONSTANT R157, [R150.64+0xc] ;  /* 0x00000c0a969d7981 */ /* 0x000124000c1e9900 */
[----:B--2---:R-:W-:Y:S02]  /*0e60*/  FFMA R44, R45, R44, R156 ;  /* 0x0000002c2d2c7223 */ /* 0x004fe4000000009c */
[----:B------:R0:W2:Y:S02]  /*0e70*/  LDG.E.CONSTANT R156, [R150.64+0x8] ;  /* 0x0000080a969c7981 */ /* 0x0000a4000c1e9900 */
[----:B---3--:R-:W-:Y:S01]  /*0e80*/  FFMA R155, R161, R160, R44 ;  /* 0x000000a0a19b7223 */ /* 0x008fe2000000002c */
[C---:B------:R-:W-:Y:S01]  /*0e90*/  LEA R44, P1, R42.reuse, c[0x0][0x160], 0x2 ;  /* 0x000058002a2c7a11 */ /* 0x040fe200078210ff */
[----:B------:R1:W4:Y:S03]  /*0ea0*/  LDG.E.CONSTANT R159, [R54.64+0xc] ;  /* 0x00000c0a369f7981 */ /* 0x000326000c1e9900 */
[----:B------:R-:W-:-:S02]  /*0eb0*/  LEA.HI.X R45, R42, c[0x0][0x164], R43, 0x2, P1 ;  /* 0x000059002a2d7a11 */ /* 0x000fc400008f142b */
[----:B------:R-:W-:-:S03]  /*0ec0*/  IADD3 R43, P1, R149, UR6, RZ ;  /* 0x00000006952b7c10 */ /* 0x000fc6000ff3e0ff */
[----:B0-----:R-:W3:Y:S02]  /*0ed0*/  LDG.E.CONSTANT R150, [R44.64] ;  /* 0x0000000a2c967981 */ /* 0x001ee4000c1e9900 */
[----:B------:R-:W-:Y:S01]  /*0ee0*/  IMAD.X R158, RZ, RZ, R154, P1 ;  /* 0x000000ffff9e7224 */ /* 0x000fe200008e069a */
[C---:B------:R-:W-:Y:S01]  /*0ef0*/  LEA R42, P1, R43.reuse, R40, 0x2 ;  /* 0x000000282b2a7211 */ /* 0x040fe200078210ff */
[----:B------:R-:W2:Y:S03]  /*0f00*/  LDG.E.CONSTANT R160, [R44.64+0x4] ;  /* 0x0000040a2ca07981 */ /* 0x000ea6000c1e9900 */
[----:B------:R-:W-:Y:S02]  /*0f10*/  LEA.HI.X R43, R43, R41, R158, 0x2, P1 ;  /* 0x000000292b2b7211 */ /* 0x000fe400008f149e */
[----:B------:R1:W2:Y:S04]  /*0f20*/  LDG.E.CONSTANT R158, [R54.64+0x8] ;  /* 0x0000080a369e7981 */ /* 0x0002a8000c1e9900 */
[----:B------:R-:W3:Y:S04]  /*0f30*/  LDG.E.CONSTANT R151, [R42.64] ;  /* 0x0000000a2a977981 */ /* 0x000ee8000c1e9900 */
[----:B------:R-:W3:Y:S01]  /*0f40*/  LDG.E.CONSTANT R161, [R42.64+0x4] ;  /* 0x0000040a2aa17981 */ /* 0x000ee2000c1e9900 */
[----:B------:R-:W-:-:S06]  /*0f50*/  UIADD3 UR6, UR4, 0xc, URZ ;  /* 0x0000000c04067890 */ /* 0x000fcc000fffe03f */
[----:B-1----:R-:W-:Y:S01]  /*0f60*/  IADD3 R55, P1, R149, UR6, RZ ;  /* 0x0000000695377c10 */ /* 0x002fe2000ff3e0ff */
[----:B--2---:R-:W-:Y:S02]  /*0f70*/  FFMA R156, R156, R158, R155 ;  /* 0x0000009e9c9c7223 */ /* 0x004fe4000000009b */
[----:B------:R0:W2:Y:S02]  /*0f80*/  LDG.E.CONSTANT R158, [R42.64+0xc] ;  /* 0x00000c0a2a9e7981 */ /* 0x0000a4000c1e9900 */
[----:B----4-:R-:W-:Y:S02]  /*0f90*/  FFMA R156, R157, R159, R156 ;  /* 0x0000009f9d9c7223 */ /* 0x010fe4000000009c */
[----:B------:R1:W4:Y:S02]  /*0fa0*/  LDG.E.CONSTANT R159, [R44.64+0x8] ;  /* 0x0000080a2c9f7981 */ /* 0x000324000c1e9900 */
[----:B---3--:R-:W-:Y:S02]  /*0fb0*/  FFMA R150, R151, R150, R156 ;  /* 0x0000009697967223 */ /* 0x008fe4000000009c */
[----:B------:R0:W4:Y:S02]  /*0fc0*/  LDG.E.CONSTANT R156, [R42.64+0x8] ;  /* 0x0000080a2a9c7981 */ /* 0x000124000c1e9900 */
[----:B------:R-:W-:Y:S01]  /*0fd0*/  FFMA R155, R161, R160, R150 ;  /* 0x000000a0a19b7223 */ /* 0x000fe20000000096 */
[----:B------:R-:W-:Y:S01]  /*0fe0*/  IMAD.X R150, RZ, RZ, R154, P1 ;  /* 0x000000ffff967224 */ /* 0x000fe200008e069a */
[C---:B------:R-:W-:Y:S01]  /*0ff0*/  LEA R54, P1, R55.reuse, R40, 0x2 ;  /* 0x0000002837367211 */ /* 0x040fe200078210ff */
[----:B------:R1:W2:Y:S03]  /*1000*/  LDG.E.CONSTANT R161, [R44.64+0xc] ;  /* 0x00000c0a2ca17981 */ /* 0x0002a6000c1e9900 */
[----:B------:R-:W-:-:S02]  /*1010*/  LEA.HI.X R55, R55, R41, R150, 0x2, P1 ;  /* 0x0000002937377211 */ /* 0x000fc400008f1496 */
[----:B------:R-:W-:-:S03]  /*1020*/  IADD3 R151, P1, R47, UR6, RZ ;  /* 0x000000062f977c10 */ /* 0x000fc6000ff3e0ff */
[----:B------:R-:W3:Y:S02]  /*1030*/  LDG.E.CONSTANT R157, [R54.64+0x4] ;  /* 0x0000040a369d7981 */ /* 0x000ee4000c1e9900 */
[----:B------:R-:W-:Y:S01]  /*1040*/  IMAD.X R160, RZ, RZ, R46, P1 ;  /* 0x000000ffffa07224 */ /* 0x000fe200008e062e */
[C---:B------:R-:W-:Y:S01]  /*1050*/  LEA R150, P1, R151.reuse, c[0x0][0x160], 0x2 ;  /* 0x0000580097967a11 */ /* 0x040fe200078210ff */
[----:B0-----:R-:W3:Y:S03]  /*1060*/  LDG.E.CONSTANT R42, [R54.64+0x8] ;  /* 0x0000080a362a7981 */ /* 0x001ee6000c1e9900 */
[----:B------:R-:W-:Y:S01]  /*1070*/  LEA.HI.X R151, R151, c[0x0][0x164], R160, 0x2, P1 ;  /* 0x0000590097977a11 */ /* 0x000fe200008f14a0 */
[----:B------:R-:W3:Y:S04]  /*1080*/  LDG.E.CONSTANT R43, [R54.64+0xc] ;  /* 0x00000c0a362b7981 */ /* 0x000ee8000c1e9900 */
[----:B------:R-:W3:Y:S04]  /*1090*/  LDG.E.CONSTANT R160, [R54.64] ;  /* 0x0000000a36a07981 */ /* 0x000ee8000c1e9900 */
[----:B-1----:R-:W3:Y:S04]  /*10a0*/  LDG.E.CONSTANT R44, [R150.64] ;  /* 0x0000000a962c7981 */ /* 0x002ee8000c1e9900 */
[----:B------:R-:W3:Y:S04]  /*10b0*/  LDG.E.CONSTANT R45, [R150.64+0x4] ;  /* 0x0000040a962d7981 */ /* 0x000ee8000c1e9900 */
[----:B------:R-:W3:Y:S04]  /*10c0*/  LDG.E.CONSTANT R162, [R150.64+0x8] ;  /* 0x0000080a96a27981 */ /* 0x000ee8000c1e9900 */
[----:B------:R-:W3:Y:S01]  /*10d0*/  LDG.E.CONSTANT R163, [R150.64+0xc] ;  /* 0x00000c0a96a37981 */ /* 0x000ee2000c1e9900 */
[----:B------:R-:W-:-:S04]  /*10e0*/  IADD3 R153, R153, -0x10, RZ ;  /* 0xfffffff099997810 */ /* 0x000fc80007ffe0ff */
[----:B------:R-:W-:Y:S01]  /*10f0*/  ISETP.GT.AND P1, PT, R153, 0xc, PT ;  /* 0x0000000c9900780c */ /* 0x000fe20003f24270 */
[----:B------:R-:W-:Y:S01]  /*1100*/  UIADD3 UR4, UR4, 0x10, URZ ;  /* 0x0000001004047890 */ /* 0x000fe2000fffe03f */
[----:B----4-:R-:W-:-:S04]  /*1110*/  FFMA R155, R156, R159, R155 ;  /* 0x0000009f9c9b7223 */ /* 0x010fc8000000009b */
[----:B--2---:R-:W-:-:S04]  /*1120*/  FFMA R155, R158, R161, R155 ;  /* 0x000000a19e9b7223 */ /* 0x004fc8000000009b */
[----:B---3--:R-:W-:-:S04]  /*1130*/  FFMA R44, R160, R44, R155 ;  /* 0x0000002ca02c7223 */ /* 0x008fc8000000009b */
[----:B------:R-:W-:-:S04]  /*1140*/  FFMA R45, R157, R45, R44 ;  /* 0x0000002d9d2d7223 */ /* 0x000fc8000000002c */
[----:B------:R-:W-:-:S04]  /*1150*/  FFMA R42, R42, R162, R45 ;  /* 0x000000a22a2a7223 */ /* 0x000fc8000000002d */
[----:B------:R-:W-:Y:S01]  /*1160*/  FFMA R155, R43, R163, R42 ;  /* 0x000000a32b9b7223 */ /* 0x000fe2000000002a */
[----:B------:R-:W-:Y:S05]  /*1170*/  @P1 BRA `(.L_x_77) ;  /* 0xfffffa9000001947 */ /* 0x000fea000383ffff */
.L_x_76:
[----:B------:R-:W-:-:S13]  /*1180*/  ISETP.GT.AND P1, PT, R153, 0x4, PT ;  /* 0x000000049900780c */ /* 0x000fda0003f24270 */
[----:B------:R-:W-:Y:S05]  /*1190*/  @!P1 BRA `(.L_x_78) ;  /* 0x000002c000009947 */ /* 0x000fea0003800000 */
[----:B------:R-:W-:Y:S02]  /*11a0*/  IADD3 R42, P0, R47, UR4, RZ ;  /* 0x000000042f2a7c10 */ /* 0x000fe4000ff1e0ff */
[----:B------:R-:W-:Y:S02]  /*11b0*/  IADD3 R43, P1, R149, UR4, RZ ;  /* 0x00000004952b7c10 */ /* 0x000fe4000ff3e0ff */
[----:B------:R-:W-:Y:S02]  /*11c0*/  IADD3.X R45, RZ, R46, RZ, P0, !PT ;  /* 0x0000002eff2d7210 */ /* 0x000fe400007fe4ff */
[----:B------:R-:W-:-:S04]  /*11d0*/  LEA R150, P0, R42, c[0x0][0x160], 0x2 ;  /* 0x000058002a967a11 */ /* 0x000fc800078010ff */
[----:B------:R-:W-:Y:S01]  /*11e0*/  LEA.HI.X R151, R42, c[0x0][0x164], R45, 0x2, P0 ;  /* 0x000059002a977a11 */ /* 0x000fe200000f142d */
[----:B------:R-:W-:Y:S01]  /*11f0*/  IMAD.X R42, RZ, RZ, R154, P1 ;  /* 0x000000ffff2a7224 */ /* 0x000fe200008e069a */
[----:B-----5:R-:W-:-:S03]  /*1200*/  LEA R54, P0, R43, R40, 0x2 ;  /* 0x000000282b367211 */ /* 0x020fc600078010ff */
[----:B------:R-:W2:Y:S01]  /*1210*/  LDG.E.CONSTANT R45, [R150.64+0x4] ;  /* 0x0000040a962d7981 */ /* 0x000ea2000c1e9900 */
[----:B------:R-:W-:-:S03]  /*1220*/  LEA.HI.X R55, R43, R41, R42, 0x2, P0 ;  /* 0x000000292b377211 */ /* 0x000fc600000f142a */
[----:B------:R-:W3:Y:S04]  /*1230*/  LDG.E.CONSTANT R43, [R150.64] ;  /* 0x0000000a962b7981 */ /* 0x000ee8000c1e9900 */
[----:B------:R-:W3:Y:S04]  /*1240*/  LDG.E.CONSTANT R42, [R54.64] ;  /* 0x0000000a362a7981 */ /* 0x000ee8000c1e9900 */
[----:B------:R-:W2:Y:S01]  /*1250*/  LDG.E.CONSTANT R44, [R54.64+0x4] ;  /* 0x0000040a362c7981 */ /* 0x000ea2000c1e9900 */
[----:B------:R-:W-:-:S03]  /*1260*/  UIADD3 UR6, UR4, 0x4, URZ ;  /* 0x0000000404067890 */ /* 0x000fc6000fffe03f */
[----:B------:R0:W4:Y:S04]  /*1270*/  LDG.E.CONSTANT R156, [R54.64+0x8] ;  /* 0x0000080a369c7981 */ /* 0x000128000c1e9900 */
[----:B------:R1:W4:Y:S04]  /*1280*/  LDG.E.CONSTANT R159, [R150.64+0x8] ;  /* 0x0000080a969f7981 */ /* 0x000328000c1e9900 */
[----:B------:R0:W4:Y:S04]  /*1290*/  LDG.E.CONSTANT R158, [R54.64+0xc] ;  /* 0x00000c0a369e7981 */ /* 0x000128000c1e9900 */
[----:B------:R1:W4:Y:S01]  /*12a0*/  LDG.E.CONSTANT R161, [R150.64+0xc] ;  /* 0x00000c0a96a17981 */ /* 0x000322000c1e9900 */
[----:B---3--:R-:W-:Y:S01]  /*12b0*/  FFMA R155, R42, R43, R155 ;  /* 0x0000002b2a9b7223 */ /* 0x008fe2000000009b */
[----:B------:R-:W-:-:S03]  /*12c0*/  IADD3 R43, P0, R149, UR6, RZ ;  /* 0x00000006952b7c10 */ /* 0x000fc6000ff1e0ff */
[----:B--2---:R-:W-:Y:S02]  /*12d0*/  FFMA R155, R44, R45, R155 ;  /* 0x0000002d2c9b7223 */ /* 0x004fe4000000009b */
[----:B------:R-:W-:Y:S01]  /*12e0*/  IMAD.X R44, RZ, RZ, R154, P0 ;  /* 0x000000ffff2c7224 */ /* 0x000fe200000e069a */
[----:B------:R-:W-:-:S04]  /*12f0*/  LEA R42, P0, R43, R40, 0x2 ;  /* 0x000000282b2a7211 */ /* 0x000fc800078010ff */
[----:B------:R-:W-:Y:S02]  /*1300*/  LEA.HI.X R43, R43, R41, R44, 0x2, P0 ;  /* 0x000000292b2b7211 */ /* 0x000fe400000f142c */
[----:B------:R-:W-:-:S03]  /*1310*/  IADD3 R45, P0, R47, UR6, RZ ;  /* 0x000000062f2d7c10 */ /* 0x000fc6000ff1e0ff */
[----:B------:R-:W2:Y:S02]  /*1320*/  LDG.E.CONSTANT R157, [R42.64+0x4] ;  /* 0x0000040a2a9d7981 */ /* 0x000ea4000c1e9900 */
[----:B------:R-:W-:Y:S01]  /*1330*/  IMAD.X R160, RZ, RZ, R46, P0 ;  /* 0x000000ffffa07224 */ /* 0x000fe200000e062e */
[C---:B------:R-:W-:Y:S01]  /*1340*/  LEA R44, P0, R45.reuse, c[0x0][0x160], 0x2 ;  /* 0x000058002d2c7a11 */ /* 0x040fe200078010ff */
[----:B0-----:R-:W3:Y:S03]  /*1350*/  LDG.E.CONSTANT R54, [R42.64+0x8] ;  /* 0x0000080a2a367981 */ /* 0x001ee6000c1e9900 */
[----:B------:R-:W-:Y:S01]  /*1360*/  LEA.HI.X R45, R45, c[0x0][0x164], R160, 0x2, P0 ;  /* 0x000059002d2d7a11 */ /* 0x000fe200000f14a0 */
[----:B------:R-:W2:Y:S04]  /*1370*/  LDG.E.CONSTANT R55, [R42.64+0xc] ;  /* 0x00000c0a2a377981 */ /* 0x000ea8000c1e9900 */
[----:B------:R-:W2:Y:S04]  /*1380*/  LDG.E.CONSTANT R160, [R42.64] ;  /* 0x0000000a2aa07981 */ /* 0x000ea8000c1e9900 */
[----:B-1----:R-:W2:Y:S04]  /*1390*/  LDG.E.CONSTANT R150, [R44.64] ;  /* 0x0000000a2c967981 */ /* 0x002ea8000c1e9900 */
[----:B------:R-:W3:Y:S04]  /*13a0*/  LDG.E.CONSTANT R151, [R44.64+0x4] ;  /* 0x0000040a2c977981 */ /* 0x000ee8000c1e9900 */
[----:B------:R-:W3:Y:S04]  /*13b0*/  LDG.E.CONSTANT R162, [R44.64+0x8] ;  /* 0x0000080a2ca27981 */ /* 0x000ee8000c1e9900 */
[----:B------:R-:W3:Y:S01]  /*13c0*/  LDG.E.CONSTANT R163, [R44.64+0xc] ;  /* 0x00000c0a2ca37981 */ /* 0x000ee2000c1e9900 */
[----:B----4-:R-:W-:-:S04]  /*13d0*/  FFMA R155, R156, R159, R155 ;  /* 0x0000009f9c9b7223 */ /* 0x010fc8000000009b */
[----:B------:R-:W-:Y:S01]  /*13e0*/  FFMA R155, R158, R161, R155 ;  /* 0x000000a19e9b7223 */ /* 0x000fe2000000009b */
[----:B------:R-:W-:Y:S02]  /*13f0*/  PLOP3.LUT P0, PT, PT, PT, PT, 0x8, 0x0 ;  /* 0x000000000000781c */ /* 0x000fe40003f0e170 */
[----:B------:R-:W-:Y:S01]  /*1400*/  IADD3 R153, R153, -0x8, RZ ;  /* 0xfffffff899997810 */ /* 0x000fe20007ffe0ff */
[----:B------:R-:W-:Y:S01]  /*1410*/  UIADD3 UR4, UR4, 0x8, URZ ;  /* 0x0000000804047890 */ /* 0x000fe2000fffe03f */
[----:B--2---:R-:W-:-:S04]  /*1420*/  FFMA R150, R160, R150, R155 ;  /* 0x00000096a0967223 */ /* 0x004fc8000000009b */
[----:B---3--:R-:W-:-:S04]  /*1430*/  FFMA R151, R157, R151, R150 ;  /* 0x000000979d977223 */ /* 0x008fc80000000096 */
[----:B------:R-:W-:-:S04]  /*1440*/  FFMA R54, R54, R162, R151 ;  /* 0x000000a236367223 */ /* 0x000fc80000000097 */
[----:B------:R-:W-:-:S01]  /*1450*/  FFMA R155, R55, R163, R54 ;  /* 0x000000a3379b7223 */ /* 0x000fc20000000036 */
.L_x_78:
[----:B------:R-:W-:-:S13]  /*1460*/  ISETP.NE.OR P0, PT, R153, RZ, P0 ;  /* 0x000000ff9900720c */ /* 0x000fda0000705670 */
[----:B------:R-:W-:Y:S05]  /*1470*/  @!P0 BRA `(.L_x_74) ;  /* 0x0000018000008947 */ /* 0x000fea0003800000 */
.L_x_75:
[----:B------:R-:W-:Y:S02]  /*1480*/  IADD3 R42, P0, R47, UR4, RZ ;  /* 0x000000042f2a7c10 */ /* 0x000fe4000ff1e0ff */
[----:B------:R-:W-:-:S03]  /*1490*/  IADD3 R55, P1, R149, UR4, RZ ;  /* 0x0000000495377c10 */ /* 0x000fc6000ff3e0ff */
[----:B------:R-:W-:Y:S01]  /*14a0*/  IMAD.X R43, RZ, RZ, R46, P0 ;  /* 0x000000ffff2b7224 */ /* 0x000fe200000e062e */
[----:B------:R-:W-:-:S04]  /*14b0*/  LEA R44, P0, R42, c[0x0][0x160], 0x2 ;  /* 0x000058002a2c7a11 */ /* 0x000fc800078010ff */
[----:B------:R-:W-:Y:S02]  /*14c0*/  LEA.HI.X R45, R42, c[0x0][0x164], R43, 0x2, P0 ;  /* 0x000059002a2d7a11 */ /* 0x000fe400000f142b */
[----:B------:R-:W-:Y:S02]  /*14d0*/  IADD3.X R43, RZ, R154, RZ, P1, !PT ;  /* 0x0000009aff2b7210 */ /* 0x000fe40000ffe4ff */
[C---:B-----5:R-:W-:Y:S01]  /*14e0*/  LEA R42, P0, R55.reuse, R40, 0x2 ;  /* 0x00000028372a7211 */ /* 0x060fe200078010ff */
[----:B------:R-:W2:Y:S03]  /*14f0*/  LDG.E.CONSTANT R150, [R44.64+0x4] ;  /* 0x0000040a2c967981 */ /* 0x000ea6000c1e9900 */
[----:B------:R-:W-:Y:S01]  /*1500*/  LEA.HI.X R43, R55, R41, R43, 0x2, P0 ;  /* 0x00000029372b7211 */ /* 0x000fe200000f142b */
[----:B------:R-:W3:Y:S04]  /*1510*/  LDG.E.CONSTANT R156, [R44.64+0x8] ;  /* 0x0000080a2c9c7981 */ /* 0x000ee8000c1e9900 */
[----:B------:R-:W4:Y:S04]  /*1520*/  LDG.E.CONSTANT R55, [R44.64] ;  /* 0x0000000a2c377981 */ /* 0x000f28000c1e9900 */
[----:B------:R-:W4:Y:S04]  /*1530*/  LDG.E.CONSTANT R54, [R42.64] ;  /* 0x0000000a2a367981 */ /* 0x000f28000c1e9900 */
[----:B------:R-:W2:Y:S04]  /*1540*/  LDG.E.CONSTANT R151, [R42.64+0x4] ;  /* 0x0000040a2a977981 */ /* 0x000ea8000c1e9900 */
[----:B------:R-:W3:Y:S04]  /*1550*/  LDG.E.CONSTANT R157, [R42.64+0x8] ;  /* 0x0000080a2a9d7981 */ /* 0x000ee8000c1e9900 */
[----:B------:R-:W3:Y:S04]  /*1560*/  LDG.E.CONSTANT R159, [R42.64+0xc] ;  /* 0x00000c0a2a9f7981 */ /* 0x000ee8000c1e9900 */
[----:B------:R-:W3:Y:S01]  /*1570*/  LDG.E.CONSTANT R158, [R44.64+0xc] ;  /* 0x00000c0a2c9e7981 */ /* 0x000ee2000c1e9900 */
[----:B------:R-:W-:-:S04]  /*1580*/  IADD3 R153, R153, -0x4, RZ ;  /* 0xfffffffc99997810 */ /* 0x000fc80007ffe0ff */
[----:B------:R-:W-:Y:S01]  /*1590*/  ISETP.NE.AND P0, PT, R153, RZ, PT ;  /* 0x000000ff9900720c */ /* 0x000fe20003f05270 */
[----:B------:R-:W-:Y:S01]  /*15a0*/  UIADD3 UR4, UR4, 0x4, URZ ;  /* 0x0000000404047890 */ /* 0x000fe2000fffe03f */
[----:B----4-:R-:W-:-:S04]  /*15b0*/  FFMA R54, R54, R55, R155 ;  /* 0x0000003736367223 */ /* 0x010fc8000000009b */
[----:B--2---:R-:W-:-:S04]  /*15c0*/  FFMA R54, R151, R150, R54 ;  /* 0x0000009697367223 */ /* 0x004fc80000000036 */
[----:B---3--:R-:W-:-:S04]  /*15d0*/  FFMA R54, R157, R156, R54 ;  /* 0x0000009c9d367223 */ /* 0x008fc80000000036 */
[----:B------:R-:W-:Y:S01]  /*15e0*/  FFMA R155, R159, R158, R54 ;  /* 0x0000009e9f9b7223 */ /* 0x000fe20000000036 */
[----:B-1----:R-:W-:Y:S05]  /*15f0*/  @P0 BRA `(.L_x_75) ;  /* 0xfffffe8000000947 */ /* 0x002fea000383ffff */
.L_x_74:
[----:B------:R-:W-:Y:S02]  /*1600*/  ISETP.NE.AND P0, PT, R2, RZ, PT ;  /* 0x000000ff0200720c */ /* 0x000fe40003f05270 */
[----:B------:R-:W-:-:S04]  /*1610*/  IADD3 R42, R53, -c[0x0][0x1b0], -R50 ;  /* 0x80006c00352a7a10 */ /* 0x000fc80007ffe832 */
[----:B------:R-:W-:-:S07]  /*1620*/  I2FP.F32.S32 R151, R42 ;  /* 0x0000002a00977245 */ /* 0x000fce0000201400 */
[----:B------:R-:W-:Y:S05]  /*1630*/  @!P0 BRA `(.L_x_79) ;  /* 0x0000014000008947 */ /* 0x000fea0003800000 */
[----:B------:R-:W-:-:S04]  /*1640*/  IADD3 R149, P0, R149, UR4, RZ ;  /* 0x0000000495957c10 */ /* 0x000fc8000ff1e0ff */
[----:B-----5:R-:W-:Y:S01]  /*1650*/  LEA R40, P1, R149, R40, 0x2 ;  /* 0x0000002895287211 */ /* 0x020fe200078210ff */
[----:B------:R-:W-:Y:S01]  /*1660*/  IMAD.X R154, RZ, RZ, R154, P0 ;  /* 0x000000ffff9a7224 */ /* 0x000fe200000e069a */
[----:B------:R-:W-:-:S04]  /*1670*/  IADD3 R43, P0, R47, UR4, RZ ;  /* 0x000000042f2b7c10 */ /* 0x000fc8000ff1e0ff */
[----:B------:R-:W-:Y:S01]  /*1680*/  LEA.HI.X R41, R149, R41, R154, 0x2, P1 ;  /* 0x0000002995297211 */ /* 0x000fe200008f149a */
[----:B------:R-:W-:Y:S01]  /*1690*/  IMAD.X R44, RZ, RZ, R46, P0 ;  /* 0x000000ffff2c7224 */ /* 0x000fe200000e062e */
[----:B------:R-:W-:-:S04]  /*16a0*/  LEA R42, P0, R43, c[0x0][0x160], 0x2 ;  /* 0x000058002b2a7a11 */ /* 0x000fc800078010ff */
[----:B------:R-:W-:Y:S02]  /*16b0*/  LEA.HI.X R43, R43, c[0x0][0x164], R44, 0x2, P0 ;  /* 0x000059002b2b7a11 */ /* 0x000fe400000f142c */
[----:B------:R-:W2:Y:S04]  /*16c0*/  LDG.E.CONSTANT R44, [R40.64] ;  /* 0x0000000a282c7981 */ /* 0x000ea8000c1e9900 */
[----:B------:R-:W2:Y:S01]  /*16d0*/  LDG.E.CONSTANT R45, [R42.64] ;  /* 0x0000000a2a2d7981 */ /* 0x000ea2000c1e9900 */
[----:B------:R-:W-:Y:S01]  /*16e0*/  ISETP.NE.AND P0, PT, R2, 0x1, PT ;  /* 0x000000010200780c */ /* 0x000fe20003f05270 */
[----:B--2---:R-:W-:-:S12]  /*16f0*/  FFMA R155, R44, R45, R155 ;  /* 0x0000002d2c9b7223 */ /* 0x004fd8000000009b */
[----:B------:R-:W-:Y:S05]  /*1700*/  @!P0 BRA `(.L_x_79) ;  /* 0x0000007000008947 */ /* 0x000fea0003800000 */
[----:B------:R-:W-:Y:S01]  /*1710*/  ISETP.NE.AND P0, PT, R2, 0x2, PT ;  /* 0x000000020200780c */ /* 0x000fe20003f05270 */
[----:B------:R-:W2:Y:S04]  /*1720*/  LDG.E.CONSTANT R44, [R40.64+0x4] ;  /* 0x0000040a282c7981 */ /* 0x000ea8000c1e9900 */
[----:B------:R-:W2:Y:S08]  /*1730*/  LDG.E.CONSTANT R45, [R42.64+0x4] ;  /* 0x0000040a2a2d7981 */ /* 0x000eb0000c1e9900 */
[----:B------:R-:W3:Y:S04]  /*1740*/  @P0 LDG.E.CONSTANT R54, [R40.64+0x8] ;  /* 0x0000080a28360981 */ /* 0x000ee8000c1e9900 */
[----:B------:R-:W3:Y:S01]  /*1750*/  @P0 LDG.E.CONSTANT R55, [R42.64+0x8] ;  /* 0x0000080a2a370981 */ /* 0x000ee2000c1e9900 */
[----:B--2---:R-:W-:-:S04]  /*1760*/  FFMA R155, R44, R45, R155 ;  /* 0x0000002d2c9b7223 */ /* 0x004fc8000000009b */
[----:B---3--:R-:W-:-:S04]  /*1770*/  @P0 FFMA R155, R54, R55, R155 ;  /* 0x00000037369b0223 */ /* 0x008fc8000000009b */
.L_x_79:
[----:B-----5:R-:W-:-:S04]  /*1780*/  FMUL R40, R155, c[0x0][0x1ac] ;  /* 0x00006b009b287a20 */ /* 0x020fc80000400000 */
[----:B------:R-:W-:-:S05]  /*1790*/  FFMA R151, R151, R49, R40 ;  /* 0x0000003197977223 */ /* 0x000fca0000000028 */
[----:B------:R-:W-:-:S04]  /*17a0*/  FSETP.GT.AND P0, PT, R151, R52, PT ;  /* 0x000000349700720b */ /* 0x000fc80003f04000 */
[----:B------:R-:W-:-:S04]  /*17b0*/  FSEL R52, R151, R52, P0 ;  /* 0x0000003497347208 */ /* 0x000fc80000000000 */
.L_x_73:
[----:B------:R-:W-:Y:S05]  /*17c0*/  BSYNC B2 ;  /* 0x0000000000027941 */ /* 0x000fea0003800000 */
.L_x_72:
[----:B------:R-:W-:-:S04]  /*17d0*/  IADD3 R53, R53, 0x1, RZ ;  /* 0x0000000135357810 */ /* 0x000fc80007ffe0ff */
[----:B------:R-:W-:-:S13]  /*17e0*/  ISETP.GE.U32.AND P0, PT, R53, R48, PT ;  /* 0x000000303500720c */ /* 0x000fda0003f06070 */
[----:B------:R-:W-:Y:S01]  /*17f0*/  @P0 CALL.REL.NOINC `(.L_x_80) ;  /* 0x0000001000000944 */ /* 0x000fe20003c00000 */
[----:B------:R-:W-:Y:S05]  /*1800*/  BRA `(.L_x_81) ;  /* 0xfffff16000007947 */ /* 0x000fea000383ffff */
.L_x_80:
[----:B------:R-:W-:Y:S05]  /*1810*/  BSYNC B1 ;  /* 0x0000000000017941 */ /* 0x000fea0003800000 */
.L_x_71:
[----:B------:R-:W-:Y:S01]  /*1820*/  BSSY B1, `(.L_x_82) ;  /* 0x00000f6000017945 */ /* 0x000fe20003800000 */
[----:B------:R-:W-:Y:S02]  /*1830*/  IMAD.MOV.U32 R53, RZ, RZ, RZ ;  /* 0x000000ffff357224 */ /* 0x000fe400078e00ff */
[----:B------:R-:W-:-:S02]  /*1840*/  IMAD.MOV.U32 R149, RZ, RZ, RZ ;  /* 0x000000ffff957224 */ /* 0x000fc400078e00ff */
.L_x_92:
[----:B------:R-:W0:Y:S01]  /*1850*/  I2F.U32.RP R43, c[0x0][0x1b4] ;  /* 0x00006d00002b7b06 */ /* 0x000e220000209000 */
[----:B------:R-:W-:Y:S01]  /*1860*/  IMAD.MOV.U32 R40, RZ, RZ, RZ ;  /* 0x000000ffff287224 */ /* 0x000fe200078e00ff */
[----:B------:R-:W-:Y:S01]  /*1870*/  ISETP.NE.U32.AND P2, PT, RZ, c[0x0][0x1b4], PT ;  /* 0x00006d00ff007a0c */ /* 0x000fe20003f45070 */
[----:B------:R-:W-:Y:S05]  /*1880*/  BSSY B2, `(.L_x_83) ;  /* 0x00000eb000027945 */ /* 0x000fea0003800000 */
[----:B0-----:R-:W0:Y:S02]  /*1890*/  MUFU.RCP R43, R43 ;  /* 0x0000002b002b7308 */ /* 0x001e240000001000 */
[----:B0-----:R-:W-:-:S06]  /*18a0*/  IADD3 R41, R43, 0xffffffe, RZ ;  /* 0x0ffffffe2b297810 */ /* 0x001fcc0007ffe0ff */
[----:B------:R-:W0:Y:S02]  /*18b0*/  F2I.FTZ.U32.TRUNC.NTZ R41, R41 ;  /* 0x0000002900297305 */ /* 0x000e24000021f000 */
[----:B0-----:R-:W-:-:S05]  /*18c0*/  IADD3 R45, RZ, -R41, RZ ;  /* 0x80000029ff2d7210 */ /* 0x001fca0007ffe0ff */
        /* <DEDUP_REMOVED lines=16> */
[----:B------:R-:W-:Y:S01]  /*19d0*/  MOV R43, c[0x0][0x190] ;  /* 0x00006400002b7a02 */ /* 0x000fe20000000f00 */
[----:B------:R-:W-:Y:S01]  /*19e0*/  IMAD.MOV R42, RZ, RZ, -R42 ;  /* 0x000000ffff2a7224 */ /* 0x000fe200078e0a2a */
[----:B------:R-:W-:Y:S01]  /*19f0*/  UMOV UR4, URZ ;  /* 0x0000003f00047c82 */ /* 0x000fe20008000000 */
[----:B------:R-:W-:Y:S01]  /*1a00*/  IMAD.MOV.U32 R156, RZ, RZ, RZ ;  /* 0x000000ffff9c7224 */ /* 0x000fe200078e00ff */
        /* <DEDUP_REMOVED lines=14> */
.L_x_88:
[----:B------:R-:W-:-:S05]  /*1af0*/  IADD3 R42, P1, R47, UR4, RZ ;  /* 0x000000042f2a7c10 */ /* 0x000fca000ff3e0ff */
[----:B------:R-:W-:Y:S01]  /*1b00*/  IMAD.X R43, RZ, RZ, R46, P1 ;  /* 0x000000ffff2b7224 */ /* 0x000fe200008e062e */
[----:B------:R-:W-:-:S04]  /*1b10*/  LEA R150, P1, R42, c[0x0][0x160], 0x2 ;  /* 0x000058002a967a11 */ /* 0x000fc800078210ff */
[----:B------:R-:W-:Y:S02]  /*1b20*/  LEA.HI.X R151, R42, c[0x0][0x164], R43, 0x2, P1 ;  /* 0x000059002a977a11 */ /* 0x000fe400008f142b */
[----:B------:R-:W-:-:S03]  /*1b30*/  IADD3 R43, P1, R153, UR4, RZ ;  /* 0x00000004992b7c10 */ /* 0x000fc6000ff3e0ff */
[----:B------:R0:W2:Y:S02]  /*1b40*/  LDG.E.CONSTANT R44, [R150.64+0x4] ;  /* 0x0000040a962c7981 */ /* 0x0000a4000c1e9900 */
[----:B------:R-:W-:Y:S01]  /*1b50*/  IMAD.X R42, RZ, RZ, R154, P1 ;  /* 0x000000ffff2a7224 */ /* 0x000fe200008e069a */
[C---:B-----5:R-:W-:Y:S01]  /*1b60*/  LEA R54, P1, R43.reuse, R40, 0x2 ;  /* 0x000000282b367211 */ /* 0x060fe200078210ff */
[----:B------:R0:W3:Y:S03]  /*1b70*/  LDG.E.CONSTANT R158, [R150.64+0x8] ;  /* 0x0000080a969e7981 */ /* 0x0000e6000c1e9900 */
[----:B------:R-:W-:Y:S02]  /*1b80*/  LEA.HI.X R55, R43, R41, R42, 0x2, P1 ;  /* 0x000000292b377211 */ /* 0x000fe400008f142a */
[----:B------:R0:W4:Y:S04]  /*1b90*/  LDG.E.CONSTANT R42, [R150.64] ;  /* 0x0000000a962a7981 */ /* 0x000128000c1e9900 */
[----:B------:R1:W4:Y:S04]  /*1ba0*/  LDG.E.CONSTANT R43, [R54.64] ;  /* 0x0000000a362b7981 */ /* 0x000328000c1e9900 */
[----:B------:R1:W2:Y:S04]  /*1bb0*/  LDG.E.CONSTANT R45, [R54.64+0x4] ;  /* 0x0000040a362d7981 */ /* 0x0002a8000c1e9900 */
[----:B------:R1:W3:Y:S01]  /*1bc0*/  LDG.E.CONSTANT R157, [R54.64+0x8] ;  /* 0x0000080a369d7981 */ /* 0x0002e2000c1e9900 */
[----:B------:R-:W-:-:S03]  /*1bd0*/  UIADD3 UR6, UR4, 0x4, URZ ;  /* 0x0000000404067890 */ /* 0x000fc6000fffe03f */
[----:B0-----:R-:W3:Y:S04]  /*1be0*/  LDG.E.CONSTANT R150, [R150.64+0xc] ;  /* 0x00000c0a96967981 */ /* 0x001ee8000c1e9900 */
[----:B-1----:R-:W3:Y:S01]  /*1bf0*/  LDG.E.CONSTANT R55, [R54.64+0xc] ;  /* 0x00000c0a36377981 */ /* 0x002ee2000c1e9900 */
[----:B----4-:R-:W-:-:S04]  /*1c00*/  FFMA R42, R43, R42, R156 ;  /* 0x0000002a2b2a7223 */ /* 0x010fc8000000009c */
[----:B--2---:R-:W-:-:S04]  /*1c10*/  FFMA R42, R45, R44, R42 ;  /* 0x0000002c2d2a7223 */ /* 0x004fc8000000002a */
[----:B---3--:R-:W-:Y:S01]  /*1c20*/  FFMA R156, R157, R158, R42 ;  /* 0x0000009e9d9c7223 */ /* 0x008fe2000000002a */
[----:B------:R-:W-:-:S04]  /*1c30*/  IADD3 R42, P1, R47, UR6, RZ ;  /* 0x000000062f2a7c10 */ /* 0x000fc8000ff3e0ff */
[----:B------:R-:W-:Y:S02]  /*1c40*/  IADD3.X R43, RZ, R46, RZ, P1, !PT ;  /* 0x0000002eff2b7210 */ /* 0x000fe40000ffe4ff */
[----:B------:R-:W-:-:S04]  /*1c50*/  LEA R44, P1, R42, c[0x0][0x160], 0x2 ;  /* 0x000058002a2c7a11 */ /* 0x000fc800078210ff */
[----:B------:R-:W-:Y:S02]  /*1c60*/  LEA.HI.X R45, R42, c[0x0][0x164], R43, 0x2, P1 ;  /* 0x000059002a2d7a11 */ /* 0x000fe400008f142b */
[----:B------:R-:W-:-:S03]  /*1c70*/  IADD3 R43, P1, R153, UR6, RZ ;  /* 0x00000006992b7c10 */ /* 0x000fc6000ff3e0ff */
[----:B------:R0:W2:Y:S02]  /*1c80*/  LDG.E.CONSTANT R158, [R44.64] ;  /* 0x0000000a2c9e7981 */ /* 0x0000a4000c1e9900 */
[----:B------:R-:W-:Y:S01]  /*1c90*/  IMAD.X R157, RZ, RZ, R154, P1 ;  /* 0x000000ffff9d7224 */ /* 0x000fe200008e069a */
[C---:B------:R-:W-:Y:S01]  /*1ca0*/  LEA R42, P1, R43.reuse, R40, 0x2 ;  /* 0x000000282b2a7211 */ /* 0x040fe200078210ff */
[----:B------:R0:W3:Y:S03]  /*1cb0*/  LDG.E.CONSTANT R160, [R44.64+0x4] ;  /* 0x0000040a2ca07981 */ /* 0x0000e6000c1e9900 */
[----:B------:R-:W-:Y:S01]  /*1cc0*/  LEA.HI.X R43, R43, R41, R157, 0x2, P1 ;  /* 0x000000292b2b7211 */ /* 0x000fe200008f149d */
[----:B------:R0:W4:Y:S04]  /*1cd0*/  LDG.E.CONSTANT R162, [R44.64+0x8] ;  /* 0x0000080a2ca27981 */ /* 0x000128000c1e9900 */
[----:B------:R1:W2:Y:S04]  /*1ce0*/  LDG.E.CONSTANT R157, [R42.64] ;  /* 0x0000000a2a9d7981 */ /* 0x0002a8000c1e9900 */
[----:B------:R1:W3:Y:S04]  /*1cf0*/  LDG.E.CONSTANT R159, [R42.64+0x4] ;  /* 0x0000040a2a9f7981 */ /* 0x0002e8000c1e9900 */
[----:B------:R1:W4:Y:S01]  /*1d00*/  LDG.E.CONSTANT R161, [R42.64+0x8] ;  /* 0x0000080a2aa17981 */ /* 0x000322000c1e9900 */
[----:B------:R-:W-:Y:S01]  /*1d10*/  UIADD3 UR6, UR4, 0x8, URZ ;  /* 0x0000000804067890 */ /* 0x000fe2000fffe03f */
[----:B------:R-:W-:-:S02]  /*1d20*/  FFMA R156, R55, R150, R156 ;  /* 0x00000096379c7223 */ /* 0x000fc4000000009c */
[----:B0-----:R-:W3:Y:S03]  /*1d30*/  LDG.E.CONSTANT R44, [R44.64+0xc] ;  /* 0x00000c0a2c2c7981 */ /* 0x001ee6000c1e9900 */
[----:B------:R-:W-:Y:S01]  /*1d40*/  IADD3 R54, P1, R47, UR6, RZ ;  /* 0x000000062f367c10 */ /* 0x000fe2000ff3e0ff */
[----:B-1----:R-:W4:Y:S04]  /*1d50*/  LDG.E.CONSTANT R43, [R42.64+0xc] ;  /* 0x00000c0a2a2b7981 */ /* 0x002f28000c1e9900 */
[----:B------:R-:W-:Y:S01]  /*1d60*/  IMAD.X R55, RZ, RZ, R46, P1 ;  /* 0x000000ffff377224 */ /* 0x000fe200008e062e */
[----:B------:R-:W-:-:S04]  /*1d70*/  LEA R150, P1, R54, c[0x0][0x160], 0x2 ;  /* 0x0000580036967a11 */ /* 0x000fc800078210ff */
[----:B------:R-:W-:Y:S02]  /*1d80*/  LEA.HI.X R151, R54, c[0x0][0x164], R55, 0x2, P1 ;  /* 0x0000590036977a11 */ /* 0x000fe400008f1437 */
[----:B------:R-:W-:Y:S01]  /*1d90*/  IADD3 R55, P1, R153, UR6, RZ ;  /* 0x0000000699377c10 */ /* 0x000fe2000ff3e0ff */
[----:B--2---:R-:W-:-:S04]  /*1da0*/  FFMA R156, R157, R158, R156 ;  /* 0x0000009e9d9c7223 */ /* 0x004fc8000000009c */
[----:B------:R-:W-:Y:S01]  /*1db0*/  IMAD.X R157, RZ, RZ, R154, P1 ;  /* 0x000000ffff9d7224 */ /* 0x000fe200008e069a */
[C---:B------:R-:W-:Y:S01]  /*1dc0*/  LEA R54, P1, R55.reuse, R40, 0x2 ;  /* 0x0000002837367211 */ /* 0x040fe200078210ff */
[----:B------:R0:W2:Y:S03]  /*1dd0*/  LDG.E.CONSTANT R158, [R150.64] ;  /* 0x0000000a969e7981 */ /* 0x0000a6000c1e9900 */
[----:B------:R-:W-:-:S05]  /*1de0*/  LEA.HI.X R55, R55, R41, R157, 0x2, P1 ;  /* 0x0000002937377211 */ /* 0x000fca00008f149d */
[----:B------:R1:W2:Y:S01]  /*1df0*/  LDG.E.CONSTANT R157, [R54.64] ;  /* 0x0000000a369d7981 */ /* 0x0002a2000c1e9900 */
[----:B---3--:R-:W-:-:S03]  /*1e00*/  FFMA R156, R159, R160, R156 ;  /* 0x000000a09f9c7223 */ /* 0x008fc6000000009c */
[----:B------:R0:W3:Y:S01]  /*1e10*/  LDG.E.CONSTANT R160, [R150.64+0x4] ;  /* 0x0000040a96a07981 */ /* 0x0000e2000c1e9900 */
[----:B----4-:R-:W-:-:S03]  /*1e20*/  FFMA R156, R161, R162, R156 ;  /* 0x000000a2a19c7223 */ /* 0x010fc6000000009c */
[----:B------:R1:W3:Y:S04]  /*1e30*/  LDG.E.CONSTANT R159, [R54.64+0x4] ;  /* 0x0000040a369f7981 */ /* 0x0002e8000c1e9900 */
[----:B------:R1:W4:Y:S04]  /*1e40*/  LDG.E.CONSTANT R161, [R54.64+0x8] ;  /* 0x0000080a36a17981 */ /* 0x000328000c1e9900 */
[----:B------:R0:W4:Y:S01]  /*1e50*/  LDG.E.CONSTANT R162, [R150.64+0x8] ;  /* 0x0000080a96a27981 */ /* 0x000122000c1e9900 */
[----:B------:R-:W-:Y:S01]  /*1e60*/  UIADD3 UR6, UR4, 0xc, URZ ;  /* 0x0000000c04067890 */ /* 0x000fe2000fffe03f */
[----:B------:R-:W-:-:S02]  /*1e70*/  FFMA R156, R43, R44, R156 ;  /* 0x0000002c2b9c7223 */ /* 0x000fc4000000009c */
[----:B-1----:R-:W4:Y:S03]  /*1e80*/  LDG.E.CONSTANT R55, [R54.64+0xc] ;  /* 0x00000c0a36377981 */ /* 0x002f26000c1e9900 */
[----:B------:R-:W-:Y:S01]  /*1e90*/  IADD3 R42, P1, R47, UR6, RZ ;  /* 0x000000062f2a7c10 */ /* 0x000fe2000ff3e0ff */
[----:B0-----:R-:W4:Y:S04]  /*1ea0*/  LDG.E.CONSTANT R150, [R150.64+0xc] ;  /* 0x00000c0a96967981 */ /* 0x001f28000c1e9900 */
[----:B------:R-:W-:Y:S01]  /*1eb0*/  IMAD.X R43, RZ, RZ, R46, P1 ;  /* 0x000000ffff2b7224 */ /* 0x000fe200008e062e */
[----:B------:R-:W-:-:S04]  /*1ec0*/  LEA R44, P1, R42, c[0x0][0x160], 0x2 ;  /* 0x000058002a2c7a11 */ /* 0x000fc800078210ff */
[----:B------:R-:W-:Y:S02]  /*1ed0*/  LEA.HI.X R45, R42, c[0x0][0x164], R43, 0x2, P1 ;  /* 0x000059002a2d7a11 */ /* 0x000fe400008f142b */
[----:B------:R-:W-:-:S03]  /*1ee0*/  IADD3 R43, P1, R153, UR6, RZ ;  /* 0x00000006992b7c10 */ /* 0x000fc6000ff3e0ff */
[----:B------:R-:W4:Y:S01]  /*1ef0*/  LDG.E.CONSTANT R164, [R44.64+0xc] ;  /* 0x00000c0a2ca47981 */ /* 0x000f22000c1e9900 */
[----:B--2---:R-:W-:Y:S01]  /*1f00*/  FFMA R156, R157, R158, R156 ;  /* 0x0000009e9d9c7223 */ /* 0x004fe2000000009c */
[----:B------:R-:W-:Y:S02]  /*1f10*/  IADD3.X R157, RZ, R154, RZ, P1, !PT ;  /* 0x0000009aff9d7210 */ /* 0x000fe40000ffe4ff */
[----:B------:R-:W2:Y:S01]  /*1f20*/  LDG.E.CONSTANT R158, [R44.64] ;  /* 0x0000000a2c9e7981 */ /* 0x000ea2000c1e9900 */
[----:B------:R-:W-:-:S04]  /*1f30*/  LEA R42, P1, R43, R40, 0x2 ;  /* 0x000000282b2a7211 */ /* 0x000fc800078210ff */
[----:B------:R-:W-:Y:S01]  /*1f40*/  LEA.HI.X R43, R43, R41, R157, 0x2, P1 ;  /* 0x000000292b2b7211 */ /* 0x000fe200008f149d */
[----:B---3--:R-:W-:Y:S02]  /*1f50*/  FFMA R156, R159, R160, R156 ;  /* 0x000000a09f9c7223 */ /* 0x008fe4000000009c */
[----:B------:R-:W3:Y:S04]  /*1f60*/  LDG.E.CONSTANT R160, [R44.64+0x4] ;  /* 0x0000040a2ca07981 */ /* 0x000ee8000c1e9900 */
[----:B------:R-:W2:Y:S04]  /*1f70*/  LDG.E.CONSTANT R157, [R42.64] ;  /* 0x0000000a2a9d7981 */ /* 0x000ea8000c1e9900 */
[----:B------:R-:W3:Y:S01]  /*1f80*/  LDG.E.CONSTANT R159, [R42.64+0x4] ;  /* 0x0000040a2a9f7981 */ /* 0x000ee2000c1e9900 */
[----:B----4-:R-:W-:-:S03]  /*1f90*/  FFMA R156, R161, R162, R156 ;  /* 0x000000a2a19c7223 */ /* 0x010fc6000000009c */
[----:B------:R-:W4:Y:S04]  /*1fa0*/  LDG.E.CONSTANT R161, [R42.64+0x8] ;  /* 0x0000080a2aa17981 */ /* 0x000f28000c1e9900 */
[----:B------:R-:W4:Y:S04]  /*1fb0*/  LDG.E.CONSTANT R162, [R44.64+0x8] ;  /* 0x0000080a2ca27981 */ /* 0x000f28000c1e9900 */
[----:B------:R-:W4:Y:S01]  /*1fc0*/  LDG.E.CONSTANT R163, [R42.64+0xc] ;  /* 0x00000c0a2aa37981 */ /* 0x000f22000c1e9900 */
[----:B------:R-:W-:Y:S01]  /*1fd0*/  IADD3 R155, R155, -0x10, RZ ;  /* 0xfffffff09b9b7810 */ /* 0x000fe20007ffe0ff */
[----:B------:R-:W-:-:S03]  /*1fe0*/  FFMA R156, R55, R150, R156 ;  /* 0x00000096379c7223 */ /* 0x000fc6000000009c */
[----:B------:R-:W-:Y:S01]  /*1ff0*/  ISETP.GT.AND P1, PT, R155, 0xc, PT ;  /* 0x0000000c9b00780c */ /* 0x000fe20003f24270 */
[----:B------:R-:W-:Y:S01]  /*2000*/  UIADD3 UR4, UR4, 0x10, URZ ;  /* 0x0000001004047890 */ /* 0x000fe2000fffe03f */
[----:B--2---:R-:W-:-:S04]  /*2010*/  FFMA R156, R157, R158, R156 ;  /* 0x0000009e9d9c7223 */ /* 0x004fc8000000009c */
[----:B---3--:R-:W-:-:S04]  /*2020*/  FFMA R156, R159, R160, R156 ;  /* 0x000000a09f9c7223 */ /* 0x008fc8000000009c */
[----:B----4-:R-:W-:-:S04]  /*2030*/  FFMA R156, R161, R162, R156 ;  /* 0x000000a2a19c7223 */ /* 0x010fc8000000009c */
[----:B------:R-:W-:Y:S01]  /*2040*/  FFMA R156, R163, R164, R156 ;  /* 0x000000a4a39c7223 */ /* 0x000fe2000000009c */
[----:B------:R-:W-:Y:S05]  /*2050*/  @P1 BRA `(.L_x_88) ;  /* 0xfffffa9000001947 */ /* 0x000fea000383ffff */
.L_x_87:
[----:B------:R-:W-:-:S13]  /*2060*/  ISETP.GT.AND P1, PT, R155, 0x4, PT ;  /* 0x000000049b00780c */ /* 0x000fda0003f24270 */
[----:B------:R-:W-:Y:S05]  /*2070*/  @!P1 BRA `(.L_x_89) ;  /* 0x000002c000009947 */ /* 0x000fea0003800000 */
        /* <DEDUP_REMOVED lines=20> */
[----:B------:R-:W-:-:S05]  /*21c0*/  IADD3 R42, P0, R47, UR6, RZ ;  /* 0x000000062f2a7c10 */ /* 0x000fca000ff1e0ff */
[----:B------:R-:W-:Y:S01]  /*21d0*/  IMAD.X R43, RZ, RZ, R46, P0 ;  /* 0x000000ffff2b7224 */ /* 0x000fe200000e062e */
[----:B------:R-:W-:-:S04]  /*21e0*/  LEA R44, P0, R42, c[0x0][0x160], 0x2 ;  /* 0x000058002a2c7a11 */ /* 0x000fc800078010ff */
[----:B------:R-:W-:Y:S02]  /*21f0*/  LEA.HI.X R45, R42, c[0x0][0x164], R43, 0x2, P0 ;  /* 0x000059002a2d7a11 */ /* 0x000fe400000f142b */
[----:B------:R-:W-:-:S03]  /*2200*/  IADD3 R43, P0, R153, UR6, RZ ;  /* 0x00000006992b7c10 */ /* 0x000fc6000ff1e0ff */
[----:B------:R-:W2:Y:S02]  /*2210*/  LDG.E.CONSTANT R158, [R44.64] ;  /* 0x0000000a2c9e7981 */ /* 0x000ea4000c1e9900 */
[----:B------:R-:W-:Y:S01]  /*2220*/  IMAD.X R157, RZ, RZ, R154, P0 ;  /* 0x000000ffff9d7224 */ /* 0x000fe200000e069a */
[C---:B------:R-:W-:Y:S01]  /*2230*/  LEA R42, P0, R43.reuse, R40, 0x2 ;  /* 0x000000282b2a7211 */ /* 0x040fe200078010ff */
[----:B------:R-:W3:Y:S03]  /*2240*/  LDG.E.CONSTANT R160, [R44.64+0x4] ;  /* 0x0000040a2ca07981 */ /* 0x000ee6000c1e9900 */
[----:B------:R-:W-:Y:S01]  /*2250*/  LEA.HI.X R43, R43, R41, R157, 0x2, P0 ;  /* 0x000000292b2b7211 */ /* 0x000fe200000f149d */
[----:B------:R-:W4:Y:S04]  /*2260*/  LDG.E.CONSTANT R162, [R44.64+0x8] ;  /* 0x0000080a2ca27981 */ /* 0x000f28000c1e9900 */
[----:B------:R-:W2:Y:S04]  /*2270*/  LDG.E.CONSTANT R157, [R42.64] ;  /* 0x0000000a2a9d7981 */ /* 0x000ea8000c1e9900 */
[----:B------:R-:W3:Y:S04]  /*2280*/  LDG.E.CONSTANT R159, [R42.64+0x4] ;  /* 0x0000040a2a9f7981 */ /* 0x000ee8000c1e9900 */
[----:B------:R-:W4:Y:S04]  /*2290*/  LDG.E.CONSTANT R161, [R42.64+0x8] ;  /* 0x0000080a2aa17981 */ /* 0x000f28000c1e9900 */
[----:B------:R-:W4:Y:S04]  /*22a0*/  LDG.E.CONSTANT R163, [R42.64+0xc] ;  /* 0x00000c0a2aa37981 */ /* 0x000f28000c1e9900 */
[----:B------:R-:W4:Y:S01]  /*22b0*/  LDG.E.CONSTANT R164, [R44.64+0xc] ;  /* 0x00000c0a2ca47981 */ /* 0x000f22000c1e9900 */
[----:B------:R-:W-:Y:S01]  /*22c0*/  FFMA R156, R55, R150, R156 ;  /* 0x00000096379c7223 */ /* 0x000fe2000000009c */
[----:B------:R-:W-:-:S02]  /*22d0*/  PLOP3.LUT P0, PT, PT, PT, PT, 0x8, 0x0 ;  /* 0x000000000000781c */ /* 0x000fc40003f0e170 */
[----:B------:R-:W-:Y:S01]  /*22e0*/  IADD3 R155, R155, -0x8, RZ ;  /* 0xfffffff89b9b7810 */ /* 0x000fe20007ffe0ff */
[----:B------:R-:W-:Y:S01]  /*22f0*/  UIADD3 UR4, UR4, 0x8, URZ ;  /* 0x0000000804047890 */ /* 0x000fe2000fffe03f */
[----:B--2---:R-:W-:-:S04]  /*2300*/  FFMA R156, R157, R158, R156 ;  /* 0x0000009e9d9c7223 */ /* 0x004fc8000000009c */
[----:B---3--:R-:W-:-:S04]  /*2310*/  FFMA R156, R159, R160, R156 ;  /* 0x000000a09f9c7223 */ /* 0x008fc8000000009c */
[----:B----4-:R-:W-:-:S04]  /*2320*/  FFMA R156, R161, R162, R156 ;  /* 0x000000a2a19c7223 */ /* 0x010fc8000000009c */
[----:B------:R-:W-:-:S01]  /*2330*/  FFMA R156, R163, R164, R156 ;  /* 0x000000a4a39c7223 */ /* 0x000fc2000000009c */
.L_x_89:
[----:B------:R-:W-:-:S13]  /*2340*/  ISETP.NE.OR P0, PT, R155, RZ, P0 ;  /* 0x000000ff9b00720c */ /* 0x000fda0000705670 */
[----:B------:R-:W-:Y:S05]  /*2350*/  @!P0 BRA `(.L_x_85) ;  /* 0x0000018000008947 */ /* 0x000fea0003800000 */
.L_x_86:
[----:B------:R-:W-:-:S04]  /*2360*/  IADD3 R42, P0, R47, UR4, RZ ;  /* 0x000000042f2a7c10 */ /* 0x000fc8000ff1e0ff */
[----:B------:R-:W-:Y:S02]  /*2370*/  IADD3.X R43, RZ, R46, RZ, P0, !PT ;  /* 0x0000002eff2b7210 */ /* 0x000fe400007fe4ff */
[----:B------:R-:W-:-:S04]  /*2380*/  LEA R44, P0, R42, c[0x0][0x160], 0x2 ;  /* 0x000058002a2c7a11 */ /* 0x000fc800078010ff */
[----:B------:R-:W-:Y:S02]  /*2390*/  LEA.HI.X R45, R42, c[0x0][0x164], R43, 0x2, P0 ;  /* 0x000059002a2d7a11 */ /* 0x000fe400000f142b */
[----:B------:R-:W-:-:S03]  /*23a0*/  IADD3 R43, P0, R153, UR4, RZ ;  /* 0x00000004992b7c10 */ /* 0x000fc6000ff1e0ff */
[----:B------:R-:W2:Y:S02]  /*23b0*/  LDG.E.CONSTANT R150, [R44.64+0x4] ;  /* 0x0000040a2c967981 */ /* 0x000ea4000c1e9900 */
[----:B------:R-:W-:Y:S01]  /*23c0*/  IMAD.X R54, RZ, RZ, R154, P0 ;  /* 0x000000ffff367224 */ /* 0x000fe200000e069a */
[C---:B-----5:R-:W-:Y:S01]  /*23d0*/  LEA R42, P0, R43.reuse, R40, 0x2 ;  /* 0x000000282b2a7211 */ /* 0x060fe200078010ff */
[----:B------:R-:W3:Y:S03]  /*23e0*/  LDG.E.CONSTANT R158, [R44.64+0x8] ;  /* 0x0000080a2c9e7981 */ /* 0x000ee6000c1e9900 */
[----:B------:R-:W-:Y:S01]  /*23f0*/  LEA.HI.X R43, R43, R41, R54, 0x2, P0 ;  /* 0x000000292b2b7211 */ /* 0x000fe200000f1436 */
[----:B------:R-:W4:Y:S04]  /*2400*/  LDG.E.CONSTANT R160, [R44.64+0xc] ;  /* 0x00000c0a2ca07981 */ /* 0x000f28000c1e9900 */
[----:B------:R-:W2:Y:S04]  /*2410*/  LDG.E.CONSTANT R54, [R44.64] ;  /* 0x0000000a2c367981 */ /* 0x000ea8000c1e9900 */
[----:B------:R-:W2:Y:S04]  /*2420*/  LDG.E.CONSTANT R55, [R42.64] ;  /* 0x0000000a2a377981 */ /* 0x000ea8000c1e9900 */
[----:B------:R-:W3:Y:S04]  /*2430*/  LDG.E.CONSTANT R151, [R42.64+0x4] ;  /* 0x0000040a2a977981 */ /* 0x000ee8000c1e9900 */
[----:B------:R-:W4:Y:S04]  /*2440*/  LDG.E.CONSTANT R157, [R42.64+0x8] ;  /* 0x0000080a2a9d7981 */ /* 0x000f28000c1e9900 */
[----:B------:R-:W4:Y:S01]  /*2450*/  LDG.E.CONSTANT R159, [R42.64+0xc] ;  /* 0x00000c0a2a9f7981 */ /* 0x000f22000c1e9900 */
[----:B------:R-:W-:-:S04]  /*2460*/  IADD3 R155, R155, -0x4, RZ ;  /* 0xfffffffc9b9b7810 */ /* 0x000fc80007ffe0ff */
[----:B------:R-:W-:Y:S01]  /*2470*/  ISETP.NE.AND P0, PT, R155, RZ, PT ;  /* 0x000000ff9b00720c */ /* 0x000fe20003f05270 */
[----:B------:R-:W-:Y:S01]  /*2480*/  UIADD3 UR4, UR4, 0x4, URZ ;  /* 0x0000000404047890 */ /* 0x000fe2000fffe03f */
[----:B--2---:R-:W-:-:S04]  /*2490*/  FFMA R54, R55, R54, R156 ;  /* 0x0000003637367223 */ /* 0x004fc8000000009c */
[----:B---3--:R-:W-:-:S04]  /*24a0*/  FFMA R54, R151, R150, R54 ;  /* 0x0000009697367223 */ /* 0x008fc80000000036 */
[----:B----4-:R-:W-:-:S04]  /*24b0*/  FFMA R54, R157, R158, R54 ;  /* 0x0000009e9d367223 */ /* 0x010fc80000000036 */
[----:B------:R-:W-:Y:S01]  /*24c0*/  FFMA R156, R159, R160, R54 ;  /* 0x000000a09f9c7223 */ /* 0x000fe20000000036 */
[----:B-1----:R-:W-:Y:S05]  /*24d0*/  @P0 BRA `(.L_x_86) ;  /* 0xfffffe8000000947 */ /* 0x002fea000383ffff */
.L_x_85:
        /* <DEDUP_REMOVED lines=10> */
[----:B------:R-:W-:-:S03]  /*2580*/  LEA R42, P0, R43, c[0x0][0x160], 0x2 ;  /* 0x000058002b2a7a11 */ /* 0x000fc600078010ff */
[----:B------:R-:W2:Y:S01]  /*2590*/  LDG.E.CONSTANT R45, [R40.64] ;  /* 0x0000000a282d7981 */ /* 0x000ea2000c1e9900 */
[----:B------:R-:W-:-:S05]  /*25a0*/  LEA.HI.X R43, R43, c[0x0][0x164], R44, 0x2, P0 ;  /* 0x000059002b2b7a11 */ /* 0x000fca00000f142c */
        /* <DEDUP_REMOVED lines=11> */
.L_x_90:
[----:B------:R-:W-:Y:S01]  /*2660*/  FMUL R156, R156, c[0x0][0x1ac] ;  /* 0x00006b009c9c7a20 */ /* 0x000fe20000400000 */
[----:B-----5:R-:W-:Y:S01]  /*2670*/  IMAD.MOV.U32 R40, RZ, RZ, 0x3bbb989d ;  /* 0x3bbb989dff287424 */ /* 0x020fe200078e00ff */
[----:B------:R-:W-:Y:S02]  /*2680*/  MOV R41, 0x437c0000 ;  /* 0x437c000000297802 */ /* 0x000fe40000000f00 */
[----:B------:R-:W-:-:S04]  /*2690*/  FFMA R151, R151, R49, R156 ;  /* 0x0000003197977223 */ /* 0x000fc8000000009c */
[----:B------:R-:W-:-:S04]  /*26a0*/  FADD R151, -R52, R151 ;  /* 0x0000009734977221 */ /* 0x000fc80000000100 */
[----:B------:R-:W-:-:S04]  /*26b0*/  FFMA.SAT R40, R151, R40, 0.5 ;  /* 0x3f00000097287423 */ /* 0x000fc80000002028 */
[----:B------:R-:W-:-:S04]  /*26c0*/  FFMA.RM R40, R40, R41, 12582913 ;  /* 0x4b40000128287423 */ /* 0x000fc80000004029 */
[C---:B------:R-:W-:Y:S01]  /*26d0*/  FADD R42, R40.reuse, -12583039 ;  /* 0xcb40007f282a7421 */ /* 0x040fe20000000000 */
[----:B------:R-:W-:-:S03]  /*26e0*/  IMAD.SHL.U32 R40, R40, 0x800000, RZ ;  /* 0x0080000028287824 */ /* 0x000fc600078e00ff */
[----:B------:R-:W-:-:S04]  /*26f0*/  FFMA R42, R151, 1.4426950216293334961, -R42 ;  /* 0x3fb8aa3b972a7823 */ /* 0x000fc8000000082a */
[----:B------:R-:W-:-:S06]  /*2700*/  FFMA R42, R151, 1.925963033500011079e-08, R42 ;  /* 0x32a57060972a7823 */ /* 0x000fcc000000002a */
[----:B------:R-:W0:Y:S02]  /*2710*/  MUFU.EX2 R42, R42 ;  /* 0x0000002a002a7308 */ /* 0x000e240000000800 */
[----:B0-----:R-:W-:-:S06]  /*2720*/  FFMA R53, R40, R42, R53 ;  /* 0x0000002a28357223 */ /* 0x001fcc0000000035 */
.L_x_84:
[----:B------:R-:W-:Y:S05]  /*2730*/  BSYNC B2 ;  /* 0x0000000000027941 */ /* 0x000fea0003800000 */
.L_x_83:
[----:B------:R-:W-:-:S04]  /*2740*/  IADD3 R149, R149, 0x1, RZ ;  /* 0x0000000195957810 */ /* 0x000fc80007ffe0ff */
[----:B------:R-:W-:-:S13]  /*2750*/  ISETP.GE.U32.AND P0, PT, R149, R48, PT ;  /* 0x000000309500720c */ /* 0x000fda0003f06070 */
[----:B------:R-:W-:Y:S01]  /*2760*/  @P0 CALL.REL.NOINC `(.L_x_91) ;  /* 0x0000001000000944 */ /* 0x000fe20003c00000 */
[----:B------:R-:W-:Y:S05]  /*2770*/  BRA `(.L_x_92) ;  /* 0xfffff0d000007947 */ /* 0x000fea000383ffff */
.L_x_91:
[----:B------:R-:W-:Y:S05]  /*2780*/  BSYNC B1 ;  /* 0x0000000000017941 */ /* 0x000fea0003800000 */
.L_x_82:
[----:B------:R-:W-:Y:S01]  /*2790*/  FSETP.GT.AND P0, PT, R53, RZ, PT ;  /* 0x000000ff3500720b */ /* 0x000fe20003f04000 */
[----:B------:R-:W-:Y:S01]  /*27a0*/  BSSY B1, `(.L_x_93) ;  /* 0x0000010000017945 */ /* 0x000fe20003800000 */
[----:B------:R-:W-:-:S11]  /*27b0*/  IMAD.MOV.U32 R54, RZ, RZ, RZ ;  /* 0x000000ffff367224 */ /* 0x000fd600078e00ff */
[----:B------:R-:W-:Y:S05]  /*27c0*/  @!P0 BRA `(.L_x_94) ;  /* 0x000000d000008947 */ /* 0x000fea0003800000 */
[----:B------:R-:W-:Y:S01]  /*27d0*/  IADD3 R40, R53, 0x1800000, RZ ;  /* 0x0180000035287810 */ /* 0x000fe20007ffe0ff */
[----:B------:R-:W-:Y:S03]  /*27e0*/  BSSY B2, `(.L_x_94) ;  /* 0x000000b000027945 */ /* 0x000fe60003800000 */
[----:B------:R-:W-:-:S04]  /*27f0*/  LOP3.LUT R40, R40, 0x7f800000, RZ, 0xc0, !PT ;  /* 0x7f80000028287812 */ /* 0x000fc800078ec0ff */
[----:B------:R-:W-:-:S13]  /*2800*/  ISETP.GT.U32.AND P0, PT, R40, 0x1ffffff, PT ;  /* 0x01ffffff2800780c */ /* 0x000fda0003f04070 */
[----:B------:R-:W-:Y:S05]  /*2810*/  @P0 BRA `(.L_x_95) ;  /* 0x0000003000000947 */ /* 0x000fea0003800000 */
[----:B------:R-:W-:-:S02]  /*2820*/  MOV R42, 0x2840 ;  /* 0x00002840002a7802 */ /* 0x000fc40000000f00 */
[----:B-1---5:R-:W-:Y:S05]  /*2830*/  CALL.REL.NOINC `($flash_attention_paged$__cuda_sm20_rcp_rn_f32_slowpath) ;  /* 0x00019ca000007944 */ /* 0x022fea0003c00000 */
[----:B------:R-:W-:Y:S05]  /*2840*/  BRA `(.L_x_96) ;  /* 0x0000004000007947 */ /* 0x000fea0003800000 */
.L_x_95:
[----:B------:R-:W0:Y:S02]  /*2850*/  MUFU.RCP R54, R53 ;  /* 0x0000003500367308 */ /* 0x000e240000001000 */
[----:B0-----:R-:W-:-:S04]  /*2860*/  FFMA R40, R53, R54, -1 ;  /* 0xbf80000035287423 */ /* 0x001fc80000000036 */
[----:B------:R-:W-:-:S04]  /*2870*/  FADD.FTZ R41, -R40, -RZ ;  /* 0x800000ff28297221 */ /* 0x000fc80000010100 */
[----:B------:R-:W-:-:S02]  /*2880*/  FFMA R54, R54, R41, R54 ;  /* 0x0000002936367223 */ /* 0x000fc40000000036 */
.L_x_96:
[----:B------:R-:W-:Y:S05]  /*2890*/  BSYNC B2 ;  /* 0x0000000000027941 */ /* 0x000fea0003800000 */
.L_x_94:
[----:B------:R-:W-:Y:S05]  /*28a0*/  BSYNC B1 ;  /* 0x0000000000017941 */ /* 0x000fea0003800000 */
.L_x_93:
[----:B------:R-:W-:-:S05]  /*28b0*/  IMAD.MOV.U32 R150, RZ, RZ, RZ ;  /* 0x000000ffff967224 */ /* 0x000fca00078e00ff */
.L_x_111:
[----:B------:R-:W-:-:S04]  /*28c0*/  IADD3 R55, -R150, c[0x0][0x190], RZ ;  /* 0x0000640096377a10 */ /* 0x000fc80007ffe1ff */
[----:B------:R-:W-:-:S04]  /*28d0*/  IMNMX.U32 R55, R55, 0x80, PT ;  /* 0x0000008037377817 */ /* 0x000fc80003800000 */
[----:B------:R-:W-:-:S13]  /*28e0*/  ISETP.NE.AND P0, PT, R55, RZ, PT ;  /* 0x000000ff3700720c */ /* 0x000fda0003f05270 */
[----:B012--5:R-:W-:Y:S05]  /*28f0*/  @!P0 BRA `(.L_x_97) ;  /* 0x000113e000008947 */ /* 0x027fea0003800000 */
[----:B------:R-:W-:Y:S01]  /*2900*/  PRMT R40, R55, 0x9910, RZ ;  /* 0x0000991037287816 */ /* 0x000fe200000000ff */
[----:B------:R-:W-:-:S03]  /*2910*/  IMAD.MOV.U32 R5, RZ, RZ, RZ ;  /* 0x000000ffff057224 */ /* 0x000fc600078e00ff */
[----:B------:R-:W-:-:S13]  /*2920*/  ISETP.NE.AND P0, PT, R40, 0x1, PT ;  /* 0x000000012800780c */ /* 0x000fda0003f05270 */
[----:B------:R-:W-:Y:S05]  /*2930*/  @!P0 BRA `(.L_x_97) ;  /* 0x000113a000008947 */ /* 0x000fea0003800000 */
[----:B------:R-:W-:Y:S02]  /*2940*/  ISETP.NE.AND P0, PT, R40, 0x2, PT ;  /* 0x000000022800780c */ /* 0x000fe40003f05270 */
[----:B------:R-:W-:-:S11]  /*2950*/  MOV R6, RZ ;  /* 0x000000ff00067202 */ /* 0x000fd60000000f00 */
[----:B------:R-:W-:Y:S01]  /*2960*/  @!P0 IMAD.MOV.U32 R5, RZ, RZ, RZ ;  /* 0x000000ffff058224 */ /* 0x000fe200078e00ff */
[----:B------:R-:W-:Y:S05]  /*2970*/  @!P0 BRA `(.L_x_97) ;  /* 0x0001136000008947 */ /* 0x000fea0003800000 */
[----:B------:R-:W-:Y:S01]  /*2980*/  ISETP.GE.U32.AND P0, PT, R55, 0x4, PT ;  /* 0x000000043700780c */ /* 0x000fe20003f06070 */
[----:B------:R-:W-:Y:S02]  /*2990*/  IMAD.MOV.U32 R7, RZ, RZ, RZ ;  /* 0x000000ffff077224 */ /* 0x000fe400078e00ff */
[----:B------:R-:W-:-:S10]  /*29a0*/  IMAD.MOV.U32 R5, RZ, RZ, RZ ;  /* 0x000000ffff057224 */ /* 0x000fd400078e00ff */
[----:B------:R-:W-:Y:S05]  /*29b0*/  @!P0 BRA `(.L_x_97) ;  /* 0x0001132000008947 */ /* 0x000fea0003800000 */
[----:B------:R-:W-:Y:S01]  /*29c0*/  ISETP.NE.AND P0, PT, R55, 0x4, PT ;  /* 0x000000043700780c */ /* 0x000fe20003f05270 */
[----:B------:R-:W-:Y:S01]  /*29d0*/  IMAD.MOV.U32 R8, RZ, RZ, RZ ;  /* 0x000000ffff087224 */ /* 0x000fe200078e00ff */
[----:B------:R-:W-:Y:S01]  /*29e0*/  MOV R7, RZ ;  /* 0x000000ff00077202 */ /* 0x000fe20000000f00 */
[----:B------:R-:W-:-:S10]  /*29f0*/  IMAD.MOV.U32 R5, RZ, RZ, RZ ;  /* 0x000000ffff057224 */ /* 0x000fd400078e00ff */
[----:B------:R-:W-:Y:S05]  /*2a00*/  @!P0 BRA `(.L_x_97) ;  /* 0x000112d000008947 */ /* 0x000fea0003800000 */
[----:B------:R-:W-:Y:S01]  /*2a10*/  ISETP.GE.U32.AND P0, PT, R55, 0x6, PT ;  /* 0x000000063700780c */ /* 0x000fe20003f06070 */
[----:B------:R-:W-:Y:S01]  /*2a20*/  CS2R R8, SRZ ;  /* 0x0000000000087805 */ /* 0x000fe2000001ff00 */
[----:B------:R-:W-:Y:S02]  /*2a30*/  IMAD.MOV.U32 R7, RZ, RZ, RZ ;  /* 0x000000ffff077224 */ /* 0x000fe400078e00ff */
[----:B------:R-:W-:-:S09]  /*2a40*/  IMAD.MOV.U32 R5, RZ, RZ, RZ ;  /* 0x000000ffff057224 */ /* 0x000fd200078e00ff */
[----:B------:R-:W-:Y:S05]  /*2a50*/  @!P0 BRA `(.L_x_97) ;  /* 0x0001128000008947 */ /* 0x000fea0003800000 */
[----:B------:R-:W-:Y:S01]  /*2a60*/  ISETP.NE.AND P0, PT, R55, 0x6, PT ;  /* 0x000000063700780c */ /* 0x000fe20003f05270 */
[----:B------:R-:W-:Y:S01]  /*2a70*/  IMAD.MOV.U32 R10, RZ, RZ, RZ ;  /* 0x000000ffff0a7224 */ /* 0x000fe200078e00ff */
[----:B------:R-:W-:Y:S01]  /*2a80*/  CS2R R8, SRZ ;  /* 0x0000000000087805 */ /* 0x000fe2000001ff00 */
[----:B------:R-:W-:Y:S01]  /*2a90*/  MOV R7, RZ ;  /* 0x000000ff00077202 */ /* 0x000fe20000000f00 */
[----:B------:R-:W-:-:S09]  /*2aa0*/  IMAD.MOV.U32 R5, RZ, RZ, RZ ;  /* 0x000000ffff057224 */ /* 0x000fd200078e00ff */
[----:B------:R-:W-:Y:S05]  /*2ab0*/  @!P0 BRA `(.L_x_97) ;  /* 0x0001122000008947 */ /* 0x000fea0003800000 */
[----:B------:R-:W-:Y:S01]  /*2ac0*/  ISETP.GE.U32.AND P0, PT, R55, 0x8, PT ;  /* 0x000000083700780c */ /* 0x000fe20003f06070 */
[----:B------:R-:W-:Y:S01]  /*2ad0*/  CS2R R10, SRZ ;  /* 0x00000000000a7805 */ /* 0x000fe2000001ff00 */
[----:B------:R-:W-:Y:S01]  /*2ae0*/  CS2R R8, SRZ ;  /* 0x0000000000087805 */ /* 0x000fe2000001ff00 */
[----:B------:R-:W-:Y:S02]  /*2af0*/  IMAD.MOV.U32 R7, RZ, RZ, RZ ;  /* 0x000000ffff077224 */ /* 0x000fe400078e00ff */
[----:B------:R-:W-:-:S08]  /*2b00*/  IMAD.MOV.U32 R5, RZ, RZ, RZ ;  /* 0x000000ffff057224 */ /* 0x000fd000078e00ff */
[----:B------:R-:W-:Y:S05]  /*2b10*/  @!P0 BRA `(.L_x_97) ;  /* 0x000111c000008947 */ /* 0x000fea0003800000 */
[----:B------:R-:W-:Y:S01]  /*2b20*/  ISETP.NE.AND P0, PT, R55, 0x8, PT ;  /* 0x000000083700780c */ /* 0x000fe20003f05270 */
[----:B------:R-:W-:Y:S01]  /*2b30*/  IMAD.MOV.U32 R12, RZ, RZ, RZ ;  /* 0x000000ffff0c7224 */ /* 0x000fe200078e00ff */
[----:B------:R-:W-:Y:S01]  /*2b40*/  CS2R R10, SRZ ;  /* 0x00000000000a7805 */ /* 0x000fe2000001ff00 */
[----:B------:R-:W-:Y:S01]  /*2b50*/  CS2R R8, SRZ ;  /* 0x0000000000087805 */ /* 0x000fe2000001ff00 */
[----:B------:R-:W-:Y:S01]  /*2b60*/  MOV R7, RZ ;  /* 0x000000ff00077202 */ /* 0x000fe20000000f00 */
[----:B------:R-:W-:-:S08]  /*2b70*/  IMAD.MOV.U32 R5, RZ, RZ, RZ ;  /* 0x000000ffff057224 */ /* 0x000fd000078e00ff */
[----:B------:R-:W-:Y:S05]  /*2b80*/  @!P0 BRA `(.L_x_97) ;  /* 0x0001115000008947 */ /* 0x000fea0003800000 */
[----:B------:R-:W-:Y:S01]  /*2b90*/  ISETP.GE.U32.AND P0, PT, R55, 0xa, PT ;  /* 0x0000000a3700780c */ /* 0x000fe20003f06070 */
[----:B------:R-:W-:Y:S01]  /*2ba0*/  CS2R R12, SRZ ;  /* 0x00000000000c7805 */ /* 0x000fe2000001ff00 */
[----:B------:R-:W-:Y:S01]  /*2bb0*/  CS2R R10, SRZ ;  /* 0x00000000000a7805 */ /* 0x000fe2000001ff00 */
[----:B------:R-:W-:Y:S01]  /*2bc0*/  CS2R R8, SRZ ;  /* 0x0000000000087805 */ /* 0x000fe2000001ff00 */
[----:B------:R-:W-:Y:S02]  /*2bd0*/  IMAD.MOV.U32 R7, RZ, RZ, RZ ;  /* 0x000000ffff077224 */ /* 0x000fe400078e00ff */
[----:B------:R-:W-:-:S07]  /*2be0*/  IMAD.MOV.U32 R5, RZ, RZ, RZ ;  /* 0x000000ffff057224 */ /* 0x000fce00078e00ff */
[----:B------:R-:W-:Y:S05]  /*2bf0*/  @!P0 BRA `(.L_x_97) ;  /* 0x000110e000008947 */ /* 0x000fea0003800000 */
[----:B------:R-:W-:Y:S01]  /*2c00*/  ISETP.NE.AND P0, PT, R55, 0xa, PT ;  /* 0x0000000a3700780c */ /* 0x000fe20003f05270 */
[----:B------:R-:W-:Y:S01]  /*2c10*/  IMAD.MOV.U32 R14, RZ, RZ, RZ ;  /* 0x000000ffff0e7224 */ /* 0x000fe200078e00ff */
[----:B------:R-:W-:Y:S01]  /*2c20*/  CS2R R12, SRZ ;  /* 0x00000000000c7805 */ /* 0x000fe2000001ff00 */
[----:B------:R-:W-:Y:S01]  /*2c30*/  CS2R R10, SRZ ;  /* 0x00000000000a7805 */ /* 0x000fe2000001ff00 */
[----:B------:R-:W-:Y:S01]  /*2c40*/  CS2R R8, SRZ ;  /* 0x0000000000087805 */ /* 0x000fe2000001ff00 */
[----:B------:R-:W-:Y:S01]  /*2c50*/  MOV R7, RZ ;  /* 0x000000ff00077202 */ /* 0x000fe20000000f00 */
[----:B------:R-:W-:-:S07]  /*2c60*/  IMAD.MOV.U32 R5, RZ, RZ, RZ ;  /* 0x000000ffff057224 */ /* 0x000fce00078e00ff */
[----:B------:R-:W-:Y:S05]  /*2c70*/  @!P0 BRA `(.L_x_97) ;  /* 0x0001106000008947 */ /* 0x000fea0003800000 */
[----:B------:R-:W-:Y:S01]  /*2c80*/  ISETP.GE.U32.AND P0, PT, R55, 0xc, PT ;  /* 0x0000000c3700780c */ /* 0x000fe20003f06070 */
[----:B------:R-:W-:Y:S01]  /*2c90*/  CS2R R14, SRZ ;  /* 0x00000000000e7805 */ /* 0x000fe2000001ff00 */
[----:B------:R-:W-:Y:S01]  /*2ca0*/  CS2R R12, SRZ ;  /* 0x00000000000c7805 */ /* 0x000fe2000001ff00 */
[----:B------:R-:W-:Y:S01]  /*2cb0*/  CS2R R10, SRZ ;  /* 0x00000000000a7805 */ /* 0x000fe2000001ff00 */
[----:B------:R-:W-:Y:S01]  /*2cc0*/  CS2R R8, SRZ ;  /* 0x0000000000087805 */ /* 0x000fe2000001ff00 */
[----:B------:R-:W-:Y:S02]  /*2cd0*/  IMAD.MOV.U32 R7, RZ, RZ, RZ ;  /* 0x000000ffff077224 */ /* 0x000fe400078e00ff */
[----:B------:R-:W-:-:S06]  /*2ce0*/  IMAD.MOV.U32 R5, RZ, RZ, RZ ;  /* 0x000000ffff057224 */ /* 0x000fcc00078e00ff */
[----:B------:R-:W-:Y:S05]  /*2cf0*/  @!P0 BRA `(.L_x_97) ;  /* 0x00010fe000008947 */ /* 0x000fea0003800000 */
[----:B------:R-:W-:Y:S01]  /*2d00*/  ISETP.NE.AND P0, PT, R55, 0xc, PT ;  /* 0x0000000c3700780c */ /* 0x000fe20003f05270 */
[----:B------:R-:W-:Y:S01]  /*2d10*/  IMAD.MOV.U32 R16, RZ, RZ, RZ ;  /* 0x000000ffff107224 */ /* 0x000fe200078e00ff */
[----:B------:R-:W-:Y:S01]  /*2d20*/  CS2R R14, SRZ ;  /* 0x00000000000e7805 */ /* 0x000fe2000001ff00 */
[----:B------:R-:W-:Y:S01]  /*2d30*/  CS2R R12, SRZ ;  /* 0x00000000000c7805 */ /* 0x000fe2000001ff00 */
[----:B------:R-:W-:Y:S01]  /*2d40*/  CS2R R10, SRZ ;  /* 0x00000000000a7805 */ /* 0x000fe2000001ff00 */
[----:B------:R-:W-:Y:S01]  /*2d50*/  CS2R R8, SRZ ;  /* 0x0000000000087805 */ /* 0x000fe2000001ff00 */
[----:B------:R-:W-:Y:S01]  /*2d60*/  MOV R7, RZ ;  /* 0x000000ff00077202 */ /* 0x000fe20000000f00 */
[----:B------:R-:W-:-:S06]  /*2d70*/  IMAD.MOV.U32 R5, RZ, RZ, RZ ;  /* 0x000000ffff057224 */ /* 0x000fcc00078e00ff */
[----:B------:R-:W-:Y:S05]  /*2d80*/  @!P0 BRA `(.L_x_97) ;  /* 0x00010f5000008947 */ /* 0x000fea0003800000 */
[----:B------:R-:W-:Y:S01]  /*2d90*/  ISETP.GE.U32.AND P0, PT, R55, 0xe, PT ;  /* 0x0000000e3700780c */ /* 0x000fe20003f06070 */
[----:B------:R-:W-:Y:S01]  /*2da0*/  CS2R R16, SRZ ;  /* 0x0000000000107805 */ /* 0x000fe2000001ff00 */
[----:B------:R-:W-:Y:S01]  /*2db0*/  CS2R R14, SRZ ;  /* 0x00000000000e7805 */ /* 0x000fe2000001ff00 */
[----:B------:R-:W-:Y:S01]  /*2dc0*/  CS2R R12, SRZ ;  /* 0x00000000000c7805 */ /* 0x000fe2000001ff00 */
[----:B------:R-:W-:Y:S01]  /*2dd0*/  CS2R R10, SRZ ;  /* 0x00000000000a7805 */ /* 0x000fe2000001ff00 */
[----:B------:R-:W-:Y:S01]  /*2de0*/  CS2R R8, SRZ ;  /* 0x0000000000087805 */ /* 0x000fe2000001ff00 */
[----:B------:R-:W-:Y:S02]  /*2df0*/  IMAD.MOV.U32 R7, RZ, RZ, RZ ;  /* 0x000000ffff077224 */ /* 0x000fe400078e00ff */
[----:B------:R-:W-:-:S05]  /*2e00*/  IMAD.MOV.U32 R5, RZ, RZ, RZ ;  /* 0x000000ffff057224 */ /* 0x000fca00078e00ff */
[----:B------:R-:W-:Y:S05]  /*2e10*/  @!P0 BRA `(.L_x_97) ;  /* 0x00010ec000008947 */ /* 0x000fea0003800000 */
[----:B------:R-:W-:Y:S01]  /*2e20*/  ISETP.NE.AND P0, PT, R55, 0xe, PT ;  /* 0x0000000e3700780c */ /* 0x000fe20003f05270 */
[----:B------:R-:W-:Y:S01]  /*2e30*/  IMAD.MOV.U32 R18, RZ, RZ, RZ ;  /* 0x000000ffff127224 */ /* 0x000fe200078e00ff */
[----:B------:R-:W-:Y:S01]  /*2e40*/  CS2R R16, SRZ ;  /* 0x0000000000107805 */ /* 0x000fe2000001ff00 */
[----:B------:R-:W-:Y:S01]  /*2e50*/  CS2R R14, SRZ ;  /* 0x00000000000e7805 */ /* 0x000fe2000001ff00 */
[----:B------:R-:W-:Y:S01]  /*2e60*/  CS2R R12, SRZ ;  /* 0x00000000000c7805 */ /* 0x000fe2000001ff00 */
[----:B------:R-:W-:Y:S01]  /*2e70*/  CS2R R10, SRZ ;  /* 0x00000000000a7805 */ /* 0x000fe2000001ff00 */
[----:B------:R-:W-:Y:S01]  /*2e80*/  CS2R R8, SRZ ;  /* 0x0000000000087805 */ /* 0x000fe2000001ff00 */
[----:B------:R-:W-:Y:S01]  /*2e90*/  MOV R7, RZ ;  /* 0x000000ff00077202 */ /* 0x000fe20000000f00 */
[----:B------:R-:W-:-:S05]  /*2ea0*/  IMAD.MOV.U32 R5, RZ, RZ, RZ ;  /* 0x000000ffff057224 */ /* 0x000fca00078e00ff */
[----:B------:R-:W-:Y:S05]  /*2eb0*/  @!P0 BRA `(.L_x_97) ;  /* 0x00010e2000008947 */ /* 0x000fea0003800000 */
[----:B------:R-:W-:Y:S01]  /*2ec0*/  ISETP.GE.U32.AND P0, PT, R55, 0x10, PT ;  /* 0x000000103700780c */ /* 0x000fe20003f06070 */
[----:B------:R-:W-:Y:S01]  /*2ed0*/  CS2R R18, SRZ ;  /* 0x0000000000127805 */ /* 0x000fe2000001ff00 */
[----:B------:R-:W-:Y:S01]  /*2ee0*/  CS2R R16, SRZ ;  /* 0x0000000000107805 */ /* 0x000fe2000001ff00 */
[----:B------:R-:W-:Y:S01]  /*2ef0*/  CS2R R14, SRZ ;  /* 0x00000000000e7805 */ /* 0x000fe2000001ff00 */
[----:B------:R-:W-:Y:S01]  /*2f00*/  CS2R R12, SRZ ;  /* 0x00000000000c7805 */ /* 0x000fe2000001ff00 */
[----:B------:R-:W-:Y:S01]  /*2f10*/  CS2R R10, SRZ ;  /* 0x00000000000a7805 */ /* 0x000fe2000001ff00 */
[----:B------:R-:W-:Y:S01]  /*2f20*/  CS2R R8, SRZ ;  /* 0x0000000000087805 */ /* 0x000fe2000001ff00 */
[----:B------:R-:W-:Y:S02]  /*2f30*/  IMAD.MOV.U32 R7, RZ, RZ, RZ ;  /* 0x000000ffff077224 */ /* 0x000fe400078e00ff */
[----:B------:R-:W-:-:S04]  /*2f40*/  IMAD.MOV.U32 R5, RZ, RZ, RZ ;  /* 0x000000ffff057224 */ /* 0x000fc800078e00ff */
        /* <DEDUP_REMOVED lines=8> */
[----:B------:R-:W-:Y:S01]  /*2fd0*/  CS2R R8, SRZ ;  /* 0x0000000000087805 */ /* 0x000fe2000001ff00 */
[----:B------:R-:W-:Y:S01]  /*2fe0*/  MOV R7, RZ ;  /* 0x000000ff00077202 */ /* 0x000fe20000000f00 */
[----:B------:R-:W-:-:S04]  /*2ff0*/  IMAD.MOV.U32 R5, RZ, RZ, RZ ;  /* 0x000000ffff057224 */ /* 0x000fc800078e00ff */
        /* <DEDUP_REMOVED lines=8> */
[----:B------:R-:W-:Y:S01]  /*3080*/  CS2R R8, SRZ ;  /* 0x0000000000087805 */ /* 0x000fe2000001ff00 */
[----:B------:R-:W-:Y:S02]  /*3090*/  IMAD.MOV.U32 R7, RZ, RZ, RZ ;  /* 0x000000ffff077224 */ /* 0x000fe400078e00ff */
[----:B------:R-:W-:-:S03]  /*30a0*/  IMAD.MOV.U32 R5, RZ, RZ, RZ ;  /* 0x000000ffff057224 */ /* 0x000fc600078e00ff */
[----:B------:R-:W-:Y:S05]  /*30b0*/  @!P0 BRA `(.L_x_97) ;  /* 0x00010c2000008947 */ /* 0x000fea0003800000 */
[----:B------:R-:W-:Y:S01]  /*30c0*/  ISETP.NE.AND P0, PT, R55, 0x12, PT ;  /* 0x000000123700780c */ /* 0x000fe20003f05270 */
[----:B------:R-:W-:Y:S01]  /*30d0*/  IMAD.MOV.U32 R22, RZ, RZ, RZ ;  /* 0x000000ffff167224 */ /* 0x000fe200078e00ff */
[----:B------:R-:W-:Y:S01]  /*30e0*/  MOV R20, RZ ;  /* 0x000000ff00147202 */ /* 0x000fe20000000f00 */
[----:B------:R-:W-:Y:S01]  /*30f0*/  CS2R R18, SRZ ;  /* 0x0000000000127805 */ /* 0x000fe2000001ff00 */
[----:B------:R-:W-:Y:S01]  /*3100*/  CS2R R16, SRZ ;  /* 0x0000000000107805 */ /* 0x000fe2000001ff00 */
[----:B------:R-:W-:Y:S01]  /*3110*/  CS2R R14, SRZ ;  /* 0x00000000000e7805 */ /* 0x000fe2000001ff00 */
[----:B------:R-:W-:Y:S01]  /*3120*/  CS2R R12, SRZ ;  /* 0x00000000000c7805 */ /* 0x000fe2000001ff00 */
[----:B------:R-:W-:Y:S01]  /*3130*/  CS2R R10, SRZ ;  /* 0x00000000000a7805 */ /* 0x000fe2000001ff00 */
[----:B------:R-:W-:Y:S01]  /*3140*/  CS2R R8, SRZ ;  /* 0x0000000000087805 */ /* 0x000fe2000001ff00 */
[----:B------:R-:W-:Y:S02]  /*3150*/  IMAD.MOV.U32 R7, RZ, RZ, RZ ;  /* 0x000000ffff077224 */ /* 0x000fe400078e00ff */
[----:B------:R-:W-:-:S02]  /*3160*/  IMAD.MOV.U32 R5, RZ, RZ, RZ ;  /* 0x000000ffff057224 */ /* 0x000fc400078e00ff */
[----:B------:R-:W-:Y:S05]  /*3170*/  @!P0 BRA `(.L_x_97) ;  /* 0x00010b6000008947 */ /* 0x000fea0003800000 */
[----:B------:R-:W-:Y:S01]  /*3180*/  ISETP.GE.U32.AND P0, PT, R55, 0x14, PT ;  /* 0x000000143700780c */ /* 0x000fe20003f06070 */
[----:B------:R-:W-:Y:S01]  /*3190*/  CS2R R22, SRZ ;  /* 0x0000000000167805 */ /* 0x000fe2000001ff00 */
[----:B------:R-:W-:Y:S01]  /*31a0*/  IMAD.MOV.U32 R20, RZ, RZ, RZ ;  /* 0x000000ffff147224 */ /* 0x000fe200078e00ff */
[----:B------:R-:W-:Y:S01]  /*31b0*/  CS2R R18, SRZ ;  /* 0x0000000000127805 */ /* 0x000fe2000001ff00 */
[----:B------:R-:W-:Y:S01]  /*31c0*/  CS2R R16, SRZ ;  /* 0x0000000000107805 */ /* 0x000fe2000001ff00 */
[----:B------:R-:W-:Y:S01]  /*31d0*/  CS2R R14, SRZ ;  /* 0x00000000000e7805 */ /* 0x000fe2000001ff00 */
[----:B------:R-:W-:Y:S01]  /*31e0*/  CS2R R12, SRZ ;  /* 0x00000000000c7805 */ /* 0x000fe2000001ff00 */
[----:B------:R-:W-:Y:S01]  /*31f0*/  CS2R R10, SRZ ;  /* 0x00000000000a7805 */ /* 0x000fe2000001ff00 */
[----:B------:R-:W-:Y:S01]  /*3200*/  CS2R R8, SRZ ;  /* 0x0000000000087805 */ /* 0x000fe2000001ff00 */
[----:B------:R-:W-:Y:S01]  /*3210*/  IMAD.MOV.U32 R7, RZ, RZ, RZ ;  /* 0x000000ffff077224 */ /* 0x000fe200078e00ff */
[----:B------:R-:W-:-:S03]  /*3220*/  MOV R5, RZ ;  /* 0x000000ff00057202 */ /* 0x000fc60000000f00 */
[----:B------:R-:W-:Y:S05]  /*3230*/  @!P0 BRA `(.L_x_97) ;  /* 0x00010aa000008947 */ /* 0x000fea0003800000 */
[----:B------:R-:W-:Y:S01]  /*3240*/  ISETP.NE.AND P0, PT, R55, 0x14, PT ;  /* 0x000000143700780c */ /* 0x000fe20003f05270 */
[----:B------:R-:W-:Y:S01]  /*3250*/  IMAD.MOV.U32 R24, RZ, RZ, RZ ;  /* 0x000000ffff187224 */ /* 0x000fe200078e00ff */
        /* <DEDUP_REMOVED lines=8> */
[----:B------:R-:W-:-:S02]  /*32e0*/  IMAD.MOV.U32 R7, RZ, RZ, RZ ;  /* 0x000000ffff077224 */ /* 0x000fc400078e00ff */
[----:B------:R-:W-:Y:S01]  /*32f0*/  IMAD.MOV.U32 R5, RZ, RZ, RZ ;  /* 0x000000ffff057224 */ /* 0x000fe200078e00ff */
[----:B------:R-:W-:Y:S05]  /*3300*/  @!P0 BRA `(.L_x_97) ;  /* 0x000109d000008947 */ /* 0x000fea0003800000 */
[----:B------:R-:W-:Y:S01]  /*3310*/  ISETP.GE.U32.AND P0, PT, R55, 0x16, PT ;  /* 0x000000163700780c */ /* 0x000fe20003f06070 */
[----:B------:R-:W-:Y:S01]  /*3320*/  CS2R R24, SRZ ;  /* 0x0000000000187805 */ /* 0x000fe2000001ff00 */
[----:B------:R-:W-:Y:S01]  /*3330*/  CS2R R22, SRZ ;  /* 0x0000000000167805 */ /* 0x000fe2000001ff00 */
[----:B------:R-:W-:Y:S01]  /*3340*/  MOV R20, RZ ;  /* 0x000000ff00147202 */ /* 0x000fe20000000f00 */
        /* <DEDUP_REMOVED lines=9> */
[----:B------:R-:W-:Y:S01]  /*33e0*/  ISETP.NE.AND P0, PT, R55, 0x16, PT ;  /* 0x000000163700780c */ /* 0x000fe20003f05270 */
[----:B------:R-:W-:Y:S01]  /*33f0*/  IMAD.MOV.U32 R26, RZ, RZ, RZ ;  /* 0x000000ffff1a7224 */ /* 0x000fe200078e00ff */
[----:B------:R-:W-:Y:S01]  /*3400*/  CS2R R24, SRZ ;  /* 0x0000000000187805 */ /* 0x000fe2000001ff00 */
        /* <DEDUP_REMOVED lines=9> */
[----:B------:R-:W-:Y:S01]  /*34a0*/  IMAD.MOV.U32 R5, RZ, RZ, RZ ;  /* 0x000000ffff057224 */ /* 0x000fe200078e00ff */
[----:B------:R-:W-:Y:S05]  /*34b0*/  @!P0 BRA `(.L_x_97) ;  /* 0x0001082000008947 */ /* 0x000fea0003800000 */
[----:B------:R-:W-:Y:S01]  /*34c0*/  ISETP.GE.U32.AND P0, PT, R55, 0x18, PT ;  /* 0x000000183700780c */ /* 0x000fe20003f06070 */
[----:B------:R-:W-:Y:S01]  /*34d0*/  CS2R R26, SRZ ;  /* 0x00000000001a7805 */ /* 0x000fe2000001ff00 */
        /* <DEDUP_REMOVED lines=13> */
[----:B------:R-:W-:Y:S01]  /*35b0*/  CS2R R26, SRZ ;  /* 0x00000000001a7805 */ /* 0x000fe2000001ff00 */
[----:B------:R-:W-:Y:S01]  /*35c0*/  MOV R28, RZ ;  /* 0x000000ff001c7202 */ /* 0x000fe20000000f00 */
        /* <DEDUP_REMOVED lines=27> */
[----:B------:R-:W-:Y:S01]  /*3780*/  ISETP.NE.AND P0, PT, R55, 0x1a, PT ;  /* 0x0000001a3700780c */ /* 0x000fe20003f05270 */
[----:B------:R-:W-:Y:S01]  /*3790*/  IMAD.MOV.U32 R30, RZ, RZ, RZ ;  /* 0x000000ffff1e7224 */ /* 0x000fe200078e00ff */
        /* <DEDUP_REMOVED lines=12> */
[----:B------:R-:W-:Y:S01]  /*3860*/  MOV R5, RZ ;  /* 0x000000ff00057202 */ /* 0x000fe20000000f00 */
[----:B------:R-:W-:Y:S05]  /*3870*/  @!P0 BRA `(.L_x_97) ;  /* 0x0001046000008947 */ /* 0x000fea0003800000 */
[----:B------:R-:W-:Y:S01]  /*3880*/  ISETP.GE.U32.AND P0, PT, R55, 0x1c, PT ;  /* 0x0000001c3700780c */ /* 0x000fe20003f06070 */
[----:B------:R-:W-:Y:S01]  /*3890*/  CS2R R30, SRZ ;  /* 0x00000000001e7805 */ /* 0x000fe2000001ff00 */
        /* <DEDUP_REMOVED lines=4098> */
[----:B------:R-:W-:Y:S01]  /*138c0*/  ISETP.GT.U32.AND P0, PT, R55, 0x7f, PT ;  /* 0x0000007f3700780c */ /* 0x000fe20003f04070 */
        /* <DEDUP_REMOVED lines=63> */
[----:B------:R-:W-:Y:S01]  /*13cc0*/  FSEL R148, R148, RZ, !P0 ;  /* 0x000000ff94947208 */ /* 0x000fe20004000000 */
[----:B------:R-:W-:-:S02]  /*13cd0*/  IMAD.MOV.U32 R5, RZ, RZ, RZ ;  /* 0x000000ffff057224 */ /* 0x000fc400078e00ff */
.L_x_97:
[----:B------:R-:W-:Y:S01]  /*13ce0*/  BSSY B1, `(.L_x_98) ;  /* 0x00002fb000017945 */ /* 0x000fe20003800000 */
[----:B------:R-:W-:-:S04]  /*13cf0*/  MOV R149, RZ ;  /* 0x000000ff00957202 */ /* 0x000fc80000000f00 */
.L_x_108:
[----:B------:R-:W2:Y:S01]  /*13d00*/  I2F.U32.RP R43, c[0x0][0x1b4] ;  /* 0x00006d00002b7b06 */ /* 0x000ea20000209000 */
[----:B------:R-:W-:Y:S01]  /*13d10*/  IMAD.MOV.U32 R40, RZ, RZ, RZ ;  /* 0x000000ffff287224 */ /* 0x000fe200078e00ff */
[----:B------:R-:W-:Y:S01]  /*13d20*/  ISETP.NE.U32.AND P2, PT, RZ, c[0x0][0x1b4], PT ;  /* 0x00006d00ff007a0c */ /* 0x000fe20003f45070 */
[----:B------:R-:W-:Y:S05]  /*13d30*/  BSSY B2, `(.L_x_99) ;  /* 0x00002f1000027945 */ /* 0x000fea0003800000 */
[----:B--2---:R-:W2:Y:S02]  /*13d40*/  MUFU.RCP R43, R43 ;  /* 0x0000002b002b7308 */ /* 0x004ea40000001000 */
[----:B--2--5:R-:W-:-:S06]  /*13d50*/  IADD3 R44, R43, 0xffffffe, RZ ;  /* 0x0ffffffe2b2c7810 */ /* 0x024fcc0007ffe0ff */
[----:B------:R-:W2:Y:S02]  /*13d60*/  F2I.FTZ.U32.TRUNC.NTZ R41, R44 ;  /* 0x0000002c00297305 */ /* 0x000ea4000021f000 */
        /* <DEDUP_REMOVED lines=13> */
[----:B01----:R-:W-:Y:S05]  /*13e40*/  @P0 BRA `(.L_x_100) ;  /* 0x00002df000000947 */ /* 0x003fea0003800000 */
[----:B------:R-:W-:-:S05]  /*13e50*/  MOV R45, 0x8 ;  /* 0x00000008002d7802 */ /* 0x000fca0000000f00 */
[----:B------:R-:W-:-:S06]  /*13e60*/  IMAD.WIDE.U32 R44, R40, R45, c[0x0][0x168] ;  /* 0x00005a00282c7625 */ /* 0x000fcc00078e002d */
[----:B------:R-:W5:Y:S01]  /*13e70*/  LDG.E.64.CONSTANT R44, [R44.64] ;  /* 0x0000000a2c2c7981 */ /* 0x000f62000c1e9b00 */
[----:B------:R-:W-:Y:S01]  /*13e80*/  IMAD.MOV.U32 R41, RZ, RZ, c[0x0][0x190] ;  /* 0x00006400ff297624 */ /* 0x000fe200078e00ff */
[----:B------:R-:W-:Y:S01]  /*13e90*/  UMOV UR4, URZ ;  /* 0x0000003f00047c82 */ /* 0x000fe20008000000 */
[----:B------:R-:W-:Y:S02]  /*13ea0*/  IMAD.MOV R40, RZ, RZ, -R40 ;  /* 0x000000ffff287224 */ /* 0x000fe400078e0a28 */
[----:B------:R-:W-:Y:S01]  /*13eb0*/  IMAD.MOV.U32 R154, RZ, RZ, RZ ;  /* 0x000000ffff9a7224 */ /* 0x000fe200078e00ff */
[----:B------:R-:W-:Y:S01]  /*13ec0*/  IADD3 R41, R41, -0x1, RZ ;  /* 0xffffffff29297810 */ /* 0x000fe20007ffe0ff */
[----:B------:R-:W-:-:S03]  /*13ed0*/  IMAD R40, R40, c[0x0][0x1b4], R149 ;  /* 0x00006d0028287a24 */ /* 0x000fc600078e0295 */
[----:B------:R-:W-:Y:S01]  /*13ee0*/  ISETP.GE.U32.AND P1, PT, R41, 0x3, PT ;  /* 0x000000032900780c */ /* 0x000fe20003f26070 */
[----:B------:R-:W-:-:S05]  /*13ef0*/  IMAD R40, R40, c[0x0][0x1a0], RZ ;  /* 0x0000680028287a24 */ /* 0x000fca00078e02ff */
[----:B------:R-:W-:-:S04]  /*13f00*/  IADD3 R151, P0, R40, R51, RZ ;  /* 0x0000003328977210 */ /* 0x000fc80007f1e0ff */
[----:B------:R-:W-:-:S03]  /*13f10*/  IADD3.X R153, RZ, RZ, RZ, P0, !PT ;  /* 0x000000ffff997210 */ /* 0x000fc600007fe4ff */
        /* <DEDUP_REMOVED lines=8> */
.L_x_104:
[----:B------:R-:W-:-:S05]  /*13fa0*/  IADD3 R41, P1, R151, UR4, RZ ;  /* 0x0000000497297c10 */ /* 0x000fca000ff3e0ff */
[----:B------:R-:W-:Y:S01]  /*13fb0*/  IMAD.X R42, RZ, RZ, R153, P1 ;  /* 0x000000ffff2a7224 */ /* 0x000fe200008e0699 */
[----:B-----5:R-:W-:-:S04]  /*13fc0*/  LEA R40, P1, R41, R44, 0x2 ;  /* 0x0000002c29287211 */ /* 0x020fc800078210ff */
[----:B------:R-:W-:Y:S02]  /*13fd0*/  LEA.HI.X R41, R41, R45, R42, 0x2, P1 ;  /* 0x0000002d29297211 */ /* 0x000fe400008f142a */
[----:B------:R-:W-:-:S03]  /*13fe0*/  IADD3 R43, P1, R47, UR4, RZ ;  /* 0x000000042f2b7c10 */ /* 0x000fc6000ff3e0ff */
[----:B------:R-:W2:Y:S02]  /*13ff0*/  LDG.E.CONSTANT R157, [R40.64] ;  /* 0x0000000a289d7981 */ /* 0x000ea4000c1e9900 */
[----:B------:R-:W-:Y:S01]  /*14000*/  IMAD.X R156, RZ, RZ, R46, P1 ;  /* 0x000000ffff9c7224 */ /* 0x000fe200008e062e */
[C---:B------:R-:W-:Y:S01]  /*14010*/  LEA R42, P1, R43.reuse, c[0x0][0x160], 0x2 ;  /* 0x000058002b2a7a11 */ /* 0x040fe200078210ff */
[----:B------:R-:W3:Y:S03]  /*14020*/  LDG.E.CONSTANT R159, [R40.64+0x4] ;  /* 0x0000040a289f7981 */ /* 0x000ee6000c1e9900 */
[----:B------:R-:W-:Y:S01]  /*14030*/  LEA.HI.X R43, R43, c[0x0][0x164], R156, 0x2, P1 ;  /* 0x000059002b2b7a11 */ /* 0x000fe200008f149c */
[----:B------:R4:W2:Y:S04]  /*14040*/  LDG.E.CONSTANT R161, [R40.64+0x8] ;  /* 0x0000080a28a17981 */ /* 0x0008a8000c1e9900 */
[----:B------:R-:W2:Y:S04]  /*14050*/  LDG.E.CONSTANT R156, [R42.64] ;  /* 0x0000000a2a9c7981 */ /* 0x000ea8000c1e9900 */
[----:B------:R-:W3:Y:S04]  /*14060*/  LDG.E.CONSTANT R158, [R42.64+0x4] ;  /* 0x0000040a2a9e7981 */ /* 0x000ee8000c1e9900 */
[----:B------:R-:W4:Y:S04]  /*14070*/  LDG.E.CONSTANT R160, [R42.64+0x8] ;  /* 0x0000080a2aa07981 */ /* 0x000f28000c1e9900 */
[----:B------:R4:W4:Y:S04]  /*14080*/  LDG.E.CONSTANT R163, [R40.64+0xc] ;  /* 0x00000c0a28a37981 */ /* 0x000928000c1e9900 */
[----:B------:R0:W4:Y:S01]  /*14090*/  LDG.E.CONSTANT R162, [R42.64+0xc] ;  /* 0x00000c0a2aa27981 */ /* 0x000122000c1e9900 */
[----:B------:R-:W-:Y:S01]  /*140a0*/  UIADD3 UR6, UR4, 0x4, URZ ;  /* 0x0000000404067890 */ /* 0x000fe2000fffe03f */
[----:B--2---:R-:W-:-:S05]  /*140b0*/  FFMA R156, R157, R156, R154 ;  /* 0x0000009c9d9c7223 */ /* 0x004fca000000009a */
[----:B------:R-:W-:Y:S01]  /*140c0*/  IADD3 R157, P1, R151, UR6, RZ ;  /* 0x00000006979d7c10 */ /* 0x000fe2000ff3e0ff */
[----:B---3--:R-:W-:-:S04]  /*140d0*/  FFMA R156, R159, R158, R156 ;  /* 0x0000009e9f9c7223 */ /* 0x008fc8000000009c */
[----:B----4-:R-:W-:Y:S01]  /*140e0*/  IMAD.X R41, RZ, RZ, R153, P1 ;  /* 0x000000ffff297224 */ /* 0x010fe200008e0699 */
[----:B------:R-:W-:Y:S01]  /*140f0*/  LEA R40, P1, R157, R44, 0x2 ;  /* 0x0000002c9d287211 */ /* 0x000fe200078210ff */
[----:B------:R-:W-:-:S03]  /*14100*/  FFMA R154, R161, R160, R156 ;  /* 0x000000a0a19a7223 */ /* 0x000fc6000000009c */
[----:B------:R-:W-:Y:S02]  /*14110*/  LEA.HI.X R41, R157, R45, R41, 0x2, P1 ;  /* 0x0000002d9d297211 */ /* 0x000fe400008f1429 */
[----:B------:R-:W-:-:S03]  /*14120*/  IADD3 R156, P1, R47, UR6, RZ ;  /* 0x000000062f9c7c10 */ /* 0x000fc6000ff3e0ff */
[----:B------:R-:W2:Y:S01]  /*14130*/  LDG.E.CONSTANT R157, [R40.64] ;  /* 0x0000000a289d7981 */ /* 0x000ea2000c1e9900 */
[----:B0-----:R-:W-:Y:S02]  /*14140*/  IADD3.X R43, RZ, R46, RZ, P1, !PT ;  /* 0x0000002eff2b7210 */ /* 0x001fe40000ffe4ff */
[C---:B------:R-:W-:Y:S01]  /*14150*/  LEA R42, P1, R156.reuse, c[0x0][0x160], 0x2 ;  /* 0x000058009c2a7a11 */ /* 0x040fe200078210ff */
[----:B------:R0:W3:Y:S03]  /*14160*/  LDG.E.CONSTANT R159, [R40.64+0x4] ;  /* 0x0000040a289f7981 */ /* 0x0000e6000c1e9900 */
[----:B------:R-:W-:Y:S01]  /*14170*/  LEA.HI.X R43, R156, c[0x0][0x164], R43, 0x2, P1 ;  /* 0x000059009c2b7a11 */ /* 0x000fe200008f142b */
[----:B------:R0:W4:Y:S04]  /*14180*/  LDG.E.CONSTANT R161, [R40.64+0x8] ;  /* 0x0000080a28a17981 */ /* 0x000128000c1e9900 */
[----:B------:R-:W2:Y:S04]  /*14190*/  LDG.E.CONSTANT R156, [R42.64] ;  /* 0x0000000a2a9c7981 */ /* 0x000ea8000c1e9900 */
[----:B------:R1:W3:Y:S01]  /*141a0*/  LDG.E.CONSTANT R158, [R42.64+0x4] ;  /* 0x0000040a2a9e7981 */ /* 0x0002e2000c1e9900 */
[----:B------:R-:W-:-:S03]  /*141b0*/  FFMA R154, R163, R162, R154 ;  /* 0x000000a2a39a7223 */ /* 0x000fc6000000009a */
[----:B------:R1:W4:Y:S04]  /*141c0*/  LDG.E.CONSTANT R160, [R42.64+0x8] ;  /* 0x0000080a2aa07981 */ /* 0x000328000c1e9900 */
[----:B------:R0:W3:Y:S04]  /*141d0*/  LDG.E.CONSTANT R163, [R40.64+0xc] ;  /* 0x00000c0a28a37981 */ /* 0x0000e8000c1e9900 */
[----:B------:R1:W3:Y:S01]  /*141e0*/  LDG.E.CONSTANT R162, [R42.64+0xc] ;  /* 0x00000c0a2aa27981 */ /* 0x0002e2000c1e9900 */
[----:B------:R-:W-:Y:S01]  /*141f0*/  UIADD3 UR6, UR4, 0x8, URZ ;  /* 0x0000000804067890 */ /* 0x000fe2000fffe03f */
[----:B--2---:R-:W-:-:S05]  /*14200*/  FFMA R154, R157, R156, R154 ;  /* 0x0000009c9d9a7223 */ /* 0x004fca000000009a */
[----:B------:R-:W-:-:S05]  /*14210*/  IADD3 R157, P1, R151, UR6, RZ ;  /* 0x00000006979d7c10 */ /* 0x000fca000ff3e0ff */
[----:B0-----:R-:W-:Y:S01]  /*14220*/  IMAD.X R41, RZ, RZ, R153, P1 ;  /* 0x000000ffff297224 */ /* 0x001fe200008e0699 */
[----:B------:R-:W-:-:S04]  /*14230*/  LEA R40, P1, R157, R44, 0x2 ;  /* 0x0000002c9d287211 */ /* 0x000fc800078210ff */
[----:B------:R-:W-:Y:S02]  /*14240*/  LEA.HI.X R41, R157, R45, R41, 0x2, P1 ;  /* 0x0000002d9d297211 */ /* 0x000fe400008f1429 */
[----:B------:R-:W-:-:S03]  /*14250*/  IADD3 R156, P1, R47, UR6, RZ ;  /* 0x000000062f9c7c10 */ /* 0x000fc6000ff3e0ff */
[----:B------:R-:W2:Y:S02]  /*14260*/  LDG.E.CONSTANT R157, [R40.64] ;  /* 0x0000000a289d7981 */ /* 0x000ea4000c1e9900 */
[----:B-1----:R-:W-:Y:S01]  /*14270*/  IMAD.X R43, RZ, RZ, R46, P1 ;  /* 0x000000ffff2b7224 */ /* 0x002fe200008e062e */
[----:B------:R-:W-:-:S04]  /*14280*/  LEA R42, P1, R156, c[0x0][0x160], 0x2 ;  /* 0x000058009c2a7a11 */ /* 0x000fc800078210ff */
[----:B------:R-:W-:-:S05]  /*14290*/  LEA.HI.X R43, R156, c[0x0][0x164], R43, 0x2, P1 ;  /* 0x000059009c2b7a11 */ /* 0x000fca00008f142b */
[----:B------:R-:W2:Y:S01]  /*142a0*/  LDG.E.CONSTANT R156, [R42.64] ;  /* 0x0000000a2a9c7981 */ /* 0x000ea2000c1e9900 */
[----:B---3--:R-:W-:-:S03]  /*142b0*/  FFMA R154, R159, R158, R154 ;  /* 0x0000009e9f9a7223 */ /* 0x008fc6000000009a */
[----:B------:R0:W3:Y:S01]  /*142c0*/  LDG.E.CONSTANT R159, [R40.64+0x4] ;  /* 0x0000040a289f7981 */ /* 0x0000e2000c1e9900 */
[----:B----4-:R-:W-:-:S03]  /*142d0*/  FFMA R154, R161, R160, R154 ;  /* 0x000000a0a19a7223 */ /* 0x010fc6000000009a */
[----:B------:R1:W3:Y:S01]  /*142e0*/  LDG.E.CONSTANT R158, [R42.64+0x4] ;  /* 0x0000040a2a9e7981 */ /* 0x0002e2000c1e9900 */
[----:B------:R-:W-:-:S03]  /*142f0*/  FFMA R154, R163, R162, R154 ;  /* 0x000000a2a39a7223 */ /* 0x000fc6000000009a */
[----:B------:R0:W4:Y:S04]  /*14300*/  LDG.E.CONSTANT R161, [R40.64+0x8] ;  /* 0x0000080a28a17981 */ /* 0x000128000c1e9900 */
        /* <DEDUP_REMOVED lines=10> */
[----:B------:R-:W2:Y:S01]  /*143b0*/  LDG.E.CONSTANT R157, [R40.64] ;  /* 0x0000000a289d7981 */ /* 0x000ea2000c1e9900 */
[----:B-1----:R-:W-:Y:S02]  /*143c0*/  IADD3.X R43, RZ, R46, RZ, P1, !PT ;  /* 0x0000002eff2b7210 */ /* 0x002fe40000ffe4ff */
[----:B------:R-:W-:-:S04]  /*143d0*/  LEA R42, P1, R156, c[0x0][0x160], 0x2 ;  /* 0x000058009c2a7a11 */ /* 0x000fc800078210ff */
[----:B------:R-:W-:Y:S01]  /*143e0*/  LEA.HI.X R43, R156, c[0x0][0x164], R43, 0x2, P1 ;  /* 0x000059009c2b7a11 */ /* 0x000fe200008f142b */
[----:B---3--:R-:W-:Y:S02]  /*143f0*/  FFMA R154, R159, R158, R154 ;  /* 0x0000009e9f9a7223 */ /* 0x008fe4000000009a */
[----:B------:R-:W3:Y:S04]  /*14400*/  LDG.E.CONSTANT R159, [R40.64+0x4] ;  /* 0x0000040a289f7981 */ /* 0x000ee8000c1e9900 */
[----:B------:R-:W2:Y:S01]  /*14410*/  LDG.E.CONSTANT R156, [R42.64] ;  /* 0x0000000a2a9c7981 */ /* 0x000ea2000c1e9900 */
[----:B----4-:R-:W-:-:S03]  /*14420*/  FFMA R154, R161, R160, R154 ;  /* 0x000000a0a19a7223 */ /* 0x010fc6000000009a */
[----:B------:R-:W3:Y:S01]  /*14430*/  LDG.E.CONSTANT R158, [R42.64+0x4] ;  /* 0x0000040a2a9e7981 */ /* 0x000ee2000c1e9900 */
[----:B------:R-:W-:-:S03]  /*14440*/  FFMA R154, R163, R162, R154 ;  /* 0x000000a2a39a7223 */ /* 0x000fc6000000009a */
[----:B------:R-:W4:Y:S04]  /*14450*/  LDG.E.CONSTANT R161, [R40.64+0x8] ;  /* 0x0000080a28a17981 */ /* 0x000f28000c1e9900 */
[----:B------:R-:W4:Y:S04]  /*14460*/  LDG.E.CONSTANT R160, [R42.64+0x8] ;  /* 0x0000080a2aa07981 */ /* 0x000f28000c1e9900 */
[----:B------:R-:W4:Y:S04]  /*14470*/  LDG.E.CONSTANT R163, [R40.64+0xc] ;  /* 0x00000c0a28a37981 */ /* 0x000f28000c1e9900 */
[----:B------:R-:W4:Y:S01]  /*14480*/  LDG.E.CONSTANT R162, [R42.64+0xc] ;  /* 0x00000c0a2aa27981 */ /* 0x000f22000c1e9900 */
[----:B------:R-:W-:-:S04]  /*14490*/  IADD3 R155, R155, -0x10, RZ ;  /* 0xfffffff09b9b7810 */ /* 0x000fc80007ffe0ff */
[----:B------:R-:W-:Y:S01]  /*144a0*/  ISETP.GT.AND P1, PT, R155, 0xc, PT ;  /* 0x0000000c9b00780c */ /* 0x000fe20003f24270 */
[----:B------:R-:W-:Y:S01]  /*144b0*/  UIADD3 UR4, UR4, 0x10, URZ ;  /* 0x0000001004047890 */ /* 0x000fe2000fffe03f */
[----:B--2---:R-:W-:-:S04]  /*144c0*/  FFMA R154, R157, R156, R154 ;  /* 0x0000009c9d9a7223 */ /* 0x004fc8000000009a */
[----:B---3--:R-:W-:-:S04]  /*144d0*/  FFMA R154, R159, R158, R154 ;  /* 0x0000009e9f9a7223 */ /* 0x008fc8000000009a */
[----:B----4-:R-:W-:-:S04]  /*144e0*/  FFMA R154, R161, R160, R154 ;  /* 0x000000a0a19a7223 */ /* 0x010fc8000000009a */
[----:B------:R-:W-:Y:S01]  /*144f0*/  FFMA R154, R163, R162, R154 ;  /* 0x000000a2a39a7223 */ /* 0x000fe2000000009a */
[----:B------:R-:W-:Y:S05]  /*14500*/  @P1 BRA `(.L_x_104) ;  /* 0xfffffa9000001947 */ /* 0x000fea000383ffff */
.L_x_103:
[----:B------:R-:W-:-:S13]  /*14510*/  ISETP.GT.AND P1, PT, R155, 0x4, PT ;  /* 0x000000049b00780c */ /* 0x000fda0003f24270 */
[----:B------:R-:W-:Y:S05]  /*14520*/  @!P1 BRA `(.L_x_105) ;  /* 0x000002c000009947 */ /* 0x000fea0003800000 */
[----:B------:R-:W-:-:S05]  /*14530*/  IADD3 R40, P0, R47, UR4, RZ ;  /* 0x000000042f287c10 */ /* 0x000fca000ff1e0ff */
[----:B------:R-:W-:Y:S01]  /*14540*/  IMAD.X R41, RZ, RZ, R46, P0 ;  /* 0x000000ffff297224 */ /* 0x000fe200000e062e */
[----:B------:R-:W-:-:S04]  /*14550*/  LEA R42, P0, R40, c[0x0][0x160], 0x2 ;  /* 0x00005800282a7a11 */ /* 0x000fc800078010ff */
[----:B------:R-:W-:Y:S02]  /*14560*/  LEA.HI.X R43, R40, c[0x0][0x164], R41, 0x2, P0 ;  /* 0x00005900282b7a11 */ /* 0x000fe400000f1429 */
[----:B------:R-:W-:-:S03]  /*14570*/  IADD3 R41, P0, R151, UR4, RZ ;  /* 0x0000000497297c10 */ /* 0x000fc6000ff1e0ff */
[----:B------:R-:W2:Y:S02]  /*14580*/  LDG.E.CONSTANT R158, [R42.64+0x8] ;  /* 0x0000080a2a9e7981 */ /* 0x000ea4000c1e9900 */
[----:B------:R-:W-:Y:S01]  /*14590*/  IMAD.X R156, RZ, RZ, R153, P0 ;  /* 0x000000ffff9c7224 */ /* 0x000fe200000e0699 */
[C---:B-----5:R-:W-:Y:S01]  /*145a0*/  LEA R40, P0, R41.reuse, R44, 0x2 ;  /* 0x0000002c29287211 */ /* 0x060fe200078010ff */
[----:B------:R3:W4:Y:S03]  /*145b0*/  LDG.E.CONSTANT R160, [R42.64+0xc] ;  /* 0x00000c0a2aa07981 */ /* 0x000726000c1e9900 */
[----:B------:R-:W-:Y:S02]  /*145c0*/  LEA.HI.X R41, R41, R45, R156, 0x2, P0 ;  /* 0x0000002d29297211 */ /* 0x000fe400000f149c */
[----:B------:R-:W2:Y:S04]  /*145d0*/  LDG.E.CONSTANT R156, [R42.64] ;  /* 0x0000000a2a9c7981 */ /* 0x000ea8000c1e9900 */
[----:B------:R-:W2:Y:S04]  /*145e0*/  LDG.E.CONSTANT R157, [R40.64] ;  /* 0x0000000a289d7981 */ /* 0x000ea8000c1e9900 */
[----:B------:R-:W3:Y:S04]  /*145f0*/  LDG.E.CONSTANT R159, [R40.64+0x8] ;  /* 0x0000080a289f7981 */ /* 0x000ee8000c1e9900 */
[----:B------:R0:W4:Y:S01]  /*14600*/  LDG.E.CONSTANT R161, [R40.64+0xc] ;  /* 0x00000c0a28a17981 */ /* 0x000122000c1e9900 */
[----:B--2---:R-:W-:-:S03]  /*14610*/  FFMA R156, R157, R156, R154 ;  /* 0x0000009c9d9c7223 */ /* 0x004fc6000000009a */
[----:B------:R-:W2:Y:S04]  /*14620*/  LDG.E.CONSTANT R154, [R42.64+0x4] ;  /* 0x0000040a2a9a7981 */ /* 0x000ea8000c1e9900 */
[----:B------:R-:W2:Y:S01]  /*14630*/  LDG.E.CONSTANT R157, [R40.64+0x4] ;  /* 0x0000040a289d7981 */ /* 0x000ea2000c1e9900 */
[----:B------:R-:W-:Y:S01]  /*14640*/  UIADD3 UR6, UR4, 0x4, URZ ;  /* 0x0000000404067890 */ /* 0x000fe2000fffe03f */
[----:B--2---:R-:W-:-:S05]  /*14650*/  FFMA R154, R157, R154, R156 ;  /* 0x0000009a9d9a7223 */ /* 0x004fca000000009c */
[----:B------:R-:W-:Y:S01]  /*14660*/  IADD3 R157, P0, R151, UR6, RZ ;  /* 0x00000006979d7c10 */ /* 0x000fe2000ff1e0ff */
[----:B---3--:R-:W-:-:S04]  /*14670*/  FFMA R154, R159, R158, R154 ;  /* 0x0000009e9f9a7223 */ /* 0x008fc8000000009a */
[----:B------:R-:W-:Y:S01]  /*14680*/  IMAD.X R158, RZ, RZ, R153, P0 ;  /* 0x000000ffff9e7224 */ /* 0x000fe200000e0699 */
[----:B------:R-:W-:-:S04]  /*14690*/  LEA R156, P0, R157, R44, 0x2 ;  /* 0x0000002c9d9c7211 */ /* 0x000fc800078010ff */
[----:B------:R-:W-:Y:S02]  /*146a0*/  LEA.HI.X R157, R157, R45, R158, 0x2, P0 ;  /* 0x0000002d9d9d7211 */ /* 0x000fe400000f149e */
[----:B------:R-:W-:-:S03]  /*146b0*/  IADD3 R158, P0, R47, UR6, RZ ;  /* 0x000000062f9e7c10 */ /* 0x000fc6000ff1e0ff */
[----:B------:R-:W2:Y:S01]  /*146c0*/  LDG.E.CONSTANT R43, [R156.64] ;  /* 0x0000000a9c2b7981 */ /* 0x000ea2000c1e9900 */
[----:B0-----:R-:W-:Y:S02]  /*146d0*/  IADD3.X R41, RZ, R46, RZ, P0, !PT ;  /* 0x0000002eff297210 */ /* 0x001fe400007fe4ff */
[C---:B------:R-:W-:Y:S01]  /*146e0*/  LEA R40, P0, R158.reuse, c[0x0][0x160], 0x2 ;  /* 0x000058009e287a11 */ /* 0x040fe200078010ff */
[----:B------:R-:W3:Y:S03]  /*146f0*/  LDG.E.CONSTANT R159, [R156.64+0x4] ;  /* 0x0000040a9c9f7981 */ /* 0x000ee6000c1e9900 */
[----:B------:R-:W-:Y:S01]  /*14700*/  LEA.HI.X R41, R158, c[0x0][0x164], R41, 0x2, P0 ;  /* 0x000059009e297a11 */ /* 0x000fe200000f1429 */
[----:B----4-:R-:W-:Y:S01]  /*14710*/  FFMA R154, R161, R160, R154 ;  /* 0x000000a0a19a7223 */ /* 0x010fe2000000009a */
[----:B------:R-:W4:Y:S04]  /*14720*/  LDG.E.CONSTANT R163, [R156.64+0xc] ;  /* 0x00000c0a9ca37981 */ /* 0x000f28000c1e9900 */
[----:B------:R-:W2:Y:S04]  /*14730*/  LDG.E.CONSTANT R42, [R40.64] ;  /* 0x0000000a282a7981 */ /* 0x000ea8000c1e9900 */
[----:B------:R-:W3:Y:S04]  /*14740*/  LDG.E.CONSTANT R158, [R40.64+0x4] ;  /* 0x0000040a289e7981 */ /* 0x000ee8000c1e9900 */
[----:B------:R-:W4:Y:S04]  /*14750*/  LDG.E.CONSTANT R161, [R156.64+0x8] ;  /* 0x0000080a9ca17981 */ /* 0x000f28000c1e9900 */
[----:B------:R-:W4:Y:S04]  /*14760*/  LDG.E.CONSTANT R160, [R40.64+0x8] ;  /* 0x0000080a28a07981 */ /* 0x000f28000c1e9900 */
[----:B------:R-:W4:Y:S01]  /*14770*/  LDG.E.CONSTANT R162, [R40.64+0xc] ;  /* 0x00000c0a28a27981 */ /* 0x000f22000c1e9900 */
[----:B------:R-:W-:-:S02]  /*14780*/  PLOP3.LUT P0, PT, PT, PT, PT, 0x8, 0x0 ;  /* 0x000000000000781c */ /* 0x000fc40003f0e170 */
[----:B------:R-:W-:Y:S01]  /*14790*/  IADD3 R155, R155, -0x8, RZ ;  /* 0xfffffff89b9b7810 */ /* 0x000fe20007ffe0ff */
[----:B------:R-:W-:Y:S01]  /*147a0*/  UIADD3 UR4, UR4, 0x8, URZ ;  /* 0x0000000804047890 */ /* 0x000fe2000fffe03f */
[----:B--2---:R-:W-:-:S04]  /*147b0*/  FFMA R42, R43, R42, R154 ;  /* 0x0000002a2b2a7223 */ /* 0x004fc8000000009a */
[----:B---3--:R-:W-:-:S04]  /*147c0*/  FFMA R42, R159, R158, R42 ;  /* 0x0000009e9f2a7223 */ /* 0x008fc8000000002a */
[----:B----4-:R-:W-:-:S04]  /*147d0*/  FFMA R42, R161, R160, R42 ;  /* 0x000000a0a12a7223 */ /* 0x010fc8000000002a */
[----:B------:R-:W-:-:S01]  /*147e0*/  FFMA R154, R163, R162, R42 ;  /* 0x000000a2a39a7223 */ /* 0x000fc2000000002a */
.L_x_105:
[----:B------:R-:W-:-:S13]  /*147f0*/  ISETP.NE.OR P0, PT, R155, RZ, P0 ;  /* 0x000000ff9b00720c */ /* 0x000fda0000705670 */
[----:B------:R-:W-:Y:S05]  /*14800*/  @!P0 BRA `(.L_x_101) ;  /* 0x0000018000008947 */ /* 0x000fea0003800000 */
.L_x_102:
        /* <DEDUP_REMOVED lines=10> */
[----:B------:R-:W4:Y:S04]  /*148b0*/  LDG.E.CONSTANT R161, [R40.64+0x8] ;  /* 0x0000080a28a17981 */ /* 0x000f28000c1e9900 */
[----:B------:R-:W2:Y:S04]  /*148c0*/  LDG.E.CONSTANT R156, [R42.64] ;  /* 0x0000000a2a9c7981 */ /* 0x000ea8000c1e9900 */
[----:B------:R-:W3:Y:S04]  /*148d0*/  LDG.E.CONSTANT R158, [R42.64+0x4] ;  /* 0x0000040a2a9e7981 */ /* 0x000ee8000c1e9900 */
[----:B------:R-:W4:Y:S04]  /*148e0*/  LDG.E.CONSTANT R160, [R42.64+0x8] ;  /* 0x0000080a2aa07981 */ /* 0x000f28000c1e9900 */
        /* <DEDUP_REMOVED lines=9> */
[----:B01----:R-:W-:Y:S05]  /*14980*/  @P0 BRA `(.L_x_102) ;  /* 0xfffffe8000000947 */ /* 0x003fea000383ffff */
.L_x_101:
[----:B------:R-:W-:Y:S02]  /*14990*/  ISETP.NE.AND P1, PT, R2, RZ, PT ;  /* 0x000000ff0200720c */ /* 0x000fe40003f25270 */
[----:B------:R-:W-:-:S11]  /*149a0*/  ISETP.NE.AND P0, PT, R55, RZ, PT ;  /* 0x000000ff3700720c */ /* 0x000fd60003f05270 */
[----:B------:R-:W-:Y:S05]  /*149b0*/  @!P1 BRA `(.L_x_106) ;  /* 0x0000014000009947 */ /* 0x000fea0003800000 */
[----:B------:R-:W-:-:S05]  /*149c0*/  IADD3 R40, P1, R47, UR4, RZ ;  /* 0x000000042f287c10 */ /* 0x000fca000ff3e0ff */
[----:B------:R-:W-:Y:S01]  /*149d0*/  IMAD.X R41, RZ, RZ, R46, P1 ;  /* 0x000000ffff297224 */ /* 0x000fe200008e062e */
[----:B------:R-:W-:-:S04]  /*149e0*/  LEA R42, P1, R40, c[0x0][0x160], 0x2 ;  /* 0x00005800282a7a11 */ /* 0x000fc800078210ff */
[----:B------:R-:W-:Y:S02]  /*149f0*/  LEA.HI.X R43, R40, c[0x0][0x164], R41, 0x2, P1 ;  /* 0x00005900282b7a11 */ /* 0x000fe400008f1429 */
[----:B------:R-:W-:-:S03]  /*14a00*/  IADD3 R41, P1, R151, UR4, RZ ;  /* 0x0000000497297c10 */ /* 0x000fc6000ff3e0ff */
[----:B------:R-:W2:Y:S01]  /*14a10*/  LDG.E.CONSTANT R156, [R42.64] ;  /* 0x0000000a2a9c7981 */ /* 0x000ea2000c1e9900 */
[----:B------:R-:W-:Y:S02]  /*14a20*/  IADD3.X R155, RZ, R153, RZ, P1, !PT ;  /* 0x00000099ff9b7210 */ /* 0x000fe40000ffe4ff */
[----:B-----5:R-:W-:-:S04]  /*14a30*/  LEA R40, P1, R41, R44, 0x2 ;  /* 0x0000002c29287211 */ /* 0x020fc800078210ff */
[----:B------:R-:W-:-:S05]  /*14a40*/  LEA.HI.X R41, R41, R45, R155, 0x2, P1 ;  /* 0x0000002d29297211 */ /* 0x000fca00008f149b */
        /* <DEDUP_REMOVED lines=10> */
[----:B---3--:R-:W-:-:S02]  /*14af0*/  @P1 FFMA R154, R157, R158, R154 ;  /* 0x0000009e9d9a1223 */ /* 0x008fc4000000009a */
.L_x_106:
[----:B------:R-:W-:Y:S05]  /*14b00*/  @!P0 BRA `(.L_x_100) ;  /* 0x0000213000008947 */ /* 0x000fea0003800000 */
[----:B------:R-:W-:Y:S02]  /*14b10*/  ULDC UR4, c[0x0][0x1b4] ;  /* 0x00006d0000047ab9 */ /* 0x000fe40000000800 */
[----:B------:R-:W-:Y:S02]  /*14b20*/  ULDC UR6, c[0x0][0x1a0] ;  /* 0x0000680000067ab9 */ /* 0x000fe40000000800 */
[----:B------:R-:W-:-:S06]  /*14b30*/  UIMAD UR4, UR4, UR6, URZ ;  /* 0x00000006040472a4 */ /* 0x000fcc000f8e023f */
[----:B------:R-:W-:-:S04]  /*14b40*/  IADD3 R151, P0, P1, R150, UR4, R151 ;  /* 0x0000000496977c10 */ /* 0x000fc8000f91e097 */
[----:B------:R-:W-:Y:S02]  /*14b50*/  IADD3.X R153, RZ, R153, RZ, P0, P1 ;  /* 0x00000099ff997210 */ /* 0x000fe400007e24ff */
[----:B-----5:R-:W-:-:S04]  /*14b60*/  LEA R40, P0, R151, R44, 0x2 ;  /* 0x0000002c97287211 */ /* 0x020fc800078010ff */
[----:B------:R-:W-:-:S05]  /*14b70*/  LEA.HI.X R41, R151, R45, R153, 0x2, P0 ;  /* 0x0000002d97297211 */ /* 0x000fca00000f1499 */
[----:B------:R-:W2:Y:S01]  /*14b80*/  LDG.E.CONSTANT R45, [R40.64] ;  /* 0x0000000a282d7981 */ /* 0x000ea2000c1e9900 */
[----:B------:R-:W-:Y:S01]  /*14b90*/  IADD3 R42, R149, -c[0x0][0x1b0], -R50 ;  /* 0x80006c00952a7a10 */ /* 0x000fe20007ffe832 */
[----:B------:R-:W-:Y:S01]  /*14ba0*/  FMUL R154, R154, c[0x0][0x1ac] ;  /* 0x00006b009a9a7a20 */ /* 0x000fe20000400000 */
[----:B------:R-:W-:Y:S01]  /*14bb0*/  IMAD.MOV.U32 R151, RZ, RZ, 0x437c0000 ;  /* 0x437c0000ff977424 */ /* 0x000fe200078e00ff */
[----:B------:R-:W-:Y:S02]  /*14bc0*/  ISETP.NE.AND P0, PT, R55, 0x1, PT ;  /* 0x000000013700780c */ /* 0x000fe40003f05270 */
[----:B------:R-:W-:Y:S01]  /*14bd0*/  I2FP.F32.S32 R43, R42 ;  /* 0x0000002a002b7245 */ /* 0x000fe20000201400 */
[----:B------:R-:W-:-:S04]  /*14be0*/  IMAD.MOV.U32 R42, RZ, RZ, 0x3bbb989d ;  /* 0x3bbb989dff2a7424 */ /* 0x000fc800078e00ff */
[----:B------:R-:W-:-:S04]  /*14bf0*/  FFMA R43, R43, R49, R154 ;  /* 0x000000312b2b7223 */ /* 0x000fc8000000009a */
[----:B------:R-:W-:-:S04]  /*14c00*/  FADD R43, -R52, R43 ;  /* 0x0000002b342b7221 */ /* 0x000fc80000000100 */
[----:B------:R-:W-:-:S04]  /*14c10*/  FFMA.SAT R42, R43, R42, 0.5 ;  /* 0x3f0000002b2a7423 */ /* 0x000fc8000000202a */
[----:B------:R-:W-:-:S04]  /*14c20*/  FFMA.RM R42, R42, R151, 12582913 ;  /* 0x4b4000012a2a7423 */ /* 0x000fc80000004097 */
[C---:B------:R-:W-:Y:S01]  /*14c30*/  FADD R44, R42.reuse, -12583039 ;  /* 0xcb40007f2a2c7421 */ /* 0x040fe20000000000 */
[----:B------:R-:W-:-:S03]  /*14c40*/  IMAD.SHL.U32 R42, R42, 0x800000, RZ ;  /* 0x008000002a2a7824 */ /* 0x000fc600078e00ff */
[----:B------:R-:W-:-:S04]  /*14c50*/  FFMA R44, R43, 1.4426950216293334961, -R44 ;  /* 0x3fb8aa3b2b2c7823 */ /* 0x000fc8000000082c */
[----:B------:R-:W-:-:S04]  /*14c60*/  FFMA R44, R43, 1.925963033500011079e-08, R44 ;  /* 0x32a570602b2c7823 */ /* 0x000fc8000000002c */
[----:B------:R-:W3:Y:S02]  /*14c70*/  MUFU.EX2 R43, R44 ;  /* 0x0000002c002b7308 */ /* 0x000ee40000000800 */
[----:B---3--:R-:W-:-:S04]  /*14c80*/  FMUL R42, R42, R43 ;  /* 0x0000002b2a2a7220 */ /* 0x008fc80000400000 */
[----:B--2---:R-:W-:Y:S01]  /*14c90*/  FFMA R5, R42, R45, R5 ;  /* 0x0000002d2a057223 */ /* 0x004fe20000000005 */
[----:B------:R-:W-:Y:S05]  /*14ca0*/  @!P0 BRA `(.L_x_100) ;  /* 0x00001f9000008947 */ /* 0x000fea0003800000 */
[----:B------:R-:W2:Y:S01]  /*14cb0*/  LDG.E.CONSTANT R43, [R40.64+0x4] ;  /* 0x0000040a282b7981 */ /* 0x000ea2000c1e9900 */
[----:B------:R-:W-:Y:S01]  /*14cc0*/  ISETP.NE.AND P0, PT, R55, 0x2, PT ;  /* 0x000000023700780c */ /* 0x000fe20003f05270 */
[----:B--2---:R-:W-:-:S12]  /*14cd0*/  FFMA R6, R42, R43, R6 ;  /* 0x0000002b2a067223 */ /* 0x004fd80000000006 */
[----:B------:R-:W-:Y:S05]  /*14ce0*/  @!P0 BRA `(.L_x_100) ;  /* 0x00001f5000008947 */ /* 0x000fea0003800000 */
[----:B------:R-:W2:Y:S01]  /*14cf0*/  LDG.E.CONSTANT R43, [R40.64+0x8] ;  /* 0x0000080a282b7981 */ /* 0x000ea2000c1e9900 */
[----:B------:R-:W-:Y:S01]  /*14d00*/  ISETP.GE.U32.AND P0, PT, R55, 0x4, PT ;  /* 0x000000043700780c */ /* 0x000fe20003f06070 */
[----:B--2---:R-:W-:-:S12]  /*14d10*/  FFMA R7, R42, R43, R7 ;  /* 0x0000002b2a077223 */ /* 0x004fd80000000007 */
        /* <DEDUP_REMOVED lines=493> */
[----:B------:R-:W-:Y:S01]  /*16bf0*/  ISETP.GE.U32.AND P0, PT, R55, 0x80, PT ;  /* 0x000000803700780c */ /* 0x000fe20003f06070 */
[----:B------:R-:W2:-:S12]  /*16c00*/  LDG.E.CONSTANT R43, [R40.64+0x1f8] ;  /* 0x0001f80a282b7981 */ /* 0x000e98000c1e9900 */
[----:B------:R-:W3:Y:S01]  /*16c10*/  @P0 LDG.E.CONSTANT R45, [R40.64+0x1fc] ;  /* 0x0001fc0a282d0981 */ /* 0x000ee2000c1e9900 */
[C---:B--2---:R-:W-:Y:S01]  /*16c20*/  FFMA R147, R42.reuse, R43, R147 ;  /* 0x0000002b2a937223 */ /* 0x044fe20000000093 */
[----:B---3--:R-:W-:-:S02]  /*16c30*/  @P0 FFMA R148, R42, R45, R148 ;  /* 0x0000002d2a940223 */ /* 0x008fc40000000094 */
.L_x_100:
[----:B------:R-:W-:Y:S05]  /*16c40*/  BSYNC B2 ;  /* 0x0000000000027941 */ /* 0x000fea0003800000 */
.L_x_99:
[----:B------:R-:W-:-:S04]  /*16c50*/  IADD3 R149, R149, 0x1, RZ ;  /* 0x0000000195957810 */ /* 0x000fc80007ffe0ff */
[----:B------:R-:W-:-:S13]  /*16c60*/  ISETP.GE.U32.AND P0, PT, R149, R48, PT ;  /* 0x000000309500720c */ /* 0x000fda0003f06070 */
[----:B------:R-:W-:Y:S01]  /*16c70*/  @P0 CALL.REL.NOINC `(.L_x_107) ;  /* 0x0000001000000944 */ /* 0x000fe20003c00000 */
[----:B------:R-:W-:Y:S05]  /*16c80*/  BRA `(.L_x_108) ;  /* 0xffffd07000007947 */ /* 0x000fea000383ffff */
.L_x_107:
[----:B------:R-:W-:Y:S05]  /*16c90*/  BSYNC B1 ;  /* 0x0000000000017941 */ /* 0x000fea0003800000 */
.L_x_98:
[----:B------:R-:W-:-:S13]  /*16ca0*/  ISETP.NE.AND P0, PT, R55, RZ, PT ;  /* 0x000000ff3700720c */ /* 0x000fda0003f05270 */
[----:B------:R-:W-:Y:S05]  /*16cb0*/  @!P0 BRA `(.L_x_109) ;  /* 0x0000201000008947 */ /* 0x000fea0003800000 */
[----:B------:R-:W-:Y:S01]  /*16cc0*/  IADD3 R41, P0, R150, R3, RZ ;  /* 0x0000000396297210 */ /* 0x000fe20007f1e0ff */
[----:B------:R-:W-:-:S03]  /*16cd0*/  FMUL R43, R5, R54 ;  /* 0x00000036052b7220 */ /* 0x000fc60000400000 */
[----:B------:R-:W-:Y:S02]  /*16ce0*/  IADD3.X R42, RZ, R4, RZ, P0, !PT ;  /* 0x00000004ff2a7210 */ /* 0x000fe400007fe4ff */
[----:B------:R-:W-:-:S04]  /*16cf0*/  LEA R40, P0, R41, c[0x0][0x170], 0x2 ;  /* 0x00005c0029287a11 */ /* 0x000fc800078010ff */
[----:B------:R-:W-:Y:S02]  /*16d00*/  LEA.HI.X R41, R41, c[0x0][0x174], R42, 0x2, P0 ;  /* 0x00005d0029297a11 */ /* 0x000fe400000f142a */
[----:B------:R-:W-:-:S03]  /*16d10*/  ISETP.NE.AND P0, PT, R55, 0x1, PT ;  /* 0x000000013700780c */ /* 0x000fc60003f05270 */
[----:B------:R2:W-:Y:S10]  /*16d20*/  STG.E [R40.64], R43 ;  /* 0x0000002b28007986 */ /* 0x0005f4000c10190a */
[----:B------:R-:W-:Y:S05]  /*16d30*/  @!P0 BRA `(.L_x_109) ;  /* 0x00001f9000008947 */ /* 0x000fea0003800000 */
[----:B--2---:R-:W-:Y:S01]  /*16d40*/  FMUL R43, R6, R54 ;  /* 0x00000036062b7220 */ /* 0x004fe20000400000 */
[----:B------:R-:W-:-:S04]  /*16d50*/  ISETP.NE.AND P0, PT, R55, 0x2, PT ;  /* 0x000000023700780c */ /* 0x000fc80003f05270 */
[----:B------:R2:W-:Y:S09]  /*16d60*/  STG.E [R40.64+0x4], R43 ;  /* 0x0000042b28007986 */ /* 0x0005f2000c10190a */
[----:B------:R-:W-:Y:S05]  /*16d70*/  @!P0 BRA `(.L_x_109) ;  /* 0x00001f5000008947 */ /* 0x000fea0003800000 */
[----:B--2---:R-:W-:Y:S01]  /*16d80*/  FMUL R43, R7, R54 ;  /* 0x00000036072b7220 */ /* 0x004fe20000400000 */
[----:B------:R-:W-:-:S04]  /*16d90*/  ISETP.GE.U32.AND P0, PT, R55, 0x4, PT ;  /* 0x000000043700780c */ /* 0x000fc80003f06070 */
[----:B------:R2:W-:Y:S09]  /*16da0*/  STG.E [R40.64+0x8], R43 ;  /* 0x0000082b28007986 */ /* 0x0005f2000c10190a */
        /* <DEDUP_REMOVED lines=493> */
[----:B------:R-:W-:Y:S01]  /*18c80*/  ISETP.GE.U32.AND P0, PT, R55, 0x80, PT ;  /* 0x000000803700780c */ /* 0x000fe20003f06070 */
[----:B--2---:R-:W-:-:S05]  /*18c90*/  FMUL R43, R147, R54 ;  /* 0x00000036932b7220 */ /* 0x004fca0000400000 */
[----:B------:R2:W-:Y:S07]  /*18ca0*/  STG.E [R40.64+0x1f8], R43 ;  /* 0x0001f82b28007986 */ /* 0x0005ee000c10190a */
[----:B-----5:R-:W-:-:S05]  /*18cb0*/  @P0 FMUL R45, R148, R54 ;  /* 0x00000036942d0220 */ /* 0x020fca0000400000 */
[----:B------:R2:W-:Y:S02]  /*18cc0*/  @P0 STG.E [R40.64+0x1fc], R45 ;  /* 0x0001fc2d28000986 */ /* 0x0005e4000c10190a */
.L_x_109:
[----:B------:R-:W-:-:S04]  /*18cd0*/  IADD3 R150, R150, 0x80, RZ ;  /* 0x0000008096967810 */ /* 0x000fc80007ffe0ff */
[----:B------:R-:W-:-:S13]  /*18ce0*/  ISETP.GE.U32.AND P0, PT, R150, c[0x0][0x190], PT ;  /* 0x0000640096007a0c */ /* 0x000fda0003f06070 */
[----:B------:R-:W-:Y:S01]  /*18cf0*/  @P0 CALL.REL.NOINC `(.L_x_110) ;  /* 0x0000001000000944 */ /* 0x000fe20003c00000 */
[----:B------:R-:W-:Y:S05]  /*18d00*/  BRA `(.L_x_111) ;  /* 0xfffe9bb000007947 */ /* 0x000fea000383ffff */
.L_x_110:
[----:B------:R-:W-:-:S04]  /*18d10*/  ISETP.NE.U32.AND P0, PT, RZ, c[0x0][0x178], PT ;  /* 0x00005e00ff007a0c */ /* 0x000fc80003f05070 */
[----:B------:R-:W-:-:S13]  /*18d20*/  ISETP.NE.AND.EX P0, PT, RZ, c[0x0][0x17c], PT, P0 ;  /* 0x00005f00ff007a0c */ /* 0x000fda0003f05300 */
[----:B------:R-:W-:Y:S05]  /*18d30*/  @!P0 BRA `(.L_x_112) ;  /* 0x0000373000008947 */ /* 0x000fea0003800000 */
[C---:B------:R-:W-:Y:S01]  /*18d40*/  FMUL R4, R53.reuse, 8388608 ;  /* 0x4b00000035047820 */ /* 0x040fe20000400000 */
[----:B------:R-:W-:Y:S01]  /*18d50*/  FSETP.GEU.AND P0, PT, R53, 1.175494350822287508e-38, PT ;  /* 0x008000003500780b */ /* 0x000fe20003f0e000 */
[----:B--2---:R-:W-:-:S03]  /*18d60*/  IMAD.MOV.U32 R41, RZ, RZ, 0x3e055027 ;  /* 0x3e055027ff297424 */ /* 0x004fc600078e00ff */
[----:B0-----:R-:W-:-:S04]  /*18d70*/  FSEL R53, R4, R53, !P0 ;  /* 0x0000003504357208 */ /* 0x001fc80004000000 */
[C---:B------:R-:W-:Y:S02]  /*18d80*/  IADD3 R3, R53.reuse, -0x3f2aaaab, RZ ;  /* 0xc0d5555535037810 */ /* 0x040fe40007ffe0ff */
[----:B------:R-:W-:Y:S02]  /*18d90*/  ISETP.GE.U32.AND P1, PT, R53, 0x7f800000, PT ;  /* 0x7f8000003500780c */ /* 0x000fe40003f26070 */
[----:B------:R-:W-:-:S05]  /*18da0*/  LOP3.LUT R4, R3, 0xff800000, RZ, 0xc0, !PT ;  /* 0xff80000003047812 */ /* 0x000fca00078ec0ff */
[----:B------:R-:W-:Y:S01]  /*18db0*/  IMAD.IADD R3, R53, 0x1, -R4 ;  /* 0x0000000135037824 */ /* 0x000fe200078e0a04 */
[----:B------:R-:W-:-:S03]  /*18dc0*/  I2FP.F32.S32 R4, R4 ;  /* 0x0000000400047245 */ /* 0x000fc60000201400 */
[----:B------:R-:W-:-:S04]  /*18dd0*/  FADD R40, R3, -1 ;  /* 0xbf80000003287421 */ /* 0x000fc80000000000 */
[----:B------:R-:W-:-:S04]  /*18de0*/  FFMA R3, R40, -R41, 0.14084610342979431152 ;  /* 0x3e1039f628037423 */ /* 0x000fc80000000829 */
[----:B------:R-:W-:-:S04]  /*18df0*/  FFMA R3, R40, R3, -0.12148627638816833496 ;  /* 0xbdf8cdcc28037423 */ /* 0x000fc80000000003 */
[----:B------:R-:W-:-:S04]  /*18e00*/  FFMA R3, R40, R3, 0.13980610668659210205 ;  /* 0x3e0f295528037423 */ /* 0x000fc80000000003 */
[----:B------:R-:W-:-:S04]  /*18e10*/  FFMA R3, R40, R3, -0.16684235632419586182 ;  /* 0xbe2ad8b928037423 */ /* 0x000fc80000000003 */
[----:B------:R-:W-:-:S04]  /*18e20*/  FFMA R3, R40, R3, 0.20012299716472625732 ;  /* 0x3e4ced0b28037423 */ /* 0x000fc80000000003 */
[----:B------:R-:W-:-:S04]  /*18e30*/  FFMA R3, R40, R3, -0.24999669194221496582 ;  /* 0xbe7fff2228037423 */ /* 0x000fc80000000003 */
[----:B------:R-:W-:-:S04]  /*18e40*/  FFMA R3, R40, R3, 0.33333182334899902344 ;  /* 0x3eaaaa7828037423 */ /* 0x000fc80000000003 */
[C---:B------:R-:W-:Y:S01]  /*18e50*/  FFMA R41, R40.reuse, R3, -0.5 ;  /* 0xbf00000028297423 */ /* 0x040fe20000000003 */
[----:B------:R-:W-:Y:S02]  /*18e60*/  FSEL R3, RZ, -23, P0 ;  /* 0xc1b80000ff037808 */ /* 0x000fe40000000000 */
[----:B------:R-:W-:Y:S01]  /*18e70*/  FSETP.NEU.AND P0, PT, R53, RZ, PT ;  /* 0x000000ff3500720b */ /* 0x000fe20003f0d000 */
[----:B------:R-:W-:Y:S02]  /*18e80*/  FMUL R41, R40, R41 ;  /* 0x0000002928297220 */ /* 0x000fe40000400000 */
[----:B------:R-:W-:Y:S01]  /*18e90*/  FFMA R3, R4, 1.1920928955078125e-07, R3 ;  /* 0x3400000004037823 */ /* 0x000fe20000000003 */
[----:B------:R-:W-:Y:S01]  /*18ea0*/  @P1 IMAD.MOV.U32 R4, RZ, RZ, 0x7f800000 ;  /* 0x7f800000ff041424 */ /* 0x000fe200078e00ff */
[----:B------:R-:W-:Y:S01]  /*18eb0*/  FFMA R40, R40, R41, R40 ;  /* 0x0000002928287223 */ /* 0x000fe20000000028 */
[----:B------:R-:W-:-:S03]  /*18ec0*/  MOV R41, 0x4 ;  /* 0x0000000400297802 */ /* 0x000fc60000000f00 */
[----:B------:R-:W-:Y:S01]  /*18ed0*/  FFMA R3, R3, 0.69314718246459960938, R40 ;  /* 0x3f31721803037823 */ /* 0x000fe20000000028 */
[----:B------:R-:W-:Y:S01]  /*18ee0*/  @P1 FFMA R3, R53, R4, +INF ;  /* 0x7f80000035031423 */ /* 0x000fe20000000004 */
[----:B------:R-:W-:-:S04]  /*18ef0*/  IMAD.WIDE.U32 R40, R152, R41, c[0x0][0x178] ;  /* 0x00005e0098287625 */ /* 0x000fc800078e0029 */
[----:B------:R-:W-:-:S05]  /*18f00*/  FSEL R3, R3, -INF , P0 ;  /* 0xff80000003037808 */ /* 0x000fca0000000000 */
[----:B------:R-:W-:-:S05]  /*18f10*/  FADD R3, R52, R3 ;  /* 0x0000000334037221 */ /* 0x000fca0000000000 */
[----:B------:R0:W-:Y:S01]  /*18f20*/  STG.E [R40.64], R3 ;  /* 0x0000000328007986 */ /* 0x0001e2000c10190a */
[----:B------:R-:W-:Y:S05]  /*18f30*/  BRA `(.L_x_112) ;  /* 0x0000353000007947 */ /* 0x000fea0003800000 */
.L_x_70:
[----:B------:R-:W-:Y:S01]  /*18f40*/  IADD3 R44, R44, -0x1, RZ ;  /* 0xffffffff2c2c7810 */ /* 0x000fe20007ffe0ff */
[----:B------:R-:W-:-:S03]  /*18f50*/  UMOV UR4, URZ ;  /* 0x0000003f00047c82 */ /* 0x000fc60008000000 */
[----:B------:R-:W-:-:S13]  /*18f60*/  ISETP.GE.U32.AND P2, PT, R44, 0x3, PT ;  /* 0x000000032c00780c */ /* 0x000fda0003f46070 */
        /* <DEDUP_REMOVED lines=8> */
.L_x_116:
[----:B------:R-:W-:Y:S01]  /*18ff0*/  IADD3 R40, R40, -0x10, RZ ;  /* 0xfffffff028287810 */ /* 0x000fe20007ffe0ff */
[----:B------:R-:W-:Y:S02]  /*19000*/  UIADD3 UR6, UR4, 0x4, URZ ;  /* 0x0000000404067890 */ /* 0x000fe4000fffe03f */
[----:B------:R-:W-:Y:S01]  /*19010*/  UIADD3 UR7, UR4, 0x8, URZ ;  /* 0x0000000804077890 */ /* 0x000fe2000fffe03f */
[----:B------:R-:W-:Y:S01]  /*19020*/  ISETP.GT.AND P1, PT, R40, 0xc, PT ;  /* 0x0000000c2800780c */ /* 0x000fe20003f24270 */
[----:B------:R-:W-:Y:S02]  /*19030*/  UIADD3 UR8, UR4, 0xc, URZ ;  /* 0x0000000c04087890 */ /* 0x000fe4000fffe03f */
[----:B-1----:R-:W-:Y:S02]  /*19040*/  ULEA UR12, UR4, UR9, 0x2 ;  /* 0x00000009040c7291 */ /* 0x002fe4000f8e103f */
[----:B------:R-:W-:Y:S02]  /*19050*/  ULEA UR6, UR6, UR9, 0x2 ;  /* 0x0000000906067291 */ /* 0x000fe4000f8e103f */
[----:B------:R-:W-:-:S02]  /*19060*/  ULEA UR7, UR7, UR9, 0x2 ;  /* 0x0000000907077291 */ /* 0x000fc4000f8e103f */
[----:B------:R-:W-:Y:S02]  /*19070*/  ULEA UR8, UR8, UR9, 0x2 ;  /* 0x0000000908087291 */ /* 0x000fe4000f8e103f */
[----:B------:R-:W-:Y:S01]  /*19080*/  UIADD3 UR4, UR4, 0x10, URZ ;  /* 0x0000001004047890 */ /* 0x000fe2000fffe03f */
[----:B------:R-:W-:Y:S04]  /*19090*/  STL.128 [UR12], RZ ;  /* 0x000000ffff007987 */ /* 0x000fe80008100c0c */
[----:B------:R-:W-:Y:S04]  /*190a0*/  STL.128 [UR6], RZ ;  /* 0x000000ffff007987 */ /* 0x000fe80008100c06 */
[----:B------:R-:W-:Y:S04]  /*190b0*/  STL.128 [UR7], RZ ;  /* 0x000000ffff007987 */ /* 0x000fe80008100c07 */
[----:B------:R-:W-:Y:S01]  /*190c0*/  STL.128 [UR8], RZ ;  /* 0x000000ffff007987 */ /* 0x000fe20008100c08 */
[----:B------:R-:W-:Y:S05]  /*190d0*/  @P1 BRA `(.L_x_116) ;  /* 0xffffff1000001947 */ /* 0x000fea000383ffff */
.L_x_115:
[----:B------:R-:W-:-:S13]  /*190e0*/  ISETP.GT.AND P1, PT, R40, 0x4, PT ;  /* 0x000000042800780c */ /* 0x000fda0003f24270 */
[----:B------:R-:W-:Y:S05]  /*190f0*/  @!P1 BRA `(.L_x_117) ;  /* 0x0000008000009947 */ /* 0x000fea0003800000 */
[----:B------:R-:W-:Y:S01]  /*19100*/  UIADD3 UR6, UR4, 0x4, URZ ;  /* 0x0000000404067890 */ /* 0x000fe2000fffe03f */
[----:B------:R-:W-:Y:S01]  /*19110*/  PLOP3.LUT P0, PT, PT, PT, PT, 0x8, 0x0 ;  /* 0x000000000000781c */ /* 0x000fe20003f0e170 */
[----:B-1----:R-:W-:Y:S01]  /*19120*/  ULEA UR7, UR4, UR9, 0x2 ;  /* 0x0000000904077291 */ /* 0x002fe2000f8e103f */
[----:B------:R-:W-:Y:S01]  /*19130*/  IADD3 R40, R40, -0x8, RZ ;  /* 0xfffffff828287810 */ /* 0x000fe20007ffe0ff */
[----:B------:R-:W-:Y:S02]  /*19140*/  ULEA UR6, UR6, UR9, 0x2 ;  /* 0x0000000906067291 */ /* 0x000fe4000f8e103f */
[----:B------:R-:W-:-:S05]  /*19150*/  UIADD3 UR4, UR4, 0x8, URZ ;  /* 0x0000000804047890 */ /* 0x000fca000fffe03f */
[----:B------:R-:W-:Y:S04]  /*19160*/  STL.128 [UR7], RZ ;  /* 0x000000ffff007987 */ /* 0x000fe80008100c07 */
[----:B------:R-:W-:Y:S03]  /*19170*/  STL.128 [UR6], RZ ;  /* 0x000000ffff007987 */ /* 0x000fe60008100c06 */
.L_x_117:
[----:B------:R-:W-:-:S13]  /*19180*/  ISETP.NE.OR P0, PT, R40, RZ, P0 ;  /* 0x000000ff2800720c */ /* 0x000fda0000705670 */
[----:B------:R-:W-:Y:S05]  /*19190*/  @!P0 BRA `(.L_x_113) ;  /* 0x0000006000008947 */ /* 0x000fea0003800000 */
.L_x_114:
[----:B------:R-:W-:Y:S01]  /*191a0*/  IADD3 R40, R40, -0x4, RZ ;  /* 0xfffffffc28287810 */ /* 0x000fe20007ffe0ff */
[----:B-1----:R-:W-:Y:S02]  /*191b0*/  ULEA UR6, UR4, UR9, 0x2 ;  /* 0x0000000904067291 */ /* 0x002fe4000f8e103f */
[----:B------:R-:W-:Y:S01]  /*191c0*/  UIADD3 UR4, UR4, 0x4, URZ ;  /* 0x0000000404047890 */ /* 0x000fe2000fffe03f */
[----:B------:R-:W-:-:S06]  /*191d0*/  ISETP.NE.AND P0, PT, R40, RZ, PT ;  /* 0x000000ff2800720c */ /* 0x000fcc0003f05270 */
[----:B------:R-:W-:Y:S07]  /*191e0*/  STL.128 [UR6], RZ ;  /* 0x000000ffff007987 */ /* 0x000fee0008100c06 */
[----:B-----5:R-:W-:Y:S05]  /*191f0*/  @P0 BRA `(.L_x_114) ;  /* 0xffffffa000000947 */ /* 0x020fea000383ffff */
.L_x_113:
[----:B------:R-:W-:Y:S01]  /*19200*/  ISETP.NE.AND P1, PT, R2, RZ, PT ;  /* 0x000000ff0200720c */ /* 0x000fe20003f25270 */
[----:B------:R-:W-:Y:S02]  /*19210*/  IMAD R51, R51, c[0x0][0x190], RZ ;  /* 0x0000640033337a24 */ /* 0x000fe400078e02ff */
[----:B------:R-:W-:-:S10]  /*19220*/  IMAD.MOV.U32 R149, RZ, RZ, -0x800000 ;  /* 0xff800000ff957424 */ /* 0x000fd400078e00ff */
[----:B------:R-:W-:Y:S05]  /*19230*/  @!P1 BRA `(.L_x_118) ;  /* 0x0000007000009947 */ /* 0x000fea0003800000 */
[----:B------:R-:W-:Y:S01]  /*19240*/  ISETP.NE.AND P0, PT, R2, 0x1, PT ;  /* 0x000000010200780c */ /* 0x000fe20003f05270 */
[----:B-1----:R-:W-:-:S09]  /*19250*/  ULEA UR4, UR4, UR9, 0x2 ;  /* 0x0000000904047291 */ /* 0x002fd2000f8e103f */
[----:B------:R-:W-:Y:S03]  /*19260*/  STL [UR4], RZ ;  /* 0x000000ffff007987 */ /* 0x000fe60008100804 */
[----:B------:R-:W-:Y:S05]  /*19270*/  @!P0 BRA `(.L_x_118) ;  /* 0x0000003000008947 */ /* 0x000fea0003800000 */
[----:B------:R-:W-:Y:S01]  /*19280*/  ISETP.NE.AND P0, PT, R2, 0x2, PT ;  /* 0x000000020200780c */ /* 0x000fe20003f05270 */
[----:B------:R-:W-:-:S12]  /*19290*/  STL [UR4+0x4], RZ ;  /* 0x000004ffff007987 */ /* 0x000fd80008100804 */
[----:B------:R-:W-:Y:S02]  /*192a0*/  @P0 STL [UR4+0x8], RZ ;  /* 0x000008ffff000987 */ /* 0x000fe40008100804 */
.L_x_118:
[----:B------:R-:W-:Y:S01]  /*192b0*/  BSSY B1, `(.L_x_119) ;  /* 0x00001e9000017945 */ /* 0x000fe20003800000 */
[----:B------:R-:W-:-:S02]  /*192c0*/  CS2R R150, SRZ ;  /* 0x0000000000967805 */ /* 0x000fc4000001ff00 */
.L_x_134:
[----:B0-----:R-:W0:Y:S01]  /*192d0*/  I2F.U32.RP R43, c[0x0][0x1b4] ;  /* 0x00006d00002b7b06 */ /* 0x001e220000209000 */
[----:B------:R-:W-:Y:S01]  /*192e0*/  IMAD.MOV.U32 R40, RZ, RZ, RZ ;  /* 0x000000ffff287224 */ /* 0x000fe200078e00ff */
[----:B------:R-:W-:Y:S01]  /*192f0*/  ISETP.NE.U32.AND P4, PT, RZ, c[0x0][0x1b4], PT ;  /* 0x00006d00ff007a0c */ /* 0x000fe20003f85070 */
[----:B------:R-:W-:Y:S05]  /*19300*/  BSSY B2, `(.L_x_120) ;  /* 0x00001df000027945 */ /* 0x000fea0003800000 */
[----:B0-----:R-:W0:Y:S02]  /*19310*/  MUFU.RCP R43, R43 ;  /* 0x0000002b002b7308 */ /* 0x001e240000001000 */
[----:B0-----:R-:W-:-:S06]  /*19320*/  IADD3 R41, R43, 0xffffffe, RZ ;  /* 0x0ffffffe2b297810 */ /* 0x001fcc0007ffe0ff */
[----:B------:R-:W0:Y:S02]  /*19330*/  F2I.FTZ.U32.TRUNC.NTZ R41, R41 ;  /* 0x0000002900297305 */ /* 0x000e24000021f000 */
[----:B0-----:R-:W-:-:S04]  /*19340*/  IMAD.MOV R45, RZ, RZ, -R41 ;  /* 0x000000ffff2d7224 */ /* 0x001fc800078e0a29 */
[----:B------:R-:W-:-:S04]  /*19350*/  IMAD R45, R45, c[0x0][0x1b4], RZ ;  /* 0x00006d002d2d7a24 */ /* 0x000fc800078e02ff */
[----:B------:R-:W-:-:S06]  /*19360*/  IMAD.HI.U32 R40, R41, R45, R40 ;  /* 0x0000002d29287227 */ /* 0x000fcc00078e0028 */
[----:B------:R-:W-:-:S05]  /*19370*/  IMAD.HI.U32 R42, R40, R151, RZ ;  /* 0x00000097282a7227 */ /* 0x000fca00078e00ff */
[----:B------:R-:W-:-:S05]  /*19380*/  IADD3 R40, -R42, RZ, RZ ;  /* 0x000000ff2a287210 */ /* 0x000fca0007ffe1ff */
        /* <DEDUP_REMOVED lines=12> */
[----:B------:R-:W-:Y:S01]  /*19450*/  IMAD.MOV R42, RZ, RZ, -R42 ;  /* 0x000000ffff2a7224 */ /* 0x000fe200078e0a2a */
[----:B------:R-:W-:Y:S01]  /*19460*/  UMOV UR4, URZ ;  /* 0x0000003f00047c82 */ /* 0x000fe20008000000 */
[----:B------:R-:W-:Y:S02]  /*19470*/  IMAD.MOV.U32 R156, RZ, RZ, RZ ;  /* 0x000000ffff9c7224 */ /* 0x000fe400078e00ff */
[----:B------:R-:W-:-:S04]  /*19480*/  IMAD R42, R42, c[0x0][0x1b4], R151 ;  /* 0x00006d002a2a7a24 */ /* 0x000fc800078e0297 */
[----:B------:R-:W-:-:S05]  /*19490*/  IMAD R42, R42, c[0x0][0x1a0], RZ ;  /* 0x000068002a2a7a24 */ /* 0x000fca00078e02ff */
[----:B------:R-:W-:-:S04]  /*194a0*/  IADD3 R153, P0, R42, R51, RZ ;  /* 0x000000332a997210 */ /* 0x000fc80007f1e0ff */
[----:B------:R-:W-:Y:S01]  /*194b0*/  IADD3.X R155, RZ, RZ, RZ, P0, !PT ;  /* 0x000000ffff9b7210 */ /* 0x000fe200007fe4ff */
        /* <DEDUP_REMOVED lines=8> */
.L_x_125:
        /* <DEDUP_REMOVED lines=25> */
[----:B------:R0:W2:Y:S01]  /*196d0*/  LDG.E.CONSTANT R158, [R44.64] ;  /* 0x0000000a2c9e7981 */ /* 0x0000a2000c1e9900 */
[----:B------:R-:W-:Y:S02]  /*196e0*/  IADD3.X R157, RZ, R155, RZ, P3, !PT ;  /* 0x0000009bff9d7210 */ /* 0x000fe40001ffe4ff */
        /* <DEDUP_REMOVED lines=60> */
.L_x_124:
        /* <DEDUP_REMOVED lines=27> */
[----:B------:R-:W2:Y:S01]  /*19c60*/  LDG.E.CONSTANT R158, [R44.64] ;  /* 0x0000000a2c9e7981 */ /* 0x000ea2000c1e9900 */
[----:B------:R-:W-:Y:S02]  /*19c70*/  IADD3.X R157, RZ, R155, RZ, P0, !PT ;  /* 0x0000009bff9d7210 */ /* 0x000fe400007fe4ff */
        /* <DEDUP_REMOVED lines=17> */
.L_x_126:
[----:B------:R-:W-:-:S13]  /*19d90*/  ISETP.NE.OR P0, PT, R154, RZ, P0 ;  /* 0x000000ff9a00720c */ /* 0x000fda0000705670 */
[----:B------:R-:W-:Y:S05]  /*19da0*/  @!P0 BRA `(.L_x_122) ;  /* 0x0000018000008947 */ /* 0x000fea0003800000 */
.L_x_123:
        /* <DEDUP_REMOVED lines=24> */
.L_x_122:
[----:B------:R-:W-:-:S04]  /*19f30*/  IADD3 R42, R151, -c[0x0][0x1b0], -R50 ;  /* 0x80006c00972a7a10 */ /* 0x000fc80007ffe832 */
[----:B------:R-:W-:Y:S01]  /*19f40*/  I2FP.F32.S32 R157, R42 ;  /* 0x0000002a009d7245 */ /* 0x000fe20000201400 */
[----:B------:R-:W-:Y:S05]  /*19f50*/  @!P1 BRA `(.L_x_127) ;  /* 0x0000014000009947 */ /* 0x000fea0003800000 */
[----:B------:R-:W-:-:S05]  /*19f60*/  IADD3 R42, P0, R47, UR4, RZ ;  /* 0x000000042f2a7c10 */ /* 0x000fca000ff1e0ff */
[----:B------:R-:W-:Y:S01]  /*19f70*/  IMAD.X R43, RZ, RZ, R46, P0 ;  /* 0x000000ffff2b7224 */ /* 0x000fe200000e062e */
[----:B------:R-:W-:-:S04]  /*19f80*/  LEA R44, P0, R42, c[0x0][0x160], 0x2 ;  /* 0x000058002a2c7a11 */ /* 0x000fc800078010ff */
[----:B------:R-:W-:Y:S02]  /*19f90*/  LEA.HI.X R45, R42, c[0x0][0x164], R43, 0x2, P0 ;  /* 0x000059002a2d7a11 */ /* 0x000fe400000f142b */
[----:B------:R-:W-:-:S04]  /*19fa0*/  IADD3 R43, P0, R153, UR4, RZ ;  /* 0x00000004992b7c10 */ /* 0x000fc8000ff1e0ff */
[----:B------:R-:W-:Y:S02]  /*19fb0*/  IADD3.X R52, RZ, R155, RZ, P0, !PT ;  /* 0x0000009bff347210 */ /* 0x000fe400007fe4ff */
[----:B-----5:R-:W-:-:S04]  /*19fc0*/  LEA R42, P0, R43, R40, 0x2 ;  /* 0x000000282b2a7211 */ /* 0x020fc800078010ff */
[----:B------:R-:W-:Y:S02]  /*19fd0*/  LEA.HI.X R43, R43, R41, R52, 0x2, P0 ;  /* 0x000000292b2b7211 */ /* 0x000fe400000f1434 */
        /* <DEDUP_REMOVED lines=12> */
.L_x_127:
[----:B------:R-:W-:Y:S01]  /*1a0a0*/  FMUL R156, R156, c[0x0][0x1ac] ;  /* 0x00006b009c9c7a20 */ /* 0x000fe20000400000 */
[----:B------:R-:W-:Y:S01]  /*1a0b0*/  IMAD.MOV.U32 R43, RZ, RZ, 0x3bbb989d ;  /* 0x3bbb989dff2b7424 */ /* 0x000fe200078e00ff */
[----:B------:R-:W-:Y:S01]  /*1a0c0*/  UMOV UR4, URZ ;  /* 0x0000003f00047c82 */ /* 0x000fe20008000000 */
[----:B------:R-:W-:Y:S01]  /*1a0d0*/  IMAD.MOV.U32 R45, RZ, RZ, 0x437c0000 ;  /* 0x437c0000ff2d7424 */ /* 0x000fe200078e00ff */
[----:B-----5:R-:W-:Y:S01]  /*1a0e0*/  FFMA R156, R157, R49, R156 ;  /* 0x000000319d9c7223 */ /* 0x020fe2000000009c */
[----:B------:R-:W-:-:S04]  /*1a0f0*/  IMAD.MOV.U32 R53, RZ, RZ, c[0x0][0x1b4] ;  /* 0x00006d00ff357624 */ /* 0x000fc800078e00ff */
[----:B------:R-:W-:Y:S01]  /*1a100*/  FSETP.GT.AND P0, PT, R156, R149, PT ;  /* 0x000000959c00720b */ /* 0x000fe20003f04000 */
[----:B------:R-:W-:-:S03]  /*1a110*/  IMAD R54, R53, c[0x0][0x1a0], RZ ;  /* 0x0000680035367a24 */ /* 0x000fc600078e02ff */
[----:B------:R-:W-:Y:S02]  /*1a120*/  FSEL R52, R156, R149, P0 ;  /* 0x000000959c347208 */ /* 0x000fe40000000000 */
[----:B------:R-:W-:-:S03]  /*1a130*/  IADD3 R153, P0, R54, R153, RZ ;  /* 0x0000009936997210 */ /* 0x000fc60007f1e0ff */
[--C-:B------:R-:W-:Y:S01]  /*1a140*/  FADD R156, R156, -R52.reuse ;  /* 0x800000349c9c7221 */ /* 0x100fe20000000000 */
[----:B------:R-:W-:Y:S01]  /*1a150*/  FADD R42, R149, -R52 ;  /* 0x80000034952a7221 */ /* 0x000fe20000000000 */
[----:B------:R-:W-:Y:S02]  /*1a160*/  IMAD.X R155, RZ, RZ, R155, P0 ;  /* 0x000000ffff9b7224 */ /* 0x000fe400000e069b */
[-C--:B------:R-:W-:Y:S01]  /*1a170*/  FFMA.SAT R44, R156, R43.reuse, 0.5 ;  /* 0x3f0000009c2c7423 */ /* 0x080fe2000000202b */
[----:B------:R-:W-:-:S03]  /*1a180*/  FFMA.SAT R43, R42, R43, 0.5 ;  /* 0x3f0000002a2b7423 */ /* 0x000fc6000000202b */
[-C--:B------:R-:W-:Y:S01]  /*1a190*/  FFMA.RM R44, R44, R45.reuse, 12582913 ;  /* 0x4b4000012c2c7423 */ /* 0x080fe2000000402d */
[----:B------:R-:W-:-:S03]  /*1a1a0*/  FFMA.RM R43, R43, R45, 12582913 ;  /* 0x4b4000012b2b7423 */ /* 0x000fc6000000402d */
[C---:B------:R-:W-:Y:S01]  /*1a1b0*/  FADD R45, R44.reuse, -12583039 ;  /* 0xcb40007f2c2d7421 */ /* 0x040fe20000000000 */
[----:B------:R-:W-:Y:S01]  /*1a1c0*/  SHF.L.U32 R55, R44, 0x17, RZ ;  /* 0x000000172c377819 */ /* 0x000fe200000006ff */
[----:B------:R-:W-:Y:S02]  /*1a1d0*/  IMAD.SHL.U32 R53, R43, 0x800000, RZ ;  /* 0x008000002b357824 */ /* 0x000fe400078e00ff */
[----:B------:R-:W-:-:S04]  /*1a1e0*/  FFMA R45, R156, 1.4426950216293334961, -R45 ;  /* 0x3fb8aa3b9c2d7823 */ /* 0x000fc8000000082d */
[----:B------:R-:W-:Y:S01]  /*1a1f0*/  FFMA R156, R156, 1.925963033500011079e-08, R45 ;  /* 0x32a570609c9c7823 */ /* 0x000fe2000000002d */
[----:B------:R-:W-:-:S04]  /*1a200*/  FADD R45, R43, -12583039 ;  /* 0xcb40007f2b2d7421 */ /* 0x000fc80000000000 */
[C---:B------:R-:W-:Y:S01]  /*1a210*/  FFMA R45, R42.reuse, 1.4426950216293334961, -R45 ;  /* 0x3fb8aa3b2a2d7823 */ /* 0x040fe2000000082d */
[----:B------:R-:W0:Y:S03]  /*1a220*/  MUFU.EX2 R156, R156 ;  /* 0x0000009c009c7308 */ /* 0x000e260000000800 */
[----:B------:R-:W-:-:S05]  /*1a230*/  FFMA R45, R42, 1.925963033500011079e-08, R45 ;  /* 0x32a570602a2d7823 */ /* 0x000fca000000002d */
[----:B------:R-:W2:Y:S01]  /*1a240*/  MUFU.EX2 R42, R45 ;  /* 0x0000002d002a7308 */ /* 0x000ea20000000800 */
[----:B0-----:R-:W-:Y:S01]  /*1a250*/  FMUL R55, R55, R156 ;  /* 0x0000009c37377220 */ /* 0x001fe20000400000 */
[----:B--2---:R-:W-:-:S04]  /*1a260*/  FMUL R53, R53, R42 ;  /* 0x0000002a35357220 */ /* 0x004fc80000400000 */
[----:B------:R-:W-:Y:S01]  /*1a270*/  FFMA R150, R150, R53, R55 ;  /* 0x0000003596967223 */ /* 0x000fe20000000037 */
        /* <DEDUP_REMOVED lines=8> */
.L_x_131:
[----:B------:R-:W-:Y:S01]  /*1a300*/  IADD3 R43, P3, R153, UR4, RZ ;  /* 0x00000004992b7c10 */ /* 0x000fe2000ff7e0ff */
[----:B-1----:R-:W-:-:S04]  /*1a310*/  ULEA UR7, UR4, UR9, 0x2 ;  /* 0x0000000904077291 */ /* 0x002fc8000f8e103f */
[----:B------:R-:W-:Y:S01]  /*1a320*/  IMAD.X R42, RZ, RZ, R155, P3 ;  /* 0x000000ffff2a7224 */ /* 0x000fe200018e069b */
[----:B0-----:R-:W-:-:S04]  /*1a330*/  LEA R44, P3, R43, R40, 0x2 ;  /* 0x000000282b2c7211 */ /* 0x001fc800078610ff */
[----:B------:R-:W-:Y:S01]  /*1a340*/  LEA.HI.X R45, R43, R41, R42, 0x2, P3 ;  /* 0x000000292b2d7211 */ /* 0x000fe200018f142a */
[----:B------:R-:W2:Y:S04]  /*1a350*/  LDL R162, [UR7] ;  /* 0x00000007ffa27983 */ /* 0x000ea80008100800 */
[----:B------:R-:W3:Y:S04]  /*1a360*/  LDG.E.CONSTANT R42, [R44.64] ;  /* 0x0000000a2c2a7981 */ /* 0x000ee8000c1e9900 */
[----:B------:R2:W4:Y:S04]  /*1a370*/  LDG.E.CONSTANT R149, [R44.64+0x4] ;  /* 0x0000040a2c957981 */ /* 0x000528000c1e9900 */
[----:B------:R2:W5:Y:S04]  /*1a380*/  LDG.E.CONSTANT R158, [R44.64+0x8] ;  /* 0x0000080a2c9e7981 */ /* 0x000568000c1e9900 */
[----:B------:R2:W5:Y:S04]  /*1a390*/  LDG.E.CONSTANT R157, [R44.64+0xc] ;  /* 0x00000c0a2c9d7981 */ /* 0x000568000c1e9900 */
[----:B------:R-:W5:Y:S04]  /*1a3a0*/  LDL R160, [UR7+0x4] ;  /* 0x00000407ffa07983 */ /* 0x000f680008100800 */
[----:B------:R-:W5:Y:S04]  /*1a3b0*/  LDL R156, [UR7+0x8] ;  /* 0x00000807ff9c7983 */ /* 0x000f680008100800 */
[----:B------:R-:W5:Y:S01]  /*1a3c0*/  LDL R154, [UR7+0xc] ;  /* 0x00000c07ff9a7983 */ /* 0x000f620008100800 */
[----:B------:R-:W-:-:S06]  /*1a3d0*/  UIADD3 UR6, UR4, 0x4, URZ ;  /* 0x0000000404067890 */ /* 0x000fcc000fffe03f */
[----:B------:R-:W-:-:S04]  /*1a3e0*/  IADD3 R43, P3, R153, UR6, RZ ;  /* 0x00000006992b7c10 */ /* 0x000fc8000ff7e0ff */
[----:B------:R-:W-:Y:S01]  /*1a3f0*/  IADD3.X R159, RZ, R155, RZ, P3, !PT ;  /* 0x0000009bff9f7210 */ /* 0x000fe20001ffe4ff */
[----:B------:R-:W-:Y:S01]  /*1a400*/  ULEA UR6, UR6, UR9, 0x2 ;  /* 0x0000000906067291 */ /* 0x000fe2000f8e103f */
[----:B---3--:R-:W-:Y:S01]  /*1a410*/  FMUL R164, R55, R42 ;  /* 0x0000002a37a47220 */ /* 0x008fe20000400000 */
[----:B------:R-:W-:-:S03]  /*1a420*/  LEA R42, P3, R43, R40, 0x2 ;  /* 0x000000282b2a7211 */ /* 0x000fc600078610ff */
[----:B--2---:R-:W-:Y:S01]  /*1a430*/  FFMA R44, R53, R162, R164 ;  /* 0x000000a2352c7223 */ /* 0x004fe200000000a4 */
[----:B----4-:R-:W-:Y:S01]  /*1a440*/  FMUL R162, R55, R149 ;  /* 0x0000009537a27220 */ /* 0x010fe20000400000 */
[----:B------:R-:W-:Y:S01]  /*1a450*/  LEA.HI.X R43, R43, R41, R159, 0x2, P3 ;  /* 0x000000292b2b7211 */ /* 0x000fe200018f149f */
[----:B-----5:R-:W-:-:S04]  /*1a460*/  FMUL R149, R55, R158 ;  /* 0x0000009e37957220 */ /* 0x020fc80000400000 */
[----:B------:R0:W2:Y:S01]  /*1a470*/  LDG.E.CONSTANT R161, [R42.64] ;  /* 0x0000000a2aa17981 */ /* 0x0000a2000c1e9900 */
[----:B------:R-:W-:-:S03]  /*1a480*/  FMUL R157, R55, R157 ;  /* 0x0000009d379d7220 */ /* 0x000fc60000400000 */
[----:B------:R0:W3:Y:S01]  /*1a490*/  LDG.E.CONSTANT R158, [R42.64+0xc] ;  /* 0x00000c0a2a9e7981 */ /* 0x0000e2000c1e9900 */
[C---:B------:R-:W-:Y:S01]  /*1a4a0*/  FFMA R45, R53.reuse, R160, R162 ;  /* 0x000000a0352d7223 */ /* 0x040fe200000000a2 */
[C---:B------:R-:W-:Y:S02]  /*1a4b0*/  FFMA R149, R53.reuse, R156, R149 ;  /* 0x0000009c35957223 */ /* 0x040fe40000000095 */
[----:B------:R0:W4:Y:S01]  /*1a4c0*/  LDG.E.CONSTANT R156, [R42.64+0x8] ;  /* 0x0000080a2a9c7981 */ /* 0x000122000c1e9900 */
[----:B------:R-:W-:-:S03]  /*1a4d0*/  FFMA R157, R53, R154, R157 ;  /* 0x0000009a359d7223 */ /* 0x000fc6000000009d */
[----:B------:R0:W5:Y:S04]  /*1a4e0*/  LDG.E.CONSTANT R154, [R42.64+0x4] ;  /* 0x0000040a2a9a7981 */ /* 0x000168000c1e9900 */
[----:B------:R-:W-:Y:S04]  /*1a4f0*/  STL [UR7], R44 ;  /* 0x0000002cff007987 */ /* 0x000fe80008100807 */
[----:B------:R-:W-:Y:S04]  /*1a500*/  STL [UR7+0x4], R45 ;  /* 0x0000042dff007987 */ /* 0x000fe80008100807 */
[----:B------:R-:W-:Y:S04]  /*1a510*/  STL [UR7+0x8], R149 ;  /* 0x00000895ff007987 */ /* 0x000fe80008100807 */
[----:B------:R3:W-:Y:S04]  /*1a520*/  STL [UR7+0xc], R157 ;  /* 0x00000c9dff007987 */ /* 0x0007e80008100807 */
[----:B------:R-:W5:Y:S04]  /*1a530*/  LDL R159, [UR6] ;  /* 0x00000006ff9f7983 */ /* 0x000f680008100800 */
[----:B------:R-:W5:Y:S04]  /*1a540*/  LDL R164, [UR6+0x4] ;  /* 0x00000406ffa47983 */ /* 0x000f680008100800 */
[----:B------:R-:W5:Y:S04]  /*1a550*/  LDL R162, [UR6+0x8] ;  /* 0x00000806ffa27983 */ /* 0x000f680008100800 */
[----:B------:R-:W5:Y:S01]  /*1a560*/  LDL R160, [UR6+0xc] ;  /* 0x00000c06ffa07983 */ /* 0x000f620008100800 */
[----:B------:R-:W-:-:S06]  /*1a570*/  UIADD3 UR7, UR4, 0x8, URZ ;  /* 0x0000000804077890 */ /* 0x000fcc000fffe03f */
[----:B------:R-:W-:-:S05]  /*1a580*/  IADD3 R163, P3, R153, UR7, RZ ;  /* 0x0000000799a37c10 */ /* 0x000fca000ff7e0ff */
[----:B0-----:R-:W-:Y:S01]  /*1a590*/  IMAD.X R43, RZ, RZ, R155, P3 ;  /* 0x000000ffff2b7224 */ /* 0x001fe200018e069b */
[----:B------:R-:W-:Y:S01]  /*1a5a0*/  LEA R42, P3, R163, R40, 0x2 ;  /* 0x00000028a32a7211 */ /* 0x000fe200078610ff */
[----:B------:R-:W-:-:S03]  /*1a5b0*/  ULEA UR7, UR7, UR9, 0x2 ;  /* 0x0000000907077291 */ /* 0x000fc6000f8e103f */
[----:B------:R-:W-:Y:S01]  /*1a5c0*/  LEA.HI.X R43, R163, R41, R43, 0x2, P3 ;  /* 0x00000029a32b7211 */ /* 0x000fe200018f142b */
[C---:B--2---:R-:W-:Y:S01]  /*1a5d0*/  FMUL R161, R55.reuse, R161 ;  /* 0x000000a137a17220 */ /* 0x044fe20000400000 */
[----:B---3--:R-:W-:-:S03]  /*1a5e0*/  FMUL R157, R55, R158 ;  /* 0x0000009e379d7220 */ /* 0x008fc60000400000 */
[----:B------:R0:W2:Y:S01]  /*1a5f0*/  LDG.E.CONSTANT R158, [R42.64+0xc] ;  /* 0x00000c0a2a9e7981 */ /* 0x0000a2000c1e9900 */
[----:B----4-:R-:W-:-:S03]  /*1a600*/  FMUL R149, R55, R156 ;  /* 0x0000009c37957220 */ /* 0x010fc60000400000 */
[----:B------:R0:W3:Y:S01]  /*1a610*/  LDG.E.CONSTANT R156, [R42.64+0x8] ;  /* 0x0000080a2a9c7981 */ /* 0x0000e2000c1e9900 */
[----:B-----5:R-:W-:Y:S01]  /*1a620*/  FMUL R154, R55, R154 ;  /* 0x0000009a379a7220 */ /* 0x020fe20000400000 */
[C---:B------:R-:W-:Y:S02]  /*1a630*/  FFMA R44, R53.reuse, R159, R161 ;  /* 0x0000009f352c7223 */ /* 0x040fe400000000a1 */
[----:B------:R0:W4:Y:S01]  /*1a640*/  LDG.E.CONSTANT R161, [R42.64] ;  /* 0x0000000a2aa17981 */ /* 0x000122000c1e9900 */
[----:B------:R-:W-:-:S03]  /*1a650*/  FFMA R45, R53, R164, R154 ;  /* 0x000000a4352d7223 */ /* 0x000fc6000000009a */
[----:B------:R0:W5:Y:S01]  /*1a660*/  LDG.E.CONSTANT R154, [R42.64+0x4] ;  /* 0x0000040a2a9a7981 */ /* 0x000162000c1e9900 */
[C---:B------:R-:W-:Y:S01]  /*1a670*/  FFMA R149, R53.reuse, R162, R149 ;  /* 0x000000a235957223 */ /* 0x040fe20000000095 */
[----:B------:R-:W-:Y:S02]  /*1a680*/  FFMA R157, R53, R160, R157 ;  /* 0x000000a0359d7223 */ /* 0x000fe4000000009d */
[----:B------:R-:W-:Y:S04]  /*1a690*/  STL [UR6], R44 ;  /* 0x0000002cff007987 */ /* 0x000fe80008100806 */
[----:B------:R-:W-:Y:S04]  /*1a6a0*/  STL [UR6+0x4], R45 ;  /* 0x0000042dff007987 */ /* 0x000fe80008100806 */
[----:B------:R2:W-:Y:S04]  /*1a6b0*/  STL [UR6+0x8], R149 ;  /* 0x00000895ff007987 */ /* 0x0005e80008100806 */
        /* <DEDUP_REMOVED lines=11> */
[----:B--2---:R-:W-:-:S04]  /*1a770*/  FMUL R149, R55, R158 ;  /* 0x0000009e37957220 */ /* 0x004fc80000400000 */
[----:B------:R-:W2:Y:S01]  /*1a780*/  LDG.E.CONSTANT R158, [R42.64] ;  /* 0x0000000a2a9e7981 */ /* 0x000ea2000c1e9900 */
[C---:B---3--:R-:W-:Y:S01]  /*1a790*/  FMUL R45, R55.reuse, R156 ;  /* 0x0000009c372d7220 */ /* 0x048fe20000400000 */
[C---:B----4-:R-:W-:Y:S01]  /*1a7a0*/  FMUL R161, R55.reuse, R161 ;  /* 0x000000a137a17220 */ /* 0x050fe20000400000 */
[----:B-----5:R-:W-:-:S03]  /*1a7b0*/  FMUL R154, R55, R154 ;  /* 0x0000009a379a7220 */ /* 0x020fc60000400000 */
[C---:B------:R-:W-:Y:S01]  /*1a7c0*/  FFMA R44, R53.reuse, R159, R161 ;  /* 0x0000009f352c7223 */ /* 0x040fe200000000a1 */
[C---:B------:R-:W-:Y:S02]  /*1a7d0*/  FFMA R164, R53.reuse, R164, R154 ;  /* 0x000000a435a47223 */ /* 0x040fe4000000009a */
[----:B------:R-:W3:Y:S01]  /*1a7e0*/  LDG.E.CONSTANT R154, [R42.64+0x8] ;  /* 0x0000080a2a9a7981 */ /* 0x000ee2000c1e9900 */
[----:B------:R-:W-:-:S03]  /*1a7f0*/  FFMA R45, R53, R162, R45 ;  /* 0x000000a2352d7223 */ /* 0x000fc6000000002d */
[----:B------:R-:W4:Y:S01]  /*1a800*/  LDG.E.CONSTANT R162, [R42.64+0xc] ;  /* 0x00000c0a2aa27981 */ /* 0x000f22000c1e9900 */
[----:B------:R-:W-:-:S03]  /*1a810*/  FFMA R149, R53, R160, R149 ;  /* 0x000000a035957223 */ /* 0x000fc60000000095 */
[----:B------:R-:W5:Y:S04]  /*1a820*/  LDG.E.CONSTANT R160, [R42.64+0x4] ;  /* 0x0000040a2aa07981 */ /* 0x000f68000c1e9900 */
[----:B------:R0:W-:Y:S04]  /*1a830*/  STL [UR7], R44 ;  /* 0x0000002cff007987 */ /* 0x0001e80008100807 */
[----:B------:R0:W-:Y:S04]  /*1a840*/  STL [UR7+0x4], R164 ;  /* 0x000004a4ff007987 */ /* 0x0001e80008100807 */
[----:B------:R0:W-:Y:S04]  /*1a850*/  STL [UR7+0x8], R45 ;  /* 0x0000082dff007987 */ /* 0x0001e80008100807 */
[----:B------:R0:W-:Y:S04]  /*1a860*/  STL [UR7+0xc], R149 ;  /* 0x00000c95ff007987 */ /* 0x0001e80008100807 */
[----:B------:R-:W5:Y:S04]  /*1a870*/  LDL R156, [UR6] ;  /* 0x00000006ff9c7983 */ /* 0x000f680008100800 */
[----:B-1----:R-:W5:Y:S04]  /*1a880*/  LDL R157, [UR6+0x4] ;  /* 0x00000406ff9d7983 */ /* 0x002f680008100800 */
[----:B------:R-:W5:Y:S04]  /*1a890*/  LDL R159, [UR6+0x8] ;  /* 0x00000806ff9f7983 */ /* 0x000f680008100800 */
[----:B------:R-:W5:Y:S01]  /*1a8a0*/  LDL R161, [UR6+0xc] ;  /* 0x00000c06ffa17983 */ /* 0x000f620008100800 */
[----:B------:R-:W-:-:S04]  /*1a8b0*/  IADD3 R54, R54, -0x10, RZ ;  /* 0xfffffff036367810 */ /* 0x000fc80007ffe0ff */
[----:B------:R-:W-:Y:S01]  /*1a8c0*/  ISETP.GT.AND P3, PT, R54, 0xc, PT ;  /* 0x0000000c3600780c */ /* 0x000fe20003f64270 */
[----:B------:R-:W-:Y:S01]  /*1a8d0*/  UIADD3 UR4, UR4, 0x10, URZ ;  /* 0x0000001004047890 */ /* 0x000fe2000fffe03f */
[C---:B--2---:R-:W-:Y:S01]  /*1a8e0*/  FMUL R158, R55.reuse, R158 ;  /* 0x0000009e379e7220 */ /* 0x044fe20000400000 */
[C---:B---3--:R-:W-:Y:S01]  /*1a8f0*/  FMUL R154, R55.reuse, R154 ;  /* 0x0000009a379a7220 */ /* 0x048fe20000400000 */
[C---:B----4-:R-:W-:Y:S01]  /*1a900*/  FMUL R162, R55.reuse, R162 ;  /* 0x000000a237a27220 */ /* 0x050fe20000400000 */
[----:B-----5:R-:W-:Y:S01]  /*1a910*/  FMUL R160, R55, R160 ;  /* 0x000000a037a07220 */ /* 0x020fe20000400000 */
[----:B------:R-:W-:-:S03]  /*1a920*/  FFMA R156, R53, R156, R158 ;  /* 0x0000009c359c7223 */ /* 0x000fc6000000009e */
[C---:B------:R-:W-:Y:S01]  /*1a930*/  FFMA R160, R53.reuse, R157, R160 ;  /* 0x0000009d35a07223 */ /* 0x040fe200000000a0 */
[C---:B------:R-:W-:Y:S01]  /*1a940*/  FFMA R154, R53.reuse, R159, R154 ;  /* 0x0000009f359a7223 */ /* 0x040fe2000000009a */
[----:B------:R-:W-:Y:S01]  /*1a950*/  FFMA R162, R53, R161, R162 ;  /* 0x000000a135a27223 */ /* 0x000fe200000000a2 */
[----:B------:R0:W-:Y:S04]  /*1a960*/  STL [UR6], R156 ;  /* 0x0000009cff007987 */ /* 0x0001e80008100806 */
[----:B------:R0:W-:Y:S04]  /*1a970*/  STL [UR6+0x4], R160 ;  /* 0x000004a0ff007987 */ /* 0x0001e80008100806 */
[----:B------:R0:W-:Y:S04]  /*1a980*/  STL [UR6+0x8], R154 ;  /* 0x0000089aff007987 */ /* 0x0001e80008100806 */
[----:B------:R0:W-:Y:S01]  /*1a990*/  STL [UR6+0xc], R162 ;  /* 0x00000ca2ff007987 */ /* 0x0001e20008100806 */
[----:B------:R-:W-:Y:S05]  /*1a9a0*/  @P3 BRA `(.L_x_131) ;  /* 0xfffff95000003947 */ /* 0x000fea000383ffff */
.L_x_130:
[----:B------:R-:W-:-:S13]  /*1a9b0*/  ISETP.GT.AND P3, PT, R54, 0x4, PT ;  /* 0x000000043600780c */ /* 0x000fda0003f64270 */
[----:B------:R-:W-:Y:S05]  /*1a9c0*/  @!P3 BRA `(.L_x_132) ;  /* 0x000003600000b947 */ /* 0x000fea0003800000 */
        /* <DEDUP_REMOVED lines=23> */
[----:B------:R-:W2:Y:S01]  /*1ab40*/  LDG.E.CONSTANT R158, [R42.64] ;  /* 0x0000000a2a9e7981 */ /* 0x000ea2000c1e9900 */
[----:B------:R-:W-:-:S03]  /*1ab50*/  FMUL R157, R55, R157 ;  /* 0x0000009d379d7220 */ /* 0x000fc60000400000 */
[----:B------:R-:W3:Y:S01]  /*1ab60*/  LDG.E.CONSTANT R164, [R42.64+0xc] ;  /* 0x00000c0a2aa47981 */ /* 0x000ee2000c1e9900 */
[----:B------:R-:W-:-:S03]  /*1ab70*/  FFMA R160, R53, R160, R162 ;  /* 0x000000a035a07223 */ /* 0x000fc600000000a2 */
[----:B------:R-:W4:Y:S01]  /*1ab80*/  LDG.E.CONSTANT R162, [R42.64+0x4] ;  /* 0x0000040a2aa27981 */ /* 0x000f22000c1e9900 */
[C---:B------:R-:W-:Y:S01]  /*1ab90*/  FFMA R45, R53.reuse, R156, R45 ;  /* 0x0000009c352d7223 */ /* 0x040fe2000000002d */
[----:B------:R-:W-:Y:S02]  /*1aba0*/  FFMA R157, R53, R154, R157 ;  /* 0x0000009a359d7223 */ /* 0x000fe4000000009d */
[----:B------:R-:W5:Y:S04]  /*1abb0*/  LDG.E.CONSTANT R154, [R42.64+0x8] ;  /* 0x0000080a2a9a7981 */ /* 0x000f68000c1e9900 */
[----:B------:R0:W-:Y:S04]  /*1abc0*/  STL [UR7], R44 ;  /* 0x0000002cff007987 */ /* 0x0001e80008100807 */
[----:B------:R0:W-:Y:S04]  /*1abd0*/  STL [UR7+0x4], R160 ;  /* 0x000004a0ff007987 */ /* 0x0001e80008100807 */
[----:B------:R0:W-:Y:S04]  /*1abe0*/  STL [UR7+0x8], R45 ;  /* 0x0000082dff007987 */ /* 0x0001e80008100807 */
[----:B------:R0:W-:Y:S04]  /*1abf0*/  STL [UR7+0xc], R157 ;  /* 0x00000c9dff007987 */ /* 0x0001e80008100807 */
[----:B------:R-:W5:Y:S04]  /*1ac00*/  LDL R156, [UR6] ;  /* 0x00000006ff9c7983 */ /* 0x000f680008100800 */
[----:B------:R-:W5:Y:S04]  /*1ac10*/  LDL R149, [UR6+0x4] ;  /* 0x00000406ff957983 */ /* 0x000f680008100800 */
[----:B------:R-:W5:Y:S04]  /*1ac20*/  LDL R159, [UR6+0x8] ;  /* 0x00000806ff9f7983 */ /* 0x000f680008100800 */
[----:B------:R-:W5:Y:S01]  /*1ac30*/  LDL R161, [UR6+0xc] ;  /* 0x00000c06ffa17983 */ /* 0x000f620008100800 */
[----:B------:R-:W-:-:S02]  /*1ac40*/  PLOP3.LUT P0, PT, PT, PT, PT, 0x8, 0x0 ;  /* 0x000000000000781c */ /* 0x000fc40003f0e170 */
[----:B------:R-:W-:Y:S01]  /*1ac50*/  IADD3 R54, R54, -0x8, RZ ;  /* 0xfffffff836367810 */ /* 0x000fe20007ffe0ff */
[----:B------:R-:W-:Y:S01]  /*1ac60*/  UIADD3 UR4, UR4, 0x8, URZ ;  /* 0x0000000804047890 */ /* 0x000fe2000fffe03f */
[C---:B--2---:R-:W-:Y:S01]  /*1ac70*/  FMUL R158, R55.reuse, R158 ;  /* 0x0000009e379e7220 */ /* 0x044fe20000400000 */
[C---:B---3--:R-:W-:Y:S01]  /*1ac80*/  FMUL R164, R55.reuse, R164 ;  /* 0x000000a437a47220 */ /* 0x048fe20000400000 */
[C---:B----4-:R-:W-:Y:S01]  /*1ac90*/  FMUL R162, R55.reuse, R162 ;  /* 0x000000a237a27220 */ /* 0x050fe20000400000 */
[----:B-----5:R-:W-:Y:S01]  /*1aca0*/  FMUL R154, R55, R154 ;  /* 0x0000009a379a7220 */ /* 0x020fe20000400000 */
[C---:B------:R-:W-:Y:S02]  /*1acb0*/  FFMA R156, R53.reuse, R156, R158 ;  /* 0x0000009c359c7223 */ /* 0x040fe4000000009e */
[C---:B------:R-:W-:Y:S01]  /*1acc0*/  FFMA R162, R53.reuse, R149, R162 ;  /* 0x0000009535a27223 */ /* 0x040fe200000000a2 */
[C---:B------:R-:W-:Y:S01]  /*1acd0*/  FFMA R154, R53.reuse, R159, R154 ;  /* 0x0000009f359a7223 */ /* 0x040fe2000000009a */
[----:B------:R-:W-:Y:S01]  /*1ace0*/  FFMA R164, R53, R161, R164 ;  /* 0x000000a135a47223 */ /* 0x000fe200000000a4 */
[----:B------:R0:W-:Y:S04]  /*1acf0*/  STL [UR6], R156 ;  /* 0x0000009cff007987 */ /* 0x0001e80008100806 */
[----:B------:R0:W-:Y:S04]  /*1ad00*/  STL [UR6+0x4], R162 ;  /* 0x000004a2ff007987 */ /* 0x0001e80008100806 */
[----:B------:R0:W-:Y:S04]  /*1ad10*/  STL [UR6+0x8], R154 ;  /* 0x0000089aff007987 */ /* 0x0001e80008100806 */
[----:B------:R0:W-:Y:S02]  /*1ad20*/  STL [UR6+0xc], R164 ;  /* 0x00000ca4ff007987 */ /* 0x0001e40008100806 */
.L_x_132:
[----:B------:R-:W-:-:S13]  /*1ad30*/  ISETP.NE.OR P0, PT, R54, RZ, P0 ;  /* 0x000000ff3600720c */ /* 0x000fda0000705670 */
[----:B------:R-:W-:Y:S05]  /*1ad40*/  @!P0 BRA `(.L_x_128) ;  /* 0x000001d000008947 */ /* 0x000fea0003800000 */
.L_x_129:
[----:B------:R-:W-:Y:S01]  /*1ad50*/  IADD3 R43, P0, R153, UR4, RZ ;  /* 0x00000004992b7c10 */ /* 0x000fe2000ff1e0ff */
[----:B-1----:R-:W-:-:S04]  /*1ad60*/  ULEA UR6, UR4, UR9, 0x2 ;  /* 0x0000000904067291 */ /* 0x002fc8000f8e103f */
[----:B0-----:R-:W-:Y:S01]  /*1ad70*/  IMAD.X R44, RZ, RZ, R155, P0 ;  /* 0x000000ffff2c7224 */ /* 0x001fe200000e069b */
[----:B------:R-:W-:-:S04]  /*1ad80*/  LEA R42, P0, R43, R40, 0x2 ;  /* 0x000000282b2a7211 */ /* 0x000fc800078010ff */
[----:B------:R-:W-:Y:S01]  /*1ad90*/  LEA.HI.X R43, R43, R41, R44, 0x2, P0 ;  /* 0x000000292b2b7211 */ /* 0x000fe200000f142c */
[----:B------:R-:W2:Y:S04]  /*1ada0*/  LDL R154, [UR6+0x4] ;  /* 0x00000406ff9a7983 */ /* 0x000ea80008100800 */
[----:B------:R-:W3:Y:S04]  /*1adb0*/  LDG.E.CONSTANT R160, [R42.64] ;  /* 0x0000000a2aa07981 */ /* 0x000ee8000c1e9900 */
[----:B------:R-:W4:Y:S04]  /*1adc0*/  LDG.E.CONSTANT R162, [R42.64+0x4] ;  /* 0x0000040a2aa27981 */ /* 0x000f28000c1e9900 */
[----:B------:R-:W5:Y:S04]  /*1add0*/  LDG.E.CONSTANT R164, [R42.64+0x8] ;  /* 0x0000080a2aa47981 */ /* 0x000f68000c1e9900 */
[----:B------:R-:W2:Y:S04]  /*1ade0*/  LDG.E.CONSTANT R45, [R42.64+0xc] ;  /* 0x00000c0a2a2d7981 */ /* 0x000ea8000c1e9900 */
[----:B------:R-:W2:Y:S04]  /*1adf0*/  LDL R44, [UR6] ;  /* 0x00000006ff2c7983 */ /* 0x000ea80008100800 */
[----:B------:R-:W2:Y:S04]  /*1ae00*/  LDL R156, [UR6+0x8] ;  /* 0x00000806ff9c7983 */ /* 0x000ea80008100800 */
[----:B------:R-:W2:Y:S01]  /*1ae10*/  LDL R158, [UR6+0xc] ;  /* 0x00000c06ff9e7983 */ /* 0x000ea20008100800 */
[----:B------:R-:W-:-:S04]  /*1ae20*/  IADD3 R54, R54, -0x4, RZ ;  /* 0xfffffffc36367810 */ /* 0x000fc80007ffe0ff */
[----:B------:R-:W-:Y:S01]  /*1ae30*/  ISETP.NE.AND P0, PT, R54, RZ, PT ;  /* 0x000000ff3600720c */ /* 0x000fe20003f05270 */
[----:B------:R-:W-:Y:S01]  /*1ae40*/  UIADD3 UR4, UR4, 0x4, URZ ;  /* 0x0000000404047890 */ /* 0x000fe2000fffe03f */
[C---:B---3--:R-:W-:Y:S01]  /*1ae50*/  FMUL R160, R55.reuse, R160 ;  /* 0x000000a037a07220 */ /* 0x048fe20000400000 */
[C---:B----4-:R-:W-:Y:S01]  /*1ae60*/  FMUL R162, R55.reuse, R162 ;  /* 0x000000a237a27220 */ /* 0x050fe20000400000 */
[C---:B-----5:R-:W-:Y:S01]  /*1ae70*/  FMUL R149, R55.reuse, R164 ;  /* 0x000000a437957220 */ /* 0x060fe20000400000 */
[----:B--2---:R-:W-:Y:S02]  /*1ae80*/  FMUL R157, R55, R45 ;  /* 0x0000002d379d7220 */ /* 0x004fe40000400000 */
[C---:B------:R-:W-:Y:S01]  /*1ae90*/  FFMA R45, R53.reuse, R154, R162 ;  /* 0x0000009a352d7223 */ /* 0x040fe200000000a2 */
[C---:B------:R-:W-:Y:S01]  /*1aea0*/  FFMA R44, R53.reuse, R44, R160 ;  /* 0x0000002c352c7223 */ /* 0x040fe200000000a0 */
[C---:B------:R-:W-:Y:S01]  /*1aeb0*/  FFMA R42, R53.reuse, R156, R149 ;  /* 0x0000009c352a7223 */ /* 0x040fe20000000095 */
[----:B------:R-:W-:-:S03]  /*1aec0*/  FFMA R43, R53, R158, R157 ;  /* 0x0000009e352b7223 */ /* 0x000fc6000000009d */
[----:B------:R0:W-:Y:S04]  /*1aed0*/  STL [UR6], R44 ;  /* 0x0000002cff007987 */ /* 0x0001e80008100806 */
[----:B------:R0:W-:Y:S04]  /*1aee0*/  STL [UR6+0x4], R45 ;  /* 0x0000042dff007987 */ /* 0x0001e80008100806 */
[----:B------:R0:W-:Y:S04]  /*1aef0*/  STL [UR6+0x8], R42 ;  /* 0x0000082aff007987 */ /* 0x0001e80008100806 */
[----:B------:R0:W-:Y:S02]  /*1af00*/  STL [UR6+0xc], R43 ;  /* 0x00000c2bff007987 */ /* 0x0001e40008100806 */
[----:B0-----:R-:W-:Y:S05]  /*1af10*/  @P0 BRA `(.L_x_129) ;  /* 0xfffffe3000000947 */ /* 0x001fea000383ffff */
.L_x_128:
[----:B0-----:R-:W-:Y:S01]  /*1af20*/  IMAD.MOV.U32 R149, RZ, RZ, R52 ;  /* 0x000000ffff957224 */ /* 0x001fe200078e0034 */
[----:B------:R-:W-:Y:S05]  /*1af30*/  @!P1 BRA `(.L_x_121) ;  /* 0x000001b000009947 */ /* 0x000fea0003800000 */
[----:B------:R-:W-:Y:S01]  /*1af40*/  IADD3 R153, P0, R153, UR4, RZ ;  /* 0x0000000499997c10 */ /* 0x000fe2000ff1e0ff */
[----:B-1----:R-:W-:-:S04]  /*1af50*/  ULEA UR4, UR4, UR9, 0x2 ;  /* 0x0000000904047291 */ /* 0x002fc8000f8e103f */
[----:B------:R-:W-:Y:S01]  /*1af60*/  IMAD.X R155, RZ, RZ, R155, P0 ;  /* 0x000000ffff9b7224 */ /* 0x000fe200000e069b */
[----:B------:R-:W-:-:S04]  /*1af70*/  LEA R40, P0, R153, R40, 0x2 ;  /* 0x0000002899287211 */ /* 0x000fc800078010ff */
[----:B------:R-:W-:Y:S01]  /*1af80*/  LEA.HI.X R41, R153, R41, R155, 0x2, P0 ;  /* 0x0000002999297211 */ /* 0x000fe200000f149b */
[----:B------:R-:W2:Y:S04]  /*1af90*/  LDL R42, [UR4] ;  /* 0x00000004ff2a7983 */ /* 0x000ea80008100800 */
[----:B------:R-:W3:Y:S01]  /*1afa0*/  LDG.E.CONSTANT R44, [R40.64] ;  /* 0x0000000a282c7981 */ /* 0x000ee2000c1e9900 */
[----:B------:R-:W-:Y:S02]  /*1afb0*/  ISETP.NE.AND P0, PT, R2, 0x1, PT ;  /* 0x000000010200780c */ /* 0x000fe40003f05270 */
[----:B------:R-:W-:Y:S01]  /*1afc0*/  MOV R149, R52 ;  /* 0x0000003400957202 */ /* 0x000fe20000000f00 */
[----:B---3--:R-:W-:-:S04]  /*1afd0*/  FMUL R44, R55, R44 ;  /* 0x0000002c372c7220 */ /* 0x008fc80000400000 */
[----:B--2---:R-:W-:-:S05]  /*1afe0*/  FFMA R42, R53, R42, R44 ;  /* 0x0000002a352a7223 */ /* 0x004fca000000002c */
[----:B------:R0:W-:Y:S01]  /*1aff0*/  STL [UR4], R42 ;  /* 0x0000002aff007987 */ /* 0x0001e20008100804 */
[----:B------:R-:W-:Y:S05]  /*1b000*/  @!P0 BRA `(.L_x_121) ;  /* 0x000000e000008947 */ /* 0x000fea0003800000 */
[----:B0-----:R-:W2:Y:S04]  /*1b010*/  LDG.E.CONSTANT R42, [R40.64+0x4] ;  /* 0x0000040a282a7981 */ /* 0x001ea8000c1e9900 */
[----:B------:R-:W3:Y:S01]  /*1b020*/  LDL R43, [UR4+0x4] ;  /* 0x00000404ff2b7983 */ /* 0x000ee20008100800 */
[----:B------:R-:W-:Y:S01]  /*1b030*/  ISETP.NE.AND P0, PT, R2, 0x2, PT ;  /* 0x000000020200780c */ /* 0x000fe20003f05270 */
[----:B------:R-:W-:Y:S01]  /*1b040*/  IMAD.MOV.U32 R149, RZ, RZ, R52 ;  /* 0x000000ffff957224 */ /* 0x000fe200078e0034 */
[----:B--2---:R-:W-:-:S04]  /*1b050*/  FMUL R42, R55, R42 ;  /* 0x0000002a372a7220 */ /* 0x004fc80000400000 */
[----:B---3--:R-:W-:-:S05]  /*1b060*/  FFMA R42, R53, R43, R42 ;  /* 0x0000002b352a7223 */ /* 0x008fca000000002a */
[----:B------:R0:W-:Y:S02]  /*1b070*/  STL [UR4+0x4], R42 ;  /* 0x0000042aff007987 */ /* 0x0001e40008100804 */
[----:B------:R-:W-:Y:S05]  /*1b080*/  @!P0 BRA `(.L_x_121) ;  /* 0x0000006000008947 */ /* 0x000fea0003800000 */
[----:B------:R-:W2:Y:S04]  /*1b090*/  LDG.E.CONSTANT R40, [R40.64+0x8] ;  /* 0x0000080a28287981 */ /* 0x000ea8000c1e9900 */
[----:B------:R-:W3:Y:S01]  /*1b0a0*/  LDL R43, [UR4+0x8] ;  /* 0x00000804ff2b7983 */ /* 0x000ee20008100800 */
[----:B------:R-:W-:Y:S01]  /*1b0b0*/  IMAD.MOV.U32 R149, RZ, RZ, R52 ;  /* 0x000000ffff957224 */ /* 0x000fe200078e0034 */
[----:B0-2---:R-:W-:-:S04]  /*1b0c0*/  FMUL R42, R55, R40 ;  /* 0x00000028372a7220 */ /* 0x005fc80000400000 */
[----:B---3--:R-:W-:-:S05]  /*1b0d0*/  FFMA R42, R53, R43, R42 ;  /* 0x0000002b352a7223 */ /* 0x008fca000000002a */
[----:B------:R0:W-:Y:S02]  /*1b0e0*/  STL [UR4+0x8], R42 ;  /* 0x0000082aff007987 */ /* 0x0001e40008100804 */
.L_x_121:
[----:B------:R-:W-:Y:S05]  /*1b0f0*/  BSYNC B2 ;  /* 0x0000000000027941 */ /* 0x000fea0003800000 */
.L_x_120:
[----:B------:R-:W-:-:S04]  /*1b100*/  IADD3 R151, R151, 0x1, RZ ;  /* 0x0000000197977810 */ /* 0x000fc80007ffe0ff */
[----:B------:R-:W-:-:S13]  /*1b110*/  ISETP.GE.U32.AND P0, PT, R151, R48, PT ;  /* 0x000000309700720c */ /* 0x000fda0003f06070 */
[----:B------:R-:W-:Y:S01]  /*1b120*/  @P0 CALL.REL.NOINC `(.L_x_133) ;  /* 0x0000001000000944 */ /* 0x000fe20003c00000 */
[----:B------:R-:W-:Y:S05]  /*1b130*/  BRA `(.L_x_134) ;  /* 0xffffe19000007947 */ /* 0x000fea000383ffff */
.L_x_133:
[----:B------:R-:W-:Y:S05]  /*1b140*/  BSYNC B1 ;  /* 0x0000000000017941 */ /* 0x000fea0003800000 */
.L_x_119:
        /* <DEDUP_REMOVED lines=9> */
[----:B------:R-:W-:Y:S02]  /*1b1e0*/  MOV R53, R150 ;  /* 0x0000009600357202 */ /* 0x000fe40000000f00 */
[----:B0-----:R-:W-:-:S02]  /*1b1f0*/  MOV R42, 0x1b210 ;  /* 0x0001b210002a7802 */ /* 0x001fc40000000f00 */
[----:B-1---5:R-:W-:Y:S05]  /*1b200*/  CALL.REL.NOINC `($flash_attention_paged$__cuda_sm20_rcp_rn_f32_slowpath) ;  /* 0x000012d000007944 */ /* 0x022fea0003c00000 */
[----:B------:R-:W-:Y:S01]  /*1b210*/  IMAD.MOV.U32 R151, RZ, RZ, R54 ;  /* 0x000000ffff977224 */ /* 0x000fe200078e0036 */
[----:B------:R-:W-:Y:S05]  /*1b220*/  BRA `(.L_x_138) ;  /* 0x0000004000007947 */ /* 0x000fea0003800000 */
.L_x_137:
[----:B------:R-:W2:Y:S02]  /*1b230*/  MUFU.RCP R151, R150 ;  /* 0x0000009600977308 */ /* 0x000ea40000001000 */
[----:B--2---:R-:W-:-:S04]  /*1b240*/  FFMA R40, R150, R151, -1 ;  /* 0xbf80000096287423 */ /* 0x004fc80000000097 */
[----:B------:R-:W-:-:S04]  /*1b250*/  FADD.FTZ R40, -R40, -RZ ;  /* 0x800000ff28287221 */ /* 0x000fc80000010100 */
[----:B------:R-:W-:-:S02]  /*1b260*/  FFMA R151, R151, R40, R151 ;  /* 0x0000002897977223 */ /* 0x000fc40000000097 */
.L_x_138:
[----:B------:R-:W-:Y:S05]  /*1b270*/  BSYNC B2 ;  /* 0x0000000000027941 */ /* 0x000fea0003800000 */
.L_x_136:
[----:B------:R-:W-:Y:S05]  /*1b280*/  BSYNC B1 ;  /* 0x0000000000017941 */ /* 0x000fea0003800000 */
.L_x_135:
[----:B------:R-:W-:Y:S01]  /*1b290*/  UMOV UR4, URZ ;  /* 0x0000003f00047c82 */ /* 0x000fe20008000000 */
        /* <DEDUP_REMOVED lines=8> */
.L_x_142:
[----:B-1----:R-:W-:-:S09]  /*1b320*/  ULEA UR6, UR4, UR9, 0x2 ;  /* 0x0000000904067291 */ /* 0x002fd2000f8e103f */
[----:B0-----:R-:W2:Y:S01]  /*1b330*/  LDL.128 R40, [UR6] ;  /* 0x00000006ff287983 */ /* 0x001ea20008100c00 */
[----:B------:R-:W-:-:S04]  /*1b340*/  UIADD3 UR6, UR4, 0x4, URZ ;  /* 0x0000000404067890 */ /* 0x000fc8000fffe03f */
[----:B------:R-:W-:Y:S02]  /*1b350*/  ULEA UR7, UR6, UR9, 0x2 ;  /* 0x0000000906077291 */ /* 0x000fe4000f8e103f */
[----:B------:R-:W-:-:S07]  /*1b360*/  UIADD3 UR12, UR4, 0xc, URZ ;  /* 0x0000000c040c7890 */ /* 0x000fce000fffe03f */
[----:B------:R-:W3:Y:S01]  /*1b370*/  LDL.128 R44, [UR7] ;  /* 0x00000007ff2c7983 */ /* 0x000ee20008100c00 */
[----:B------:R-:W-:Y:S02]  /*1b380*/  UIADD3 UR7, UR4, 0x8, URZ ;  /* 0x0000000804077890 */ /* 0x000fe4000fffe03f */
[----:B------:R-:W-:Y:S02]  /*1b390*/  ULEA UR13, UR12, UR9, 0x2 ;  /* 0x000000090c0d7291 */ /* 0x000fe4000f8e103f */
[----:B------:R-:W-:-:S07]  /*1b3a0*/  ULEA UR8, UR7, UR9, 0x2 ;  /* 0x0000000907087291 */ /* 0x000fce000f8e103f */
[----:B------:R-:W4:Y:S04]  /*1b3b0*/  LDL.128 R52, [UR13] ;  /* 0x0000000dff347983 */ /* 0x000f280008100c00 */
[----:B-----5:R-:W4:Y:S01]  /*1b3c0*/  LDL.128 R48, [UR8] ;  /* 0x00000008ff307983 */ /* 0x020f220008100c00 */
[----:B------:R-:W-:-:S05]  /*1b3d0*/  IADD3 R155, P2, R3, UR4, RZ ;  /* 0x00000004039b7c10 */ /* 0x000fca000ff5e0ff */
[----:B------:R-:W-:Y:S01]  /*1b3e0*/  IMAD.X R156, RZ, RZ, R4, P2 ;  /* 0x000000ffff9c7224 */ /* 0x000fe200010e0604 */
[----:B------:R-:W-:-:S04]  /*1b3f0*/  LEA R154, P2, R155, c[0x0][0x170], 0x2 ;  /* 0x00005c009b9a7a11 */ /* 0x000fc800078410ff */
[----:B------:R-:W-:Y:S02]  /*1b400*/  LEA.HI.X R155, R155, c[0x0][0x174], R156, 0x2, P2 ;  /* 0x00005d009b9b7a11 */ /* 0x000fe400010f149c */
[----:B------:R-:W-:Y:S01]  /*1b410*/  IADD3 R153, R153, -0x10, RZ ;  /* 0xfffffff099997810 */ /* 0x000fe20007ffe0ff */
[----:B------:R-:W-:Y:S01]  /*1b420*/  UIADD3 UR4, UR4, 0x10, URZ ;  /* 0x0000001004047890 */ /* 0x000fe2000fffe03f */
[----:B--2---:R-:W-:Y:S01]  /*1b430*/  FMUL R159, R151, R41 ;  /* 0x00000029979f7220 */ /* 0x004fe20000400000 */
[----:B------:R-:W-:Y:S01]  /*1b440*/  IADD3 R41, P2, R3, UR6, RZ ;  /* 0x0000000603297c10 */ /* 0x000fe2000ff5e0ff */
[C---:B------:R-:W-:Y:S01]  /*1b450*/  FMUL R161, R151.reuse, R42 ;  /* 0x0000002a97a17220 */ /* 0x040fe20000400000 */
[----:B------:R-:W-:Y:S01]  /*1b460*/  FMUL R157, R40, R151 ;  /* 0x00000097289d7220 */ /* 0x000fe20000400000 */
[----:B------:R-:W-:Y:S02]  /*1b470*/  FMUL R43, R151, R43 ;  /* 0x0000002b972b7220 */ /* 0x000fe40000400000 */
[----:B------:R-:W-:Y:S01]  /*1b480*/  IMAD.X R42, RZ, RZ, R4, P2 ;  /* 0x000000ffff2a7224 */ /* 0x000fe200010e0604 */
[----:B------:R-:W-:-:S02]  /*1b490*/  LEA R40, P2, R41, c[0x0][0x170], 0x2 ;  /* 0x00005c0029287a11 */ /* 0x000fc400078410ff */
[----:B------:R0:W-:Y:S02]  /*1b4a0*/  STG.E [R154.64+0xc], R43 ;  /* 0x00000c2b9a007986 */ /* 0x0001e4000c10190a */
[----:B------:R-:W-:Y:S01]  /*1b4b0*/  LEA.HI.X R41, R41, c[0x0][0x174], R42, 0x2, P2 ;  /* 0x00005d0029297a11 */ /* 0x000fe200010f142a */
[----:B---3--:R-:W-:Y:S01]  /*1b4c0*/  FMUL R163, R151, R45 ;  /* 0x0000002d97a37220 */ /* 0x008fe20000400000 */
[----:B------:R-:W-:Y:S01]  /*1b4d0*/  IADD3 R45, P2, R3, UR7, RZ ;  /* 0x00000007032d7c10 */ /* 0x000fe2000ff5e0ff */
[----:B------:R1:W-:Y:S01]  /*1b4e0*/  STG.E [R154.64], R157 ;  /* 0x0000009d9a007986 */ /* 0x0003e2000c10190a */
[----:B------:R-:W-:Y:S01]  /*1b4f0*/  FMUL R165, R151, R46 ;  /* 0x0000002e97a57220 */ /* 0x000fe20000400000 */
[----:B0-----:R-:W-:Y:S02]  /*1b500*/  IADD3 R43, P4, R3, UR12, RZ ;  /* 0x0000000c032b7c10 */ /* 0x001fe4000ff9e0ff */
[----:B------:R-:W-:Y:S01]  /*1b510*/  STG.E [R154.64+0x4], R159 ;  /* 0x0000049f9a007986 */ /* 0x000fe2000c10190a */
[----:B------:R-:W-:-:S03]  /*1b520*/  FMUL R47, R151, R47 ;  /* 0x0000002f972f7220 */ /* 0x000fc60000400000 */
[----:B------:R0:W-:Y:S01]  /*1b530*/  STG.E [R154.64+0x8], R161 ;  /* 0x000008a19a007986 */ /* 0x0001e2000c10190a */
[----:B-1----:R-:W-:Y:S01]  /*1b540*/  FMUL R157, R44, R151 ;  /* 0x000000972c9d7220 */ /* 0x002fe20000400000 */
[----:B------:R-:W-:Y:S01]  /*1b550*/  IMAD.X R46, RZ, RZ, R4, P4 ;  /* 0x000000ffff2e7224 */ /* 0x000fe200020e0604 */
[----:B------:R-:W-:Y:S01]  /*1b560*/  LEA R42, P4, R43, c[0x0][0x170], 0x2 ;  /* 0x00005c002b2a7a11 */ /* 0x000fe200078810ff */
[----:B------:R-:W-:Y:S01]  /*1b570*/  STG.E [R40.64+0x4], R163 ;  /* 0x000004a328007986 */ /* 0x000fe2000c10190a */
[C---:B----4-:R-:W-:Y:S01]  /*1b580*/  FMUL R49, R151.reuse, R49 ;  /* 0x0000003197317220 */ /* 0x050fe20000400000 */
[----:B------:R-:W-:Y:S01]  /*1b590*/  FMUL R51, R151, R51 ;  /* 0x0000003397337220 */ /* 0x000fe20000400000 */
[----:B0-----:R-:W-:Y:S02]  /*1b5a0*/  IADD3.X R154, RZ, R4, RZ, P2, !PT ;  /* 0x00000004ff9a7210 */ /* 0x001fe400017fe4ff */
[----:B------:R-:W-:Y:S01]  /*1b5b0*/  LEA R44, P2, R45, c[0x0][0x170], 0x2 ;  /* 0x00005c002d2c7a11 */ /* 0x000fe200078410ff */
[----:B------:R0:W-:Y:S01]  /*1b5c0*/  STG.E [R40.64], R157 ;  /* 0x0000009d28007986 */ /* 0x0001e2000c10190a */
[----:B------:R-:W-:Y:S01]  /*1b5d0*/  FMUL R155, R48, R151 ;  /* 0x00000097309b7220 */ /* 0x000fe20000400000 */
[----:B------:R-:W-:Y:S01]  /*1b5e0*/  LEA.HI.X R43, R43, c[0x0][0x174], R46, 0x2, P4 ;  /* 0x00005d002b2b7a11 */ /* 0x000fe200020f142e */
[----:B------:R-:W-:Y:S01]  /*1b5f0*/  FMUL R53, R151, R53 ;  /* 0x0000003597357220 */ /* 0x000fe20000400000 */
[----:B------:R-:W-:Y:S01]  /*1b600*/  STG.E [R40.64+0x8], R165 ;  /* 0x000008a528007986 */ /* 0x000fe2000c10190a */
[----:B------:R-:W-:Y:S01]  /*1b610*/  LEA.HI.X R45, R45, c[0x0][0x174], R154, 0x2, P2 ;  /* 0x00005d002d2d7a11 */ /* 0x000fe200010f149a */
[----:B------:R-:W-:-:S02]  /*1b620*/  FMUL R55, R151, R55 ;  /* 0x0000003797377220 */ /* 0x000fc40000400000 */
[----:B------:R1:W-:Y:S01]  /*1b630*/  STG.E [R40.64+0xc], R47 ;  /* 0x00000c2f28007986 */ /* 0x0003e2000c10190a */
[----:B0-----:R-:W-:-:S03]  /*1b640*/  FMUL R157, R151, R50 ;  /* 0x00000032979d7220 */ /* 0x001fc60000400000 */
[----:B------:R0:W-:Y:S01]  /*1b650*/  STG.E [R44.64], R155 ;  /* 0x0000009b2c007986 */ /* 0x0001e2000c10190a */
[----:B-1----:R-:W-:Y:S01]  /*1b660*/  FMUL R41, R52, R151 ;  /* 0x0000009734297220 */ /* 0x002fe20000400000 */
[----:B------:R-:W-:Y:S02]  /*1b670*/  FMUL R47, R151, R54 ;  /* 0x00000036972f7220 */ /* 0x000fe40000400000 */
[----:B------:R0:W-:Y:S04]  /*1b680*/  STG.E [R44.64+0x4], R49 ;  /* 0x000004312c007986 */ /* 0x0001e8000c10190a */
[----:B------:R0:W-:Y:S04]  /*1b690*/  STG.E [R44.64+0x8], R157 ;  /* 0x0000089d2c007986 */ /* 0x0001e8000c10190a */
[----:B------:R0:W-:Y:S04]  /*1b6a0*/  STG.E [R44.64+0xc], R51 ;  /* 0x00000c332c007986 */ /* 0x0001e8000c10190a */
[----:B------:R0:W-:Y:S04]  /*1b6b0*/  STG.E [R42.64], R41 ;  /* 0x000000292a007986 */ /* 0x0001e8000c10190a */
[----:B------:R0:W-:Y:S04]  /*1b6c0*/  STG.E [R42.64+0x4], R53 ;  /* 0x000004352a007986 */ /* 0x0001e8000c10190a */
[----:B------:R0:W-:Y:S04]  /*1b6d0*/  STG.E [R42.64+0x8], R47 ;  /* 0x0000082f2a007986 */ /* 0x0001e8000c10190a */
[----:B------:R0:W-:Y:S01]  /*1b6e0*/  STG.E [R42.64+0xc], R55 ;  /* 0x00000c372a007986 */ /* 0x0001e2000c10190a */
[----:B------:R-:W-:-:S13]  /*1b6f0*/  ISETP.GT.AND P2, PT, R153, 0xc, PT ;  /* 0x0000000c9900780c */ /* 0x000fda0003f44270 */
[----:B0-----:R-:W-:Y:S05]  /*1b700*/  @P2 BRA `(.L_x_142) ;  /* 0xfffffc1000002947 */ /* 0x001fea000383ffff */
.L_x_141:
[----:B------:R-:W-:-:S13]  /*1b710*/  ISETP.GT.AND P2, PT, R153, 0x4, PT ;  /* 0x000000049900780c */ /* 0x000fda0003f44270 */
[----:B------:R-:W-:Y:S05]  /*1b720*/  @!P2 BRA `(.L_x_143) ;  /* 0x000002000000a947 */ /* 0x000fea0003800000 */
[----:B------:R-:W-:Y:S02]  /*1b730*/  UIADD3 UR7, UR4, 0x4, URZ ;  /* 0x0000000404077890 */ /* 0x000fe4000fffe03f */
[----:B-1----:R-:W-:Y:S02]  /*1b740*/  ULEA UR6, UR4, UR9, 0x2 ;  /* 0x0000000904067291 */ /* 0x002fe4000f8e103f */
[----:B------:R-:W-:-:S07]  /*1b750*/  ULEA UR8, UR7, UR9, 0x2 ;  /* 0x0000000907087291 */ /* 0x000fce000f8e103f */
[----:B0-----:R-:W2:Y:S04]  /*1b760*/  LDL.128 R40, [UR6] ;  /* 0x00000006ff287983 */ /* 0x001ea80008100c00 */
[----:B------:R-:W3:Y:S01]  /*1b770*/  LDL.128 R44, [UR8] ;  /* 0x00000008ff2c7983 */ /* 0x000ee20008100c00 */
[C---:B------:R-:W-:Y:S01]  /*1b780*/  IADD3 R51, P0, R3.reuse, UR4, RZ ;  /* 0x0000000403337c10 */ /* 0x040fe2000ff1e0ff */
[----:B------:R-:W-:Y:S01]  /*1b790*/  UIADD3 UR4, UR4, 0x8, URZ ;  /* 0x0000000804047890 */ /* 0x000fe2000fffe03f */
[----:B-----5:R-:W-:Y:S02]  /*1b7a0*/  IADD3 R49, P2, R3, UR7, RZ ;  /* 0x0000000703317c10 */ /* 0x020fe4000ff5e0ff */
[----:B------:R-:W-:Y:S01]  /*1b7b0*/  IADD3 R153, R153, -0x8, RZ ;  /* 0xfffffff899997810 */ /* 0x000fe20007ffe0ff */
[--C-:B------:R-:W-:Y:S01]  /*1b7c0*/  IMAD.X R54, RZ, RZ, R4.reuse, P0 ;  /* 0x000000ffff367224 */ /* 0x100fe200000e0604 */
[----:B------:R-:W-:Y:S01]  /*1b7d0*/  LEA R50, P0, R51, c[0x0][0x170], 0x2 ;  /* 0x00005c0033327a11 */ /* 0x000fe200078010ff */
[----:B------:R-:W-:Y:S01]  /*1b7e0*/  IMAD.X R52, RZ, RZ, R4, P2 ;  /* 0x000000ffff347224 */ /* 0x000fe200010e0604 */
[----:B------:R-:W-:-:S02]  /*1b7f0*/  LEA R48, P2, R49, c[0x0][0x170], 0x2 ;  /* 0x00005c0031307a11 */ /* 0x000fc400078410ff */
[----:B------:R-:W-:Y:S02]  /*1b800*/  LEA.HI.X R51, R51, c[0x0][0x174], R54, 0x2, P0 ;  /* 0x00005d0033337a11 */ /* 0x000fe400000f1436 */
[----:B------:R-:W-:Y:S02]  /*1b810*/  LEA.HI.X R49, R49, c[0x0][0x174], R52, 0x2, P2 ;  /* 0x00005d0031317a11 */ /* 0x000fe400010f1434 */
[----:B------:R-:W-:Y:S01]  /*1b820*/  PLOP3.LUT P0, PT, PT, PT, PT, 0x8, 0x0 ;  /* 0x000000000000781c */ /* 0x000fe20003f0e170 */
[----:B--2---:R-:W-:Y:S01]  /*1b830*/  FMUL R53, R40, R151 ;  /* 0x0000009728357220 */ /* 0x004fe20000400000 */
[C---:B------:R-:W-:Y:S01]  /*1b840*/  FMUL R41, R151.reuse, R41 ;  /* 0x0000002997297220 */ /* 0x040fe20000400000 */
[C---:B------:R-:W-:Y:S01]  /*1b850*/  FMUL R55, R151.reuse, R42 ;  /* 0x0000002a97377220 */ /* 0x040fe20000400000 */
[C---:B------:R-:W-:Y:S01]  /*1b860*/  FMUL R43, R151.reuse, R43 ;  /* 0x0000002b972b7220 */ /* 0x040fe20000400000 */
[----:B---3--:R-:W-:Y:S01]  /*1b870*/  FMUL R155, R44, R151 ;  /* 0x000000972c9b7220 */ /* 0x008fe20000400000 */
[C---:B------:R-:W-:Y:S01]  /*1b880*/  FMUL R45, R151.reuse, R45 ;  /* 0x0000002d972d7220 */ /* 0x040fe20000400000 */
[C---:B------:R-:W-:Y:S01]  /*1b890*/  FMUL R157, R151.reuse, R46 ;  /* 0x0000002e979d7220 */ /* 0x040fe20000400000 */
[----:B------:R-:W-:Y:S01]  /*1b8a0*/  FMUL R47, R151, R47 ;  /* 0x0000002f972f7220 */ /* 0x000fe20000400000 */
[----:B------:R0:W-:Y:S04]  /*1b8b0*/  STG.E [R50.64], R53 ;  /* 0x0000003532007986 */ /* 0x0001e8000c10190a */
[----:B------:R0:W-:Y:S04]  /*1b8c0*/  STG.E [R50.64+0x4], R41 ;  /* 0x0000042932007986 */ /* 0x0001e8000c10190a */
[----:B------:R0:W-:Y:S04]  /*1b8d0*/  STG.E [R50.64+0x8], R55 ;  /* 0x0000083732007986 */ /* 0x0001e8000c10190a */
[----:B------:R0:W-:Y:S04]  /*1b8e0*/  STG.E [R50.64+0xc], R43 ;  /* 0x00000c2b32007986 */ /* 0x0001e8000c10190a */
[----:B------:R0:W-:Y:S04]  /*1b8f0*/  STG.E [R48.64], R155 ;  /* 0x0000009b30007986 */ /* 0x0001e8000c10190a */
[----:B------:R0:W-:Y:S04]  /*1b900*/  STG.E [R48.64+0x4], R45 ;  /* 0x0000042d30007986 */ /* 0x0001e8000c10190a */
[----:B------:R0:W-:Y:S04]  /*1b910*/  STG.E [R48.64+0x8], R157 ;  /* 0x0000089d30007986 */ /* 0x0001e8000c10190a */
[----:B------:R0:W-:Y:S02]  /*1b920*/  STG.E [R48.64+0xc], R47 ;  /* 0x00000c2f30007986 */ /* 0x0001e4000c10190a */
.L_x_143:
[----:B------:R-:W-:-:S13]  /*1b930*/  ISETP.NE.OR P0, PT, R153, RZ, P0 ;  /* 0x000000ff9900720c */ /* 0x000fda0000705670 */
[----:B------:R-:W-:Y:S05]  /*1b940*/  @!P0 BRA `(.L_x_139) ;  /* 0x0000012000008947 */ /* 0x000fea0003800000 */
.L_x_140:
[----:B-1----:R-:W-:-:S09]  /*1b950*/  ULEA UR6, UR4, UR9, 0x2 ;  /* 0x0000000904067291 */ /* 0x002fd2000f8e103f */
[----:B0-----:R-:W2:Y:S01]  /*1b960*/  LDL.128 R40, [UR6] ;  /* 0x00000006ff287983 */ /* 0x001ea20008100c00 */
[----:B------:R-:W-:Y:S01]  /*1b970*/  IADD3 R45, P0, R3, UR4, RZ ;  /* 0x00000004032d7c10 */ /* 0x000fe2000ff1e0ff */
[----:B------:R-:W-:Y:S01]  /*1b980*/  UIADD3 UR4, UR4, 0x4, URZ ;  /* 0x0000000404047890 */ /* 0x000fe2000fffe03f */
[----:B------:R-:W-:Y:S02]  /*1b990*/  IADD3 R153, R153, -0x4, RZ ;  /* 0xfffffffc99997810 */ /* 0x000fe40007ffe0ff */
[----:B------:R-:W-:Y:S02]  /*1b9a0*/  IADD3.X R46, RZ, R4, RZ, P0, !PT ;  /* 0x00000004ff2e7210 */ /* 0x000fe400007fe4ff */
[----:B------:R-:W-:-:S04]  /*1b9b0*/  LEA R44, P0, R45, c[0x0][0x170], 0x2 ;  /* 0x00005c002d2c7a11 */ /* 0x000fc800078010ff */
[----:B------:R-:W-:Y:S02]  /*1b9c0*/  LEA.HI.X R45, R45, c[0x0][0x174], R46, 0x2, P0 ;  /* 0x00005d002d2d7a11 */ /* 0x000fe400000f142e */
[----:B------:R-:W-:Y:S01]  /*1b9d0*/  ISETP.NE.AND P0, PT, R153, RZ, PT ;  /* 0x000000ff9900720c */ /* 0x000fe20003f05270 */
[----:B--2---:R-:W-:Y:S01]  /*1b9e0*/  FMUL R47, R40, R151 ;  /* 0x00000097282f7220 */ /* 0x004fe20000400000 */
[C---:B------:R-:W-:Y:S01]  /*1b9f0*/  FMUL R41, R151.reuse, R41 ;  /* 0x0000002997297220 */ /* 0x040fe20000400000 */
[C---:B-----5:R-:W-:Y:S01]  /*1ba00*/  FMUL R49, R151.reuse, R42 ;  /* 0x0000002a97317220 */ /* 0x060fe20000400000 */
[----:B------:R-:W-:Y:S02]  /*1ba10*/  FMUL R43, R151, R43 ;  /* 0x0000002b972b7220 */ /* 0x000fe40000400000 */
[----:B------:R0:W-:Y:S04]  /*1ba20*/  STG.E [R44.64], R47 ;  /* 0x0000002f2c007986 */ /* 0x0001e8000c10190a */
[----:B------:R0:W-:Y:S04]  /*1ba30*/  STG.E [R44.64+0x4], R41 ;  /* 0x000004292c007986 */ /* 0x0001e8000c10190a */
[----:B------:R0:W-:Y:S04]  /*1ba40*/  STG.E [R44.64+0x8], R49 ;  /* 0x000008312c007986 */ /* 0x0001e8000c10190a */
[----:B------:R0:W-:Y:S02]  /*1ba50*/  STG.E [R44.64+0xc], R43 ;  /* 0x00000c2b2c007986 */ /* 0x0001e4000c10190a */
[----:B0-----:R-:W-:Y:S05]  /*1ba60*/  @P0 BRA `(.L_x_140) ;  /* 0xfffffee000000947 */ /* 0x001fea000383ffff */
.L_x_139:
[----:B------:R-:W-:-:S04]  /*1ba70*/  ISETP.NE.U32.AND P0, PT, RZ, c[0x0][0x178], PT ;  /* 0x00005e00ff007a0c */ /* 0x000fc80003f05070 */
[----:B------:R-:W-:Y:S01]  /*1ba80*/  ISETP.NE.AND.EX P0, PT, RZ, c[0x0][0x17c], PT, P0 ;  /* 0x00005f00ff007a0c */ /* 0x000fe20003f05300 */
[----:B------:R-:W-:-:S12]  /*1ba90*/  @!P1 BRA `(.L_x_144) ;  /* 0x0000010000009947 */ /* 0x000fd80003800000 */
[----:B-1----:R-:W-:-:S09]  /*1baa0*/  ULEA UR6, UR4, UR9, 0x2 ;  /* 0x0000000904067291 */ /* 0x002fd2000f8e103f */
[----:B0-----:R-:W2:Y:S01]  /*1bab0*/  LDL.64 R40, [UR6] ;  /* 0x00000006ff287983 */ /* 0x001ea20008100a00 */
[----:B------:R-:W-:-:S05]  /*1bac0*/  IADD3 R3, P1, R3, UR4, RZ ;  /* 0x0000000403037c10 */ /* 0x000fca000ff3e0ff */
[----:B------:R-:W-:Y:S01]  /*1bad0*/  IMAD.X R4, RZ, RZ, R4, P1 ;  /* 0x000000ffff047224 */ /* 0x000fe200008e0604 */
[----:B------:R-:W-:-:S04]  /*1bae0*/  LEA R42, P1, R3, c[0x0][0x170], 0x2 ;  /* 0x00005c00032a7a11 */ /* 0x000fc800078210ff */
[----:B------:R-:W-:Y:S02]  /*1baf0*/  LEA.HI.X R43, R3, c[0x0][0x174], R4, 0x2, P1 ;  /* 0x00005d00032b7a11 */ /* 0x000fe400008f1404 */
[----:B------:R-:W-:Y:S01]  /*1bb00*/  ISETP.NE.AND P1, PT, R2, 0x1, PT ;  /* 0x000000010200780c */ /* 0x000fe20003f25270 */
[----:B--2---:R-:W-:-:S05]  /*1bb10*/  FMUL R3, R40, R151 ;  /* 0x0000009728037220 */ /* 0x004fca0000400000 */
[----:B------:R0:W-:Y:S07]  /*1bb20*/  STG.E [R42.64], R3 ;  /* 0x000000032a007986 */ /* 0x0001ee000c10190a */
[----:B------:R-:W-:Y:S05]  /*1bb30*/  @!P1 BRA `(.L_x_144) ;  /* 0x0000006000009947 */ /* 0x000fea0003800000 */
[----:B------:R-:W2:Y:S01]  /*1bb40*/  LDL R4, [UR6+0x8] ;  /* 0x00000806ff047983 */ /* 0x000ea20008100800 */
[----:B------:R-:W-:Y:S01]  /*1bb50*/  ISETP.NE.AND P1, PT, R2, 0x2, PT ;  /* 0x000000020200780c */ /* 0x000fe20003f25270 */
[----:B------:R-:W-:-:S05]  /*1bb60*/  FMUL R41, R151, R41 ;  /* 0x0000002997297220 */ /* 0x000fca0000400000 */
[----:B------:R1:W-:Y:S07]  /*1bb70*/  STG.E [R42.64+0x4], R41 ;  /* 0x000004292a007986 */ /* 0x0003ee000c10190a */
[----:B--2---:R-:W-:-:S05]  /*1bb80*/  @P1 FMUL R151, R151, R4 ;  /* 0x0000000497971220 */ /* 0x004fca0000400000 */
[----:B------:R1:W-:Y:S02]  /*1bb90*/  @P1 STG.E [R42.64+0x8], R151 ;  /* 0x000008972a001986 */ /* 0x0003e4000c10190a */
.L_x_144:
[----:B------:R-:W-:Y:S05]  /*1bba0*/  @!P0 BRA `(.L_x_112) ;  /* 0x000008c000008947 */ /* 0x000fea0003800000 */
[----:B01----:R-:W-:Y:S01]  /*1bbb0*/  IMAD.MOV.U32 R41, RZ, RZ, 0x4 ;  /* 0x00000004ff297424 */ /* 0x003fe200078e00ff */
[----:B------:R-:W-:Y:S01]  /*1bbc0*/  BSSY B1, `(.L_x_145) ;  /* 0x0000020000017945 */ /* 0x000fe20003800000 */
[----:B------:R-:W-:Y:S02]  /*1bbd0*/  IMAD.MOV.U32 R3, RZ, RZ, -0x800000 ;  /* 0xff800000ff037424 */ /* 0x000fe400078e00ff */
[----:B------:R-:W-:Y:S01]  /*1bbe0*/  IMAD.WIDE.U32 R40, R152, R41, c[0x0][0x178] ;  /* 0x00005e0098287625 */ /* 0x000fe200078e0029 */
[----:B------:R-:W-:Y:S05]  /*1bbf0*/  @!P3 BRA `(.L_x_146) ;  /* 0x000001c00000b947 */ /* 0x000fea0003800000 */
[C---:B------:R-:W-:Y:S01]  /*1bc00*/  FMUL R3, R150.reuse, 8388608 ;  /* 0x4b00000096037820 */ /* 0x040fe20000400000 */
[----:B------:R-:W-:Y:S01]  /*1bc10*/  FSETP.GEU.AND P0, PT, R150, 1.175494350822287508e-38, PT ;  /* 0x008000009600780b */ /* 0x000fe20003f0e000 */
[----:B------:R-:W-:-:S03]  /*1bc20*/  IMAD.MOV.U32 R43, RZ, RZ, 0x3e055027 ;  /* 0x3e055027ff2b7424 */ /* 0x000fc600078e00ff */
[----:B------:R-:W-:-:S04]  /*1bc30*/  FSEL R45, R3, R150, !P0 ;  /* 0x00000096032d7208 */ /* 0x000fc80004000000 */
[C---:B------:R-:W-:Y:S02]  /*1bc40*/  IADD3 R3, R45.reuse, -0x3f2aaaab, RZ ;  /* 0xc0d555552d037810 */ /* 0x040fe40007ffe0ff */
[----:B------:R-:W-:Y:S02]  /*1bc50*/  ISETP.GE.U32.AND P1, PT, R45, 0x7f800000, PT ;  /* 0x7f8000002d00780c */ /* 0x000fe40003f26070 */
[----:B------:R-:W-:-:S04]  /*1bc60*/  LOP3.LUT R4, R3, 0xff800000, RZ, 0xc0, !PT ;  /* 0xff80000003047812 */ /* 0x000fc800078ec0ff */
[-C--:B------:R-:W-:Y:S02]  /*1bc70*/  IADD3 R3, R45, -R4.reuse, RZ ;  /* 0x800000042d037210 */ /* 0x080fe40007ffe0ff */
        /* <DEDUP_REMOVED lines=15> */
[----:B------:R-:W-:-:S04]  /*1bd70*/  FFMA R42, R42, R43, R42 ;  /* 0x0000002b2a2a7223 */ /* 0x000fc8000000002a */
[----:B------:R-:W-:Y:S01]  /*1bd80*/  FFMA R3, R3, 0.69314718246459960938, R42 ;  /* 0x3f31721803037823 */ /* 0x000fe2000000002a */
[----:B------:R-:W-:-:S05]  /*1bd90*/  @P1 FFMA R3, R45, R4, +INF ;  /* 0x7f8000002d031423 */ /* 0x000fca0000000004 */
[----:B------:R-:W-:-:S05]  /*1bda0*/  FSEL R4, R3, -INF , P0 ;  /* 0xff80000003047808 */ /* 0x000fca0000000000 */
[----:B------:R-:W-:-:S02]  /*1bdb0*/  FADD R3, R149, R4 ;  /* 0x0000000495037221 */ /* 0x000fc40000000000 */
.L_x_146:
[----:B------:R-:W-:Y:S05]  /*1bdc0*/  BSYNC B1 ;  /* 0x0000000000017941 */ /* 0x000fea0003800000 */
.L_x_145:
[----:B------:R0:W-:Y:S01]  /*1bdd0*/  STG.E [R40.64], R3 ;  /* 0x0000000328007986 */ /* 0x0001e2000c10190a */
[----:B------:R-:W-:Y:S05]  /*1bde0*/  BRA `(.L_x_112) ;  /* 0x0000068000007947 */ /* 0x000fea0003800000 */
.L_x_69:
        /* <DEDUP_REMOVED lines=11> */
.L_x_150:
[C---:B0-----:R-:W-:Y:S01]  /*1bea0*/  IADD3 R40, P1, R3.reuse, UR4, RZ ;  /* 0x0000000403287c10 */ /* 0x041fe2000ff3e0ff */
[----:B------:R-:W-:Y:S01]  /*1beb0*/  UIADD3 UR7, UR4, 0x8, URZ ;  /* 0x0000000804077890 */ /* 0x000fe2000fffe03f */
[----:B------:R-:W-:Y:S01]  /*1bec0*/  IADD3 R48, R48, -0x10, RZ ;  /* 0xfffffff030307810 */ /* 0x000fe20007ffe0ff */
[----:B------:R-:W-:Y:S02]  /*1bed0*/  UIADD3 UR6, UR4, 0x4, URZ ;  /* 0x0000000404067890 */ /* 0x000fe4000fffe03f */
[----:B------:R-:W-:Y:S01]  /*1bee0*/  UIADD3 UR8, UR4, 0xc, URZ ;  /* 0x0000000c04087890 */ /* 0x000fe2000fffe03f */
[----:B------:R-:W-:Y:S01]  /*1bef0*/  IMAD.X R41, RZ, RZ, R4, P1 ;  /* 0x000000ffff297224 */ /* 0x000fe200008e0604 */
[C---:B------:R-:W-:Y:S01]  /*1bf00*/  LEA R46, P1, R40.reuse, c[0x0][0x170], 0x2 ;  /* 0x00005c00282e7a11 */ /* 0x040fe200078210ff */
[----:B------:R-:W-:Y:S01]  /*1bf10*/  UIADD3 UR4, UR4, 0x10, URZ ;  /* 0x0000001004047890 */ /* 0x000fe2000fffe03f */
[----:B------:R-:W-:Y:S02]  /*1bf20*/  IADD3 R43, P3, R3, UR7, RZ ;  /* 0x00000007032b7c10 */ /* 0x000fe4000ff7e0ff */
[----:B------:R-:W-:-:S02]  /*1bf30*/  LEA.HI.X R47, R40, c[0x0][0x174], R41, 0x2, P1 ;  /* 0x00005d00282f7a11 */ /* 0x000fc400008f1429 */
[C---:B------:R-:W-:Y:S01]  /*1bf40*/  IADD3 R45, P2, R3.reuse, UR6, RZ ;  /* 0x00000006032d7c10 */ /* 0x040fe2000ff5e0ff */
[--C-:B------:R-:W-:Y:S01]  /*1bf50*/  IMAD.X R52, RZ, RZ, R4.reuse, P3 ;  /* 0x000000ffff347224 */ /* 0x100fe200018e0604 */
[----:B------:R-:W-:Y:S01]  /*1bf60*/  IADD3 R41, P4, R3, UR8, RZ ;  /* 0x0000000803297c10 */ /* 0x000fe2000ff9e0ff */
[----:B------:R0:W-:Y:S01]  /*1bf70*/  STG.E [R46.64], RZ ;  /* 0x000000ff2e007986 */ /* 0x0001e2000c10190a */
[----:B------:R-:W-:Y:S02]  /*1bf80*/  IADD3.X R54, RZ, R4, RZ, P2, !PT ;  /* 0x00000004ff367210 */ /* 0x000fe400017fe4ff */
[----:B------:R-:W-:Y:S01]  /*1bf90*/  LEA R44, P1, R45, c[0x0][0x170], 0x2 ;  /* 0x00005c002d2c7a11 */ /* 0x000fe200078210ff */
[----:B------:R-:W-:Y:S01]  /*1bfa0*/  IMAD.X R50, RZ, RZ, R4, P4 ;  /* 0x000000ffff327224 */ /* 0x000fe200020e0604 */
[----:B------:R-:W-:Y:S01]  /*1bfb0*/  LEA R42, P2, R43, c[0x0][0x170], 0x2 ;  /* 0x00005c002b2a7a11 */ /* 0x000fe200078410ff */
[----:B------:R0:W-:Y:S01]  /*1bfc0*/  STG.E [R46.64+0x4], RZ ;  /* 0x000004ff2e007986 */ /* 0x0001e2000c10190a */
[----:B------:R-:W-:-:S02]  /*1bfd0*/  LEA R40, P3, R41, c[0x0][0x170], 0x2 ;  /* 0x00005c0029287a11 */ /* 0x000fc400078610ff */
[----:B------:R-:W-:Y:S01]  /*1bfe0*/  LEA.HI.X R45, R45, c[0x0][0x174], R54, 0x2, P1 ;  /* 0x00005d002d2d7a11 */ /* 0x000fe200008f1436 */
[----:B------:R0:W-:Y:S01]  /*1bff0*/  STG.E [R46.64+0x8], RZ ;  /* 0x000008ff2e007986 */ /* 0x0001e2000c10190a */
[----:B------:R-:W-:Y:S02]  /*1c000*/  LEA.HI.X R43, R43, c[0x0][0x174], R52, 0x2, P2 ;  /* 0x00005d002b2b7a11 */ /* 0x000fe400010f1434 */
[----:B------:R-:W-:Y:S01]  /*1c010*/  LEA.HI.X R41, R41, c[0x0][0x174], R50, 0x2, P3 ;  /* 0x00005d0029297a11 */ /* 0x000fe200018f1432 */
[----:B------:R0:W-:Y:S01]  /*1c020*/  STG.E [R46.64+0xc], RZ ;  /* 0x00000cff2e007986 */ /* 0x0001e2000c10190a */
[----:B------:R-:W-:-:S03]  /*1c030*/  ISETP.GT.AND P1, PT, R48, 0xc, PT ;  /* 0x0000000c3000780c */ /* 0x000fc60003f24270 */
[----:B------:R0:W-:Y:S04]  /*1c040*/  STG.E [R44.64], RZ ;  /* 0x000000ff2c007986 */ /* 0x0001e8000c10190a */
[----:B------:R0:W-:Y:S04]  /*1c050*/  STG.E [R44.64+0x4], RZ ;  /* 0x000004ff2c007986 */ /* 0x0001e8000c10190a */
[----:B------:R0:W-:Y:S04]  /*1c060*/  STG.E [R44.64+0x8], RZ ;  /* 0x000008ff2c007986 */ /* 0x0001e8000c10190a */
[----:B------:R0:W-:Y:S04]  /*1c070*/  STG.E [R44.64+0xc], RZ ;  /* 0x00000cff2c007986 */ /* 0x0001e8000c10190a */
[----:B------:R0:W-:Y:S04]  /*1c080*/  STG.E [R42.64], RZ ;  /* 0x000000ff2a007986 */ /* 0x0001e8000c10190a */
[----:B------:R0:W-:Y:S04]  /*1c090*/  STG.E [R42.64+0x4], RZ ;  /* 0x000004ff2a007986 */ /* 0x0001e8000c10190a */
[----:B------:R0:W-:Y:S04]  /*1c0a0*/  STG.E [R42.64+0x8], RZ ;  /* 0x000008ff2a007986 */ /* 0x0001e8000c10190a */
[----:B------:R0:W-:Y:S04]  /*1c0b0*/  STG.E [R42.64+0xc], RZ ;  /* 0x00000cff2a007986 */ /* 0x0001e8000c10190a */
[----:B------:R0:W-:Y:S04]  /*1c0c0*/  STG.E [R40.64], RZ ;  /* 0x000000ff28007986 */ /* 0x0001e8000c10190a */
[----:B------:R0:W-:Y:S04]  /*1c0d0*/  STG.E [R40.64+0x4], RZ ;  /* 0x000004ff28007986 */ /* 0x0001e8000c10190a */
[----:B------:R0:W-:Y:S04]  /*1c0e0*/  STG.E [R40.64+0x8], RZ ;  /* 0x000008ff28007986 */ /* 0x0001e8000c10190a */
[----:B------:R0:W-:Y:S01]  /*1c0f0*/  STG.E [R40.64+0xc], RZ ;  /* 0x00000cff28007986 */ /* 0x0001e2000c10190a */
[----:B------:R-:W-:Y:S05]  /*1c100*/  @P1 BRA `(.L_x_150) ;  /* 0xfffffd9000001947 */ /* 0x000fea000383ffff */
.L_x_149:
[----:B------:R-:W-:-:S13]  /*1c110*/  ISETP.GT.AND P1, PT, R48, 0x4, PT ;  /* 0x000000043000780c */ /* 0x000fda0003f24270 */
[----:B------:R-:W-:Y:S05]  /*1c120*/  @!P1 BRA `(.L_x_151) ;  /* 0x0000014000009947 */ /* 0x000fea0003800000 */
[C---:B0-----:R-:W-:Y:S01]  /*1c130*/  IADD3 R40, P0, R3.reuse, UR4, RZ ;  /* 0x0000000403287c10 */ /* 0x041fe2000ff1e0ff */
[----:B------:R-:W-:Y:S01]  /*1c140*/  UIADD3 UR6, UR4, 0x4, URZ ;  /* 0x0000000404067890 */ /* 0x000fe2000fffe03f */
[----:B------:R-:W-:Y:S01]  /*1c150*/  IADD3 R48, R48, -0x8, RZ ;  /* 0xfffffff830307810 */ /* 0x000fe20007ffe0ff */
[----:B------:R-:W-:Y:S02]  /*1c160*/  UIADD3 UR4, UR4, 0x8, URZ ;  /* 0x0000000804047890 */ /* 0x000fe4000fffe03f */
[----:B------:R-:W-:Y:S01]  /*1c170*/  IMAD.X R43, RZ, RZ, R4, P0 ;  /* 0x000000ffff2b7224 */ /* 0x000fe200000e0604 */
[C---:B------:R-:W-:Y:S02]  /*1c180*/  LEA R42, P0, R40.reuse, c[0x0][0x170], 0x2 ;  /* 0x00005c00282a7a11 */ /* 0x040fe400078010ff */
[----:B------:R-:W-:Y:S02]  /*1c190*/  IADD3 R41, P1, R3, UR6, RZ ;  /* 0x0000000603297c10 */ /* 0x000fe4000ff3e0ff */
[----:B------:R-:W-:-:S02]  /*1c1a0*/  LEA.HI.X R43, R40, c[0x0][0x174], R43, 0x2, P0 ;  /* 0x00005d00282b7a11 */ /* 0x000fc400000f142b */
[----:B------:R-:W-:Y:S02]  /*1c1b0*/  IADD3.X R44, RZ, R4, RZ, P1, !PT ;  /* 0x00000004ff2c7210 */ /* 0x000fe40000ffe4ff */
[C---:B------:R-:W-:Y:S01]  /*1c1c0*/  LEA R40, P0, R41.reuse, c[0x0][0x170], 0x2 ;  /* 0x00005c0029287a11 */ /* 0x040fe200078010ff */
[----:B------:R0:W-:Y:S03]  /*1c1d0*/  STG.E [R42.64], RZ ;  /* 0x000000ff2a007986 */ /* 0x0001e6000c10190a */
[----:B------:R-:W-:Y:S01]  /*1c1e0*/  LEA.HI.X R41, R41, c[0x0][0x174], R44, 0x2, P0 ;  /* 0x00005d0029297a11 */ /* 0x000fe200000f142c */
[----:B------:R0:W-:Y:S01]  /*1c1f0*/  STG.E [R42.64+0x4], RZ ;  /* 0x000004ff2a007986 */ /* 0x0001e2000c10190a */
[----:B------:R-:W-:-:S03]  /*1c200*/  PLOP3.LUT P0, PT, PT, PT, PT, 0x8, 0x0 ;  /* 0x000000000000781c */ /* 0x000fc60003f0e170 */
[----:B------:R0:W-:Y:S04]  /*1c210*/  STG.E [R42.64+0x8], RZ ;  /* 0x000008ff2a007986 */ /* 0x0001e8000c10190a */
[----:B------:R0:W-:Y:S04]  /*1c220*/  STG.E [R42.64+0xc], RZ ;  /* 0x00000cff2a007986 */ /* 0x0001e8000c10190a */
[----:B------:R0:W-:Y:S04]  /*1c230*/  STG.E [R40.64], RZ ;  /* 0x000000ff28007986 */ /* 0x0001e8000c10190a */
[----:B------:R0:W-:Y:S04]  /*1c240*/  STG.E [R40.64+0x4], RZ ;  /* 0x000004ff28007986 */ /* 0x0001e8000c10190a */
[----:B------:R0:W-:Y:S04]  /*1c250*/  STG.E [R40.64+0x8], RZ ;  /* 0x000008ff28007986 */ /* 0x0001e8000c10190a */
[----:B------:R0:W-:Y:S02]  /*1c260*/  STG.E [R40.64+0xc], RZ ;  /* 0x00000cff28007986 */ /* 0x0001e4000c10190a */
.L_x_151:
[----:B------:R-:W-:-:S13]  /*1c270*/  ISETP.NE.OR P0, PT, R48, RZ, P0 ;  /* 0x000000ff3000720c */ /* 0x000fda0000705670 */
[----:B------:R-:W-:Y:S05]  /*1c280*/  @!P0 BRA `(.L_x_147) ;  /* 0x000000c000008947 */ /* 0x000fea0003800000 */
.L_x_148:
[----:B0-----:R-:W-:Y:S01]  /*1c290*/  IADD3 R41, P0, R3, UR4, RZ ;  /* 0x0000000403297c10 */ /* 0x001fe2000ff1e0ff */
[----:B------:R-:W-:Y:S01]  /*1c2a0*/  UIADD3 UR4, UR4, 0x4, URZ ;  /* 0x0000000404047890 */ /* 0x000fe2000fffe03f */
[----:B------:R-:W-:-:S03]  /*1c2b0*/  IADD3 R48, R48, -0x4, RZ ;  /* 0xfffffffc30307810 */ /* 0x000fc60007ffe0ff */
[----:B------:R-:W-:Y:S01]  /*1c2c0*/  IMAD.X R42, RZ, RZ, R4, P0 ;  /* 0x000000ffff2a7224 */ /* 0x000fe200000e0604 */
[----:B------:R-:W-:-:S04]  /*1c2d0*/  LEA R40, P0, R41, c[0x0][0x170], 0x2 ;  /* 0x00005c0029287a11 */ /* 0x000fc800078010ff */
[----:B------:R-:W-:Y:S02]  /*1c2e0*/  LEA.HI.X R41, R41, c[0x0][0x174], R42, 0x2, P0 ;  /* 0x00005d0029297a11 */ /* 0x000fe400000f142a */
[----:B------:R-:W-:-:S03]  /*1c2f0*/  ISETP.NE.AND P0, PT, R48, RZ, PT ;  /* 0x000000ff3000720c */ /* 0x000fc60003f05270 */
[----:B------:R0:W-:Y:S04]  /*1c300*/  STG.E [R40.64], RZ ;  /* 0x000000ff28007986 */ /* 0x0001e8000c10190a */
[----:B------:R0:W-:Y:S04]  /*1c310*/  STG.E [R40.64+0x4], RZ ;  /* 0x000004ff28007986 */ /* 0x0001e8000c10190a */
[----:B------:R0:W-:Y:S04]  /*1c320*/  STG.E [R40.64+0x8], RZ ;  /* 0x000008ff28007986 */ /* 0x0001e8000c10190a */
[----:B------:R0:W-:Y:S02]  /*1c330*/  STG.E [R40.64+0xc], RZ ;  /* 0x00000cff28007986 */ /* 0x0001e4000c10190a */
[----:B01---5:R-:W-:Y:S05]  /*1c340*/  @P0 BRA `(.L_x_148) ;  /* 0xffffff4000000947 */ /* 0x023fea000383ffff */
.L_x_147:
[----:B------:R-:W-:Y:S02]  /*1c350*/  ISETP.NE.U32.AND P0, PT, RZ, c[0x0][0x178], PT ;  /* 0x00005e00ff007a0c */ /* 0x000fe40003f05070 */
[----:B------:R-:W-:-:S02]  /*1c360*/  ISETP.NE.AND P1, PT, R2, RZ, PT ;  /* 0x000000ff0200720c */ /* 0x000fc40003f25270 */
[----:B------:R-:W-:-:S13]  /*1c370*/  ISETP.NE.AND.EX P0, PT, RZ, c[0x0][0x17c], PT, P0 ;  /* 0x00005f00ff007a0c */ /* 0x000fda0003f05300 */
[----:B0-----:R-:W-:Y:S02]  /*1c380*/  @P0 IMAD.MOV.U32 R41, RZ, RZ, 0x4 ;  /* 0x00000004ff290424 */ /* 0x001fe400078e00ff */
[----:B------:R-:W-:Y:S02]  /*1c390*/  @P0 IMAD.MOV.U32 R45, RZ, RZ, -0x800000 ;  /* 0xff800000ff2d0424 */ /* 0x000fe400078e00ff */
[----:B------:R-:W-:Y:S01]  /*1c3a0*/  @P0 IMAD.WIDE.U32 R40, R152, R41, c[0x0][0x178] ;  /* 0x00005e0098280625 */ /* 0x000fe200078e0029 */
[----:B------:R-:W-:Y:S05]  /*1c3b0*/  @!P1 BRA `(.L_x_152) ;  /* 0x000000a000009947 */ /* 0x000fea0003800000 */
[----:B------:R-:W-:-:S04]  /*1c3c0*/  IADD3 R3, P1, R3, UR4, RZ ;  /* 0x0000000403037c10 */ /* 0x000fc8000ff3e0ff */
[----:B------:R-:W-:Y:S02]  /*1c3d0*/  IADD3.X R4, RZ, R4, RZ, P1, !PT ;  /* 0x00000004ff047210 */ /* 0x000fe40000ffe4ff */
[----:B------:R-:W-:-:S04]  /*1c3e0*/  LEA R42, P1, R3, c[0x0][0x170], 0x2 ;  /* 0x00005c00032a7a11 */ /* 0x000fc800078210ff */
[----:B------:R-:W-:Y:S02]  /*1c3f0*/  LEA.HI.X R43, R3, c[0x0][0x174], R4, 0x2, P1 ;  /* 0x00005d00032b7a11 */ /* 0x000fe400008f1404 */
[----:B------:R-:W-:-:S03]  /*1c400*/  ISETP.NE.AND P1, PT, R2, 0x1, PT ;  /* 0x000000010200780c */ /* 0x000fc60003f25270 */
[----:B------:R0:W-:Y:S10]  /*1c410*/  STG.E [R42.64], RZ ;  /* 0x000000ff2a007986 */ /* 0x0001f4000c10190a */
[----:B------:R-:W-:Y:S05]  /*1c420*/  @!P1 BRA `(.L_x_152) ;  /* 0x0000003000009947 */ /* 0x000fea0003800000 */
[----:B0-----:R-:W-:Y:S01]  /*1c430*/  ISETP.NE.AND P1, PT, R2, 0x2, PT ;  /* 0x000000020200780c */ /* 0x001fe20003f25270 */
[----:B------:R0:W-:-:S12]  /*1c440*/  STG.E [R42.64+0x4], RZ ;  /* 0x000004ff2a007986 */ /* 0x0001d8000c10190a */
[----:B------:R0:W-:Y:S02]  /*1c450*/  @P1 STG.E [R42.64+0x8], RZ ;  /* 0x000008ff2a001986 */ /* 0x0001e4000c10190a */
.L_x_152:
[----:B0-----:R0:W-:Y:S02]  /*1c460*/  @P0 STG.E [R40.64], R45 ;  /* 0x0000002d28000986 */ /* 0x0011e4000c10190a */
.L_x_112:
[----:B------:R-:W-:Y:S05]  /*1c470*/  BSYNC B0 ;  /* 0x0000000000007941 */ /* 0x000fea0003800000 */
.L_x_68:
[----:B0-----:R-:W-:-:S04]  /*1c480*/  IMAD.MOV.U32 R3, RZ, RZ, c[0x0][0x0] ;  /* 0x00000000ff037624 */ /* 0x001fc800078e00ff */
[----:B------:R-:W-:-:S05]  /*1c490*/  IMAD R152, R3, c[0x0][0xc], R152 ;  /* 0x0000030003987a24 */ /* 0x000fca00078e0298 */
[----:B------:R-:W-:-:S13]  /*1c4a0*/  ISETP.GE.U32.AND P0, PT, R152, UR5, PT ;  /* 0x0000000598007c0c */ /* 0x000fda000bf06070 */
[----:B------:R-:W-:Y:S01]  /*1c4b0*/  @P0 CALL.REL.NOINC `(.L_x_153) ;  /* 0x0000001000000944 */ /* 0x000fe20003c00000 */
[----:B------:R-:W-:Y:S05]  /*1c4c0*/  BRA `(.L_x_154) ;  /* 0xfffe3de000007947 */ /* 0x000fea000383ffff */
.L_x_153:
[----:B------:R-:W-:Y:S05]  /*1c4d0*/  EXIT ;  /* 0x000000000000794d */ /* 0x000fea0003800000 */
        .weak           $flash_attention_paged$__cuda_sm20_rcp_rn_f32_slowpath
        .type           $flash_attention_paged$__cuda_sm20_rcp_rn_f32_slowpath,@function
        .size           $flash_attention_paged$__cuda_sm20_rcp_rn_f32_slowpath,(.L_x_466 - $flash_attention_paged$__cuda_sm20_rcp_rn_f32_slowpath)
$flash_attention_paged$__cuda_sm20_rcp_rn_f32_slowpath:
[----:B------:R-:W-:Y:S01]  /*1c4e0*/  IMAD.SHL.U32 R40, R53, 0x2, RZ ;  /* 0x0000000235287824 */ /* 0x000fe200078e00ff */
[----:B------:R-:W-:Y:S04]  /*1c4f0*/  BSSY B3, `(.L_x_155) ;  /* 0x0000030000037945 */ /* 0x000fe80003800000 */
[----:B------:R-:W-:-:S04]  /*1c500*/  SHF.R.U32.HI R45, RZ, 0x18, R40 ;  /* 0x00000018ff2d7819 */ /* 0x000fc80000011628 */
[----:B------:R-:W-:-:S13]  /*1c510*/  ISETP.NE.U32.AND P0, PT, R45, RZ, PT ;  /* 0x000000ff2d00720c */ /* 0x000fda0003f05070 */
[----:B------:R-:W-:Y:S05]  /*1c520*/  @P0 BRA `(.L_x_156) ;  /* 0x000000a000000947 */ /* 0x000fea0003800000 */
[----:B------:R-:W-:-:S05]  /*1c530*/  IMAD.SHL.U32 R40, R53, 0x2, RZ ;  /* 0x0000000235287824 */ /* 0x000fca00078e00ff */
[----:B------:R-:W-:-:S13]  /*1c540*/  ISETP.NE.AND P0, PT, R40, RZ, PT ;  /* 0x000000ff2800720c */ /* 0x000fda0003f05270 */
[----:B------:R-:W-:Y:S01]  /*1c550*/  @P0 FFMA R43, R53, 1.84467440737095516160e+19, RZ ;  /* 0x5f800000352b0823 */ /* 0x000fe200000000ff */
[----:B------:R-:W-:Y:S08]  /*1c560*/  @!P0 MUFU.RCP R41, R53 ;  /* 0x0000003500298308 */ /* 0x000ff00000001000 */
[----:B------:R-:W0:Y:S02]  /*1c570*/  @P0 MUFU.RCP R40, R43 ;  /* 0x0000002b00280308 */ /* 0x000e240000001000 */
[----:B0-----:R-:W-:-:S04]  /*1c580*/  @P0 FFMA R44, R43, R40, -1 ;  /* 0xbf8000002b2c0423 */ /* 0x001fc80000000028 */
[----:B------:R-:W-:-:S04]  /*1c590*/  @P0 FADD.FTZ R45, -R44, -RZ ;  /* 0x800000ff2c2d0221 */ /* 0x000fc80000010100 */
[----:B------:R-:W-:-:S04]  /*1c5a0*/  @P0 FFMA R40, R40, R45, R40 ;  /* 0x0000002d28280223 */ /* 0x000fc80000000028 */
[----:B------:R-:W-:Y:S01]  /*1c5b0*/  @P0 FFMA R41, R40, 1.84467440737095516160e+19, RZ ;  /* 0x5f80000028290823 */ /* 0x000fe200000000ff */
[----:B------:R-:W-:Y:S05]  /*1c5c0*/  BRA `(.L_x_157) ;  /* 0x0000022000007947 */ /* 0x000fea0003800000 */
.L_x_156:
[----:B------:R-:W-:-:S04]  /*1c5d0*/  IADD3 R55, R45, -0xfd, RZ ;  /* 0xffffff032d377810 */ /* 0x000fc80007ffe0ff */
[----:B------:R-:W-:-:S13]  /*1c5e0*/  ISETP.GT.U32.AND P0, PT, R55, 0x1, PT ;  /* 0x000000013700780c */ /* 0x000fda0003f04070 */
[----:B------:R-:W-:Y:S05]  /*1c5f0*/  @P0 BRA `(.L_x_158) ;  /* 0x000001e000000947 */ /* 0x000fea0003800000 */
[----:B------:R-:W-:Y:S02]  /*1c600*/  LOP3.LUT R151, R53, 0x7fffff, RZ, 0xc0, !PT ;  /* 0x007fffff35977812 */ /* 0x000fe400078ec0ff */
[----:B------:R-:W-:Y:S02]  /*1c610*/  MOV R54, 0x3 ;  /* 0x0000000300367802 */ /* 0x000fe40000000f00 */
[----:B------:R-:W-:Y:S02]  /*1c620*/  LOP3.LUT R40, R151, 0x3f800000, RZ, 0xfc, !PT ;  /* 0x3f80000097287812 */ /* 0x000fe400078efcff */
[----:B------:R-:W-:Y:S02]  /*1c630*/  SHF.L.U32 R54, R54, R55, RZ ;  /* 0x0000003736367219 */ /* 0x000fe400000006ff */
[----:B------:R-:W0:Y:S02]  /*1c640*/  MUFU.RCP R41, R40 ;  /* 0x0000002800297308 */ /* 0x000e240000001000 */
[----:B0-----:R-:W-:-:S04]  /*1c650*/  FFMA R43, R40, R41, -1 ;  /* 0xbf800000282b7423 */ /* 0x001fc80000000029 */
[----:B------:R-:W-:-:S04]  /*1c660*/  FADD.FTZ R44, -R43, -RZ ;  /* 0x800000ff2b2c7221 */ /* 0x000fc80000010100 */
[CCC-:B------:R-:W-:Y:S01]  /*1c670*/  FFMA.RM R43, R41.reuse, R44.reuse, R41.reuse ;  /* 0x0000002c292b7223 */ /* 0x1c0fe20000004029 */
[----:B------:R-:W-:-:S04]  /*1c680*/  FFMA.RP R44, R41, R44, R41 ;  /* 0x0000002c292c7223 */ /* 0x000fc80000008029 */
[C---:B------:R-:W-:Y:S02]  /*1c690*/  LOP3.LUT R41, R43.reuse, 0x7fffff, RZ, 0xc0, !PT ;  /* 0x007fffff2b297812 */ /* 0x040fe400078ec0ff */
[----:B------:R-:W-:Y:S02]  /*1c6a0*/  FSETP.NEU.FTZ.AND P0, PT, R43, R44, PT ;  /* 0x0000002c2b00720b */ /* 0x000fe40003f1d000 */
[----:B------:R-:W-:Y:S02]  /*1c6b0*/  LOP3.LUT R41, R41, 0x800000, RZ, 0xfc, !PT ;  /* 0x0080000029297812 */ /* 0x000fe400078efcff */
[----:B------:R-:W-:Y:S02]  /*1c6c0*/  SEL R43, RZ, 0xffffffff, !P0 ;  /* 0xffffffffff2b7807 */ /* 0x000fe40004000000 */
[----:B------:R-:W-:-:S03]  /*1c6d0*/  LOP3.LUT R54, R54, R41, RZ, 0xc0, !PT ;  /* 0x0000002936367212 */ /* 0x000fc600078ec0ff */
[----:B------:R-:W-:Y:S01]  /*1c6e0*/  IMAD.MOV R40, RZ, RZ, -R43 ;  /* 0x000000ffff287224 */ /* 0x000fe200078e0a2b */
[----:B------:R-:W-:-:S04]  /*1c6f0*/  SHF.R.U32.HI R54, RZ, R55, R54 ;  /* 0x00000037ff367219 */ /* 0x000fc80000011636 */
[----:B------:R-:W-:Y:S02]  /*1c700*/  LOP3.LUT P4, RZ, R40, R55, R41, 0xf8, !PT ;  /* 0x0000003728ff7212 */ /* 0x000fe4000788f829 */
[C---:B------:R-:W-:Y:S02]  /*1c710*/  LOP3.LUT P0, RZ, R54.reuse, 0x1, RZ, 0xc0, !PT ;  /* 0x0000000136ff7812 */ /* 0x040fe4000780c0ff */
[----:B------:R-:W-:-:S04]  /*1c720*/  LOP3.LUT P5, RZ, R54, 0x2, RZ, 0xc0, !PT ;  /* 0x0000000236ff7812 */ /* 0x000fc800078ac0ff */
[----:B------:R-:W-:Y:S02]  /*1c730*/  PLOP3.LUT P0, PT, P0, P4, P5, 0xe0, 0x0 ;  /* 0x000000000000781c */ /* 0x000fe40000709c50 */
[----:B------:R-:W-:Y:S02]  /*1c740*/  ISETP.NE.U32.AND P4, PT, R151, RZ, PT ;  /* 0x000000ff9700720c */ /* 0x000fe40003f85070 */
[----:B------:R-:W-:-:S05]  /*1c750*/  SEL R40, RZ, 0x1, !P0 ;  /* 0x00000001ff287807 */ /* 0x000fca0004000000 */
[----:B------:R-:W-:-:S05]  /*1c760*/  IMAD.MOV R40, RZ, RZ, -R40 ;  /* 0x000000ffff287224 */ /* 0x000fca00078e0a28 */
[----:B------:R-:W-:Y:S02]  /*1c770*/  ISETP.GE.AND P0, PT, R40, RZ, PT ;  /* 0x000000ff2800720c */ /* 0x000fe40003f06270 */
[----:B------:R-:W-:-:S04]  /*1c780*/  IADD3 R40, R45, -0xfc, RZ ;  /* 0xffffff042d287810 */ /* 0x000fc80007ffe0ff */
[----:B------:R-:W-:-:S07]  /*1c790*/  SHF.R.U32.HI R40, RZ, R40, R41 ;  /* 0x00000028ff287219 */ /* 0x000fce0000011629 */
[----:B------:R-:W-:-:S05]  /*1c7a0*/  @!P0 IADD3 R40, R40, 0x1, RZ ;  /* 0x0000000128288810 */ /* 0x000fca0007ffe0ff */
[----:B------:R-:W-:-:S05]  /*1c7b0*/  @!P4 IMAD.SHL.U32 R40, R40, 0x2, RZ ;  /* 0x000000022828c824 */ /* 0x000fca00078e00ff */
[----:B------:R-:W-:Y:S01]  /*1c7c0*/  LOP3.LUT R41, R40, 0x80000000, R53, 0xf8, !PT ;  /* 0x8000000028297812 */ /* 0x000fe200078ef835 */
[----:B------:R-:W-:Y:S05]  /*1c7d0*/  BRA `(.L_x_157) ;  /* 0x0000001000007947 */ /* 0x000fea0003800000 */
.L_x_158:
[----:B------:R0:W1:Y:S02]  /*1c7e0*/  MUFU.RCP R41, R53 ;  /* 0x0000003500297308 */ /* 0x0000640000001000 */
.L_x_157:
[----:B------:R-:W-:Y:S05]  /*1c7f0*/  BSYNC B3 ;  /* 0x0000000000037941 */ /* 0x000fea0003800000 */
.L_x_155:
[----:B-1----:R-:W-:Y:S01]  /*1c800*/  MOV R54, R41 ;  /* 0x0000002900367202 */ /* 0x002fe20000000f00 */
[----:B------:R-:W-:Y:S02]  /*1c810*/  IMAD.MOV.U32 R40, RZ, RZ, R42 ;  /* 0x000000ffff287224 */ /* 0x000fe400078e002a */
[----:B------:R-:W-:-:S04]  /*1c820*/  IMAD.MOV.U32 R41, RZ, RZ, 0x0 ;  /* 0x00000000ff297424 */ /* 0x000fc800078e00ff */
[----:B------:R-:W-:Y:S05]  /*1c830*/  RET.REL.NODEC R40 `(flash_attention_paged) ;  /* 0xfffe37c028007950 */ /* 0x000fea0003c3ffff */
.L_x_159:
        /* <DEDUP_REMOVED lines=12> */
.L_x_466:


//--------------------- .text.flash_attention     --------------------------
	.section	.text.flash_attention,"ax",@progbits
	.sectioninfo	@"SHI_REGISTERS=168"
	.align	128
        .global         flash_attention
        .type           flash_attention,@function
        .size           flash_attention,(.L_x_467 - flash_attention)
        .other          flash_attention,@"STO_CUDA_ENTRY STV_DEFAULT"
flash_attention:
.text.flash_attention:
[----:B------:R-:W-:-:S03]  /*0000*/  IMAD.MOV.U32 R1, RZ, RZ, c[0x0][0x28] ;  /* 0x00000a00ff017624 */ /* 0x000fc600078e00ff */
[----:B------:R-:W-:Y:S02]  /*0010*/  ISETP.NE.AND P0, PT, RZ, c[0x0][0x194], PT ;  /* 0x00006500ff007a0c */ /* 0x000fe40003f05270 */
[----:B------:R-:W-:Y:S02]  /*0020*/  IADD3 R1, R1, -0x400, RZ ;  /* 0xfffffc0001017810 */ /* 0x000fe40007ffe0ff */
[----:B------:R-:W-:Y:S02]  /*0030*/  ISETP.EQ.OR P0, PT, RZ, c[0x0][0x198], !P0 ;  /* 0x00006600ff007a0c */ /* 0x000fe40004702670 */
[----:B------:R0:W1:Y:S02]  /*0040*/  R2UR UR13, R1 ;  /* 0x00000000010d73c2 */ /* 0x00006400000e0000 */
        /* <DEDUP_REMOVED lines=37> */
.L_x_238:
[----:B------:R-:W0:Y:S01]  /*02a0*/  I2F.U32.RP R3, c[0x0][0x194] ;  /* 0x0000650000037b06 */ /* 0x000e220000209000 */
[----:B------:R-:W-:Y:S01]  /*02b0*/  ISETP.NE.U32.AND P2, PT, RZ, c[0x0][0x194], PT ;  /* 0x00006500ff007a0c */ /* 0x000fe20003f45070 */
[----:B------:R-:W-:-:S06]  /*02c0*/  IMAD.MOV.U32 R50, RZ, RZ, c[0x0][0x198] ;  /* 0x00006600ff327624 */ /* 0x000fcc00078e00ff */
[----:B--2---:R-:W2:Y:S08]  /*02d0*/  I2F.U32.RP R4, c[0x0][0x19c] ;  /* 0x0000670000047b06 */ /* 0x004eb00000209000 */
[----:B0-----:R-:W0:Y:S08]  /*02e0*/  MUFU.RCP R3, R3 ;  /* 0x0000000300037308 */ /* 0x001e300000001000 */
[----:B--2---:R-:W-:Y:S01]  /*02f0*/  MUFU.RCP R4, R4 ;  /* 0x0000000400047308 */ /* 0x004fe20000001000 */
[----:B0-----:R-:W-:-:S07]  /*0300*/  IADD3 R40, R3, 0xffffffe, RZ ;  /* 0x0ffffffe03287810 */ /* 0x001fce0007ffe0ff */
[----:B-1----:R0:W2:Y:S02]  /*0310*/  F2I.FTZ.U32.TRUNC.NTZ R41, R40 ;  /* 0x0000002800297305 */ /* 0x0020a4000021f000 */
[----:B0-----:R-:W-:Y:S02]  /*0320*/  IMAD.MOV.U32 R40, RZ, RZ, RZ ;  /* 0x000000ffff287224 */ /* 0x001fe400078e00ff */
[----:B--2---:R-:W-:-:S04]  /*0330*/  IMAD.MOV R43, RZ, RZ, -R41 ;  /* 0x000000ffff2b7224 */ /* 0x004fc800078e0a29 */
[----:B------:R-:W-:-:S04]  /*0340*/  IMAD R43, R43, c[0x0][0x194], RZ ;  /* 0x000065002b2b7a24 */ /* 0x000fc800078e02ff */
[----:B------:R-:W-:Y:S01]  /*0350*/  IMAD.HI.U32 R41, R41, R43, R40 ;  /* 0x0000002b29297227 */ /* 0x000fe200078e0028 */
[----:B------:R-:W-:-:S05]  /*0360*/  IADD3 R40, R4, 0xffffffe, RZ ;  /* 0x0ffffffe04287810 */ /* 0x000fca0007ffe0ff */
[----:B------:R-:W-:Y:S02]  /*0370*/  IMAD.HI.U32 R44, R41, R152, RZ ;  /* 0x00000098292c7227 */ /* 0x000fe400078e00ff */
[----:B------:R0:W2:Y:S02]  /*0380*/  F2I.FTZ.U32.TRUNC.NTZ R41, R40 ;  /* 0x0000002800297305 */ /* 0x0000a4000021f000 */
[----:B------:R-:W-:-:S04]  /*0390*/  IMAD.MOV R3, RZ, RZ, -R44 ;  /* 0x000000ffff037224 */ /* 0x000fc800078e0a2c */
[----:B------:R-:W-:Y:S01]  /*03a0*/  IMAD R3, R3, c[0x0][0x194], R152 ;  /* 0x0000650003037a24 */ /* 0x000fe200078e0298 */
[----:B0-----:R-:W-:-:S04]  /*03b0*/  MOV R40, RZ ;  /* 0x000000ff00287202 */ /* 0x001fc80000000f00 */
[----:B------:R-:W-:-:S13]  /*03c0*/  ISETP.GE.U32.AND P0, PT, R3, c[0x0][0x194], PT ;  /* 0x0000650003007a0c */ /* 0x000fda0003f06070 */
[----:B------:R-:W-:Y:S02]  /*03d0*/  @P0 IADD3 R3, R3, -c[0x0][0x194], RZ ;  /* 0x8000650003030a10 */ /* 0x000fe40007ffe0ff */
[----:B------:R-:W-:Y:S02]  /*03e0*/  @P0 IADD3 R44, R44, 0x1, RZ ;  /* 0x000000012c2c0810 */ /* 0x000fe40007ffe0ff */
[----:B------:R-:W-:Y:S01]  /*03f0*/  ISETP.GE.U32.AND P1, PT, R3, c[0x0][0x194], PT ;  /* 0x0000650003007a0c */ /* 0x000fe20003f26070 */
[----:B--2---:R-:W-:-:S04]  /*0400*/  IMAD.MOV R3, RZ, RZ, -R41 ;  /* 0x000000ffff037224 */ /* 0x004fc800078e0a29 */
[----:B------:R-:W-:-:S04]  /*0410*/  IMAD R3, R3, c[0x0][0x19c], RZ ;  /* 0x0000670003037a24 */ /* 0x000fc800078e02ff */
[----:B------:R-:W-:-:S04]  /*0420*/  IMAD.HI.U32 R41, R41, R3, R40 ;  /* 0x0000000329297227 */ /* 0x000fc800078e0028 */
[----:B------:R-:W-:Y:S02]  /*0430*/  @P1 IADD3 R44, R44, 0x1, RZ ;  /* 0x000000012c2c1810 */ /* 0x000fe40007ffe0ff */
[----:B------:R-:W-:Y:S02]  /*0440*/  @!P2 LOP3.LUT R44, RZ, c[0x0][0x194], RZ, 0x33, !PT ;  /* 0x00006500ff2caa12 */ /* 0x000fe400078e33ff */
[----:B------:R-:W-:-:S03]  /*0450*/  ISETP.NE.U32.AND P2, PT, RZ, c[0x0][0x19c], PT ;  /* 0x00006700ff007a0c */ /* 0x000fc60003f45070 */
[----:B------:R-:W-:-:S04]  /*0460*/  IMAD.HI.U32 R49, R41, R44, RZ ;  /* 0x0000002c29317227 */ /* 0x000fc800078e00ff */
[----:B------:R-:W-:-:S04]  /*0470*/  IMAD.MOV R3, RZ, RZ, -R49 ;  /* 0x000000ffff037224 */ /* 0x000fc800078e0a31 */
[----:B------:R-:W-:-:S05]  /*0480*/  IMAD R3, R3, c[0x0][0x19c], R44 ;  /* 0x0000670003037a24 */ /* 0x000fca00078e022c */
[----:B------:R-:W-:-:S13]  /*0490*/  ISETP.GE.U32.AND P0, PT, R3, c[0x0][0x19c], PT ;  /* 0x0000670003007a0c */ /* 0x000fda0003f06070 */
[----:B------:R-:W-:Y:S02]  /*04a0*/  @P0 IADD3 R3, R3, -c[0x0][0x19c], RZ ;  /* 0x8000670003030a10 */ /* 0x000fe40007ffe0ff */
[----:B------:R-:W-:Y:S02]  /*04b0*/  @P0 IADD3 R49, R49, 0x1, RZ ;  /* 0x0000000131310810 */ /* 0x000fe40007ffe0ff */
[----:B------:R-:W-:Y:S01]  /*04c0*/  ISETP.GE.U32.AND P1, PT, R3, c[0x0][0x19c], PT ;  /* 0x0000670003007a0c */ /* 0x000fe20003f26070 */
[----:B------:R-:W-:Y:S01]  /*04d0*/  IMAD.MOV R3, RZ, RZ, -R44 ;  /* 0x000000ffff037224 */ /* 0x000fe200078e0a2c */
[----:B------:R-:W-:-:S11]  /*04e0*/  ISETP.GT.U32.AND P0, PT, R50, c[0x0][0x1a8], PT ;  /* 0x00006a0032007a0c */ /* 0x000fd60003f04070 */
[----:B------:R-:W-:Y:S02]  /*04f0*/  @P1 IADD3 R49, R49, 0x1, RZ ;  /* 0x0000000131311810 */ /* 0x000fe40007ffe0ff */
[----:B------:R-:W-:-:S05]  /*0500*/  @!P2 LOP3.LUT R49, RZ, c[0x0][0x19c], RZ, 0x33, !PT ;  /* 0x00006700ff31aa12 */ /* 0x000fca00078e33ff */
[----:B------:R-:W-:-:S04]  /*0510*/  IMAD.MOV R41, RZ, RZ, -R49 ;  /* 0x000000ffff297224 */ /* 0x000fc800078e0a31 */
[----:B------:R-:W-:Y:S01]  /*0520*/  IMAD R44, R41, c[0x0][0x19c], R44 ;  /* 0x00006700292c7a24 */ /* 0x000fe200078e022c */
[----:B-----5:R-:W-:Y:S05]  /*0530*/  @P0 BRA `(.L_x_160) ;  /* 0x0001b8a000000947 */ /* 0x020fea0003800000 */
[----:B------:R-:W0:Y:S01]  /*0540*/  I2F.U32.RP R4, R0 ;  /* 0x0000000000047306 */ /* 0x000e220000209000 */
[----:B------:R-:W-:Y:S01]  /*0550*/  ISETP.NE.U32.AND P0, PT, RZ, c[0x0][0x188], PT ;  /* 0x00006200ff007a0c */ /* 0x000fe20003f05070 */
[----:B------:R-:W-:Y:S02]  /*0560*/  IMAD R3, R3, c[0x0][0x194], R152 ;  /* 0x0000650003037a24 */ /* 0x000fe400078e0298 */
[----:B------:R-:W-:Y:S01]  /*0570*/  IMAD.MOV.U32 R48, RZ, RZ, RZ ;  /* 0x000000ffff307224 */ /* 0x000fe200078e00ff */
[----:B------:R-:W-:-:S03]  /*0580*/  ISETP.NE.AND.EX P0, PT, RZ, c[0x0][0x18c], PT, P0 ;  /* 0x00006300ff007a0c */ /* 0x000fc60003f05300 */
[----:B0-----:R-:W0:Y:S01]  /*0590*/  MUFU.RCP R4, R4 ;  /* 0x0000000400047308 */ /* 0x001e220000001000 */
[----:B------:R-:W-:-:S09]  /*05a0*/  IMAD.MOV R45, RZ, RZ, -R0 ;  /* 0x000000ffff2d7224 */ /* 0x000fd200078e0a00 */
[----:B------:R-:W-:-:S05]  /*05b0*/  @P0 MOV R42, 0x4 ;  /* 0x00000004002a0802 */ /* 0x000fca0000000f00 */
        /* <DEDUP_REMOVED lines=8> */
[----:B------:R-:W-:-:S06]  /*0640*/  IMAD.HI.U32 R41, R41, R45, R40 ;  /* 0x0000002d29297227 */ /* 0x000fcc00078e0028 */
[----:B------:R-:W-:-:S04]  /*0650*/  IMAD.HI.U32 R41, R41, c[0x0][0x194], RZ ;  /* 0x0000650029297a27 */ /* 0x000fc800078e00ff */
[----:B--2---:R-:W-:-:S04]  /*0660*/  IMAD.MOV R43, RZ, RZ, -R41 ;  /* 0x000000ffff2b7224 */ /* 0x004fc800078e0a29 */
[----:B------:R-:W-:-:S05]  /*0670*/  IMAD R43, R0, R43, c[0x0][0x194] ;  /* 0x00006500002b7624 */ /* 0x000fca00078e022b */
[----:B------:R-:W-:-:S13]  /*0680*/  ISETP.GE.U32.AND P0, PT, R43, R0, PT ;  /* 0x000000002b00720c */ /* 0x000fda0003f06070 */
[C---:B------:R-:W-:Y:S02]  /*0690*/  @P0 IADD3 R43, -R0.reuse, R43, RZ ;  /* 0x0000002b002b0210 */ /* 0x040fe40007ffe1ff */
[----:B------:R-:W-:Y:S02]  /*06a0*/  @P0 IADD3 R41, R41, 0x1, RZ ;  /* 0x0000000129290810 */ /* 0x000fe40007ffe0ff */
[----:B------:R-:W-:Y:S02]  /*06b0*/  ISETP.GE.U32.AND P1, PT, R43, R0, PT ;  /* 0x000000002b00720c */ /* 0x000fe40003f26070 */
[----:B------:R-:W-:-:S11]  /*06c0*/  ISETP.GT.U32.AND P0, PT, R0, c[0x0][0x194], PT ;  /* 0x0000650000007a0c */ /* 0x000fd60003f04070 */
[----:B------:R-:W-:Y:S02]  /*06d0*/  @P1 IADD3 R41, R41, 0x1, RZ ;  /* 0x0000000129291810 */ /* 0x000fe40007ffe0ff */
[----:B------:R-:W-:-:S04]  /*06e0*/  @!P2 LOP3.LUT R41, RZ, R0, RZ, 0x33, !PT ;  /* 0x00000000ff29a212 */ /* 0x000fc800078e33ff */
[----:B------:R-:W-:-:S04]  /*06f0*/  SEL R4, R41, 0x1, !P0 ;  /* 0x0000000129047807 */ /* 0x000fc80004000000 */
[----:B------:R-:W0:Y:S01]  /*0700*/  I2F.U32.RP R42, R4 ;  /* 0x00000004002a7306 */ /* 0x000e220000209000 */
[----:B------:R-:W-:Y:S01]  /*0710*/  IMAD.MOV R43, RZ, RZ, -R4 ;  /* 0x000000ffff2b7224 */ /* 0x000fe200078e0a04 */
[----:B------:R-:W-:-:S06]  /*0720*/  ISETP.NE.U32.AND P2, PT, R4, RZ, PT ;  /* 0x000000ff0400720c */ /* 0x000fcc0003f45070 */
[----:B0-----:R-:W0:Y:S02]  /*0730*/  MUFU.RCP R42, R42 ;  /* 0x0000002a002a7308 */ /* 0x001e240000001000 */
[----:B0-----:R-:W-:-:S06]  /*0740*/  IADD3 R40, R42, 0xffffffe, RZ ;  /* 0x0ffffffe2a287810 */ /* 0x001fcc0007ffe0ff */
[----:B------:R0:W2:Y:S02]  /*0750*/  F2I.FTZ.U32.TRUNC.NTZ R41, R40 ;  /* 0x0000002800297305 */ /* 0x0000a4000021f000 */
[----:B0-----:R-:W-:Y:S02]  /*0760*/  IMAD.MOV.U32 R40, RZ, RZ, RZ ;  /* 0x000000ffff287224 */ /* 0x001fe400078e00ff */
[----:B--2---:R-:W-:-:S04]  /*0770*/  IMAD R43, R43, R41, RZ ;  /* 0x000000292b2b7224 */ /* 0x004fc800078e02ff */
[----:B------:R-:W-:-:S04]  /*0780*/  IMAD.HI.U32 R46, R41, R43, R40 ;  /* 0x0000002b292e7227 */ /* 0x000fc800078e0028 */
[----:B------:R-:W-:Y:S02]  /*0790*/  IMAD R40, R49, c[0x0][0x19c], R44 ;  /* 0x0000670031287a24 */ /* 0x000fe400078e022c */
[----:B------:R-:W-:-:S04]  /*07a0*/  IMAD.HI.U32 R41, R46, R3, RZ ;  /* 0x000000032e297227 */ /* 0x000fc800078e00ff */
[----:B------:R-:W-:Y:S02]  /*07b0*/  IMAD.MOV R43, RZ, RZ, -R41 ;  /* 0x000000ffff2b7224 */ /* 0x000fe400078e0a29 */
[----:B------:R-:W-:Y:S02]  /*07c0*/  IMAD R46, R40, c[0x0][0x1a4], RZ ;  /* 0x00006900282e7a24 */ /* 0x000fe400078e02ff */
[----:B------:R-:W-:Y:S02]  /*07d0*/  IMAD R43, R4, R43, R3 ;  /* 0x0000002b042b7224 */ /* 0x000fe400078e0203 */
[----:B------:R-:W-:Y:S02]  /*07e0*/  IMAD R3, R3, c[0x0][0x198], RZ ;  /* 0x0000660003037a24 */ /* 0x000fe400078e02ff */
[----:B------:R-:W-:Y:S01]  /*07f0*/  IMAD R40, R40, c[0x0][0x1ac], RZ ;  /* 0x00006b0028287a24 */ /* 0x000fe200078e02ff */
[----:B------:R-:W-:-:S13]  /*0800*/  ISETP.GE.U32.AND P0, PT, R43, R4, PT ;  /* 0x000000042b00720c */ /* 0x000fda0003f06070 */
[----:B------:R-:W-:Y:S01]  /*0810*/  @P0 IMAD.IADD R43, R43, 0x1, -R4 ;  /* 0x000000012b2b0824 */ /* 0x000fe200078e0a04 */
[----:B------:R-:W-:Y:S02]  /*0820*/  @P0 IADD3 R41, R41, 0x1, RZ ;  /* 0x0000000129290810 */ /* 0x000fe40007ffe0ff */
[----:B------:R-:W-:Y:S02]  /*0830*/  PLOP3.LUT P0, PT, PT, PT, UP0, 0x80, 0x0 ;  /* 0x000000000000781c */ /* 0x000fe40003f0f008 */
[----:B------:R-:W-:Y:S02]  /*0840*/  ISETP.GE.U32.AND P1, PT, R43, R4, PT ;  /* 0x000000042b00720c */ /* 0x000fe40003f26070 */
[----:B------:R-:W-:-:S04]  /*0850*/  MOV R43, c[0x0][0x19c] ;  /* 0x00006700002b7a02 */ /* 0x000fc80000000f00 */
[----:B------:R-:W-:-:S04]  /*0860*/  IADD3 R43, -R43, 0x1, RZ ;  /* 0x000000012b2b7810 */ /* 0x000fc80007ffe1ff */
[----:B------:R-:W-:-:S03]  /*0870*/  IADD3 R43, R44, c[0x0][0x1a0], R43 ;  /* 0x000068002c2b7a10 */ /* 0x000fc60007ffe02b */
[----:B------:R-:W-:Y:S02]  /*0880*/  @P1 IADD3 R41, R41, 0x1, RZ ;  /* 0x0000000129291810 */ /* 0x000fe40007ffe0ff */
[C---:B------:R-:W-:Y:S02]  /*0890*/  ISETP.LT.U32.AND P0, PT, R43.reuse, c[0x0][0x1a0], P0 ;  /* 0x000068002b007a0c */ /* 0x040fe40000701070 */
[----:B------:R-:W-:Y:S02]  /*08a0*/  @!P2 LOP3.LUT R41, RZ, R4, RZ, 0x33, !PT ;  /* 0x00000004ff29a212 */ /* 0x000fe400078e33ff */
[----:B------:R-:W-:Y:S02]  /*08b0*/  SEL R47, R43, c[0x0][0x1a0], P0 ;  /* 0x000068002b2f7a07 */ /* 0x000fe40000000000 */
[----:B------:R-:W-:Y:S02]  /*08c0*/  ISETP.GE.U32.AND P1, PT, R41, R0, PT ;  /* 0x000000002900720c */ /* 0x000fe40003f26070 */
[----:B------:R-:W-:-:S02]  /*08d0*/  ISETP.NE.AND P0, PT, R47, RZ, PT ;  /* 0x000000ff2f00720c */ /* 0x000fc40003f05270 */
[-C--:B------:R-:W-:Y:S02]  /*08e0*/  IADD3 R46, P2, R46, R3.reuse, RZ ;  /* 0x000000032e2e7210 */ /* 0x080fe40007f5e0ff */
[----:B------:R-:W-:-:S03]  /*08f0*/  IADD3 R3, P3, R40, R3, RZ ;  /* 0x0000000328037210 */ /* 0x000fc60007f7e0ff */
[----:B------:R-:W-:Y:S02]  /*0900*/  IMAD.X R45, RZ, RZ, RZ, P2 ;  /* 0x000000ffff2d7224 */ /* 0x000fe400010e06ff */
[----:B------:R-:W-:Y:S02]  /*0910*/  IMAD.X R4, RZ, RZ, RZ, P3 ;  /* 0x000000ffff047224 */ /* 0x000fe400018e06ff */
[----:B------:R-:W-:Y:S02]  /*0920*/  @P1 IADD3 R41, R0, -0x1, RZ ;  /* 0xffffffff00291810 */ /* 0x000fe40007ffe0ff */
[----:B------:R-:W-:Y:S05]  /*0930*/  @!P0 BRA `(.L_x_161) ;  /* 0x0001ae1000008947 */ /* 0x000fea0003800000 */
[----:B------:R-:W-:Y:S02]  /*0940*/  ISETP.GE.U32.AND P0, PT, R50, 0x101, PT ;  /* 0x000001013200780c */ /* 0x000fe40003f06070 */
[----:B------:R-:W-:-:S11]  /*0950*/  IADD3 R44, R44, c[0x0][0x1b8], RZ ;  /* 0x00006e002c2c7a10 */ /* 0x000fd60007ffe0ff */
[----:B------:R-:W-:Y:S05]  /*0960*/  @!P0 BRA `(.L_x_162) ;  /* 0x0001811000008947 */ /* 0x000fea0003800000 */
[----:B------:R-:W-:Y:S01]  /*0970*/  BSSY B1, `(.L_x_163) ;  /* 0x00000d4000017945 */ /* 0x000fe20003800000 */
[----:B------:R-:W-:Y:S02]  /*0980*/  IMAD R50, R41, c[0x0][0x198], RZ ;  /* 0x0000660029327a24 */ /* 0x000fe400078e02ff */
[----:B------:R-:W-:Y:S02]  /*0990*/  IMAD.MOV.U32 R51, RZ, RZ, -0x800000 ;  /* 0xff800000ff337424 */ /* 0x000fe400078e00ff */
[----:B------:R-:W-:-:S03]  /*09a0*/  IMAD.MOV.U32 R150, RZ, RZ, RZ ;  /* 0x000000ffff967224 */ /* 0x000fc600078e00ff */
.L_x_170:
[----:B------:R-:W-:Y:S01]  /*09b0*/  MOV R40, c[0x0][0x198] ;  /* 0x0000660000287a02 */ /* 0x000fe20000000f00 */
[----:B------:R-:W-:Y:S02]  /*09c0*/  IMAD R41, R49, c[0x0][0x1a0], R150 ;  /* 0x0000680031297a24 */ /* 0x000fe400078e0296 */
[----:B------:R-:W-:Y:S01]  /*09d0*/  IMAD.MOV.U32 R155, RZ, RZ, RZ ;  /* 0x000000ffff9b7224 */ /* 0x000fe200078e00ff */
[----:B------:R-:W-:Y:S01]  /*09e0*/  IADD3 R40, R40, -0x1, RZ ;  /* 0xffffffff28287810 */ /* 0x000fe20007ffe0ff */
[----:B------:R-:W-:-:S02]  /*09f0*/  IMAD R41, R41, c[0x0][0x1a8], RZ ;  /* 0x00006a0029297a24 */ /* 0x000fc400078e02ff */
[----:B------:R-:W-:Y:S01]  /*0a00*/  IMAD.MOV.U32 R151, RZ, RZ, RZ ;  /* 0x000000ffff977224 */ /* 0x000fe200078e00ff */
[----:B------:R-:W-:Y:S02]  /*0a10*/  ISETP.GE.U32.AND P0, PT, R40, 0x3, PT ;  /* 0x000000032800780c */ /* 0x000fe40003f06070 */
[----:B------:R-:W-:-:S05]  /*0a20*/  IADD3 R149, P1, R41, R50, RZ ;  /* 0x0000003229957210 */ /* 0x000fca0007f3e0ff */
[----:B------:R-:W-:-:S06]  /*0a30*/  IMAD.X R153, RZ, RZ, RZ, P1 ;  /* 0x000000ffff997224 */ /* 0x000fcc00008e06ff */
[----:B-1----:R-:W-:Y:S05]  /*0a40*/  @!P0 BRA `(.L_x_164) ;  /* 0x00000a7000008947 */ /* 0x002fea0003800000 */
[----:B------:R-:W-:Y:S01]  /*0a50*/  IADD3 R154, -R2, c[0x0][0x198], RZ ;  /* 0x00006600029a7a10 */ /* 0x000fe20007ffe1ff */
[----:B------:R-:W-:-:S03]  /*0a60*/  IMAD.MOV.U32 R151, RZ, RZ, RZ ;  /* 0x000000ffff977224 */ /* 0x000fc600078e00ff */
[----:B------:R-:W-:-:S13]  /*0a70*/  ISETP.GT.AND P0, PT, R154, RZ, PT ;  /* 0x000000ff9a00720c */ /* 0x000fda0003f04270 */
[----:B------:R-:W-:Y:S05]  /*0a80*/  @!P0 BRA `(.L_x_165) ;  /* 0x000008b000008947 */ /* 0x000fea0003800000 */
[----:B------:R-:W-:Y:S02]  /*0a90*/  ISETP.GT.AND P1, PT, R154, 0xc, PT ;  /* 0x0000000c9a00780c */ /* 0x000fe40003f24270 */
[----:B------:R-:W-:-:S11]  /*0aa0*/  PLOP3.LUT P0, PT, PT, PT, PT, 0x80, 0x0 ;  /* 0x000000000000781c */ /* 0x000fd60003f0f070 */
[----:B------:R-:W-:Y:S05]  /*0ab0*/  @!P1 BRA `(.L_x_166) ;  /* 0x0000058000009947 */ /* 0x000fea0003800000 */
[----:B------:R-:W-:-:S02]  /*0ac0*/  PLOP3.LUT P0, PT, PT, PT, PT, 0x8, 0x0 ;  /* 0x000000000000781c */ /* 0x000fc40003f0e170 */
.L_x_167:
[C---:B------:R-:W-:Y:S02]  /*0ad0*/  IADD3 R41, P1, R151.reuse, R46, RZ ;  /* 0x0000002e97297210 */ /* 0x040fe40007f3e0ff */
[----:B------:R-:W-:Y:S02]  /*0ae0*/  IADD3 R43, P2, R151, R149, RZ ;  /* 0x00000095972b7210 */ /* 0x000fe40007f5e0ff */
[----:B------:R-:W-:Y:S02]  /*0af0*/  IADD3.X R42, RZ, R45, RZ, P1, !PT ;  /* 0x0000002dff2a7210 */ /* 0x000fe40000ffe4ff */
[----:B------:R-:W-:Y:S01]  /*0b00*/  LEA R40, P1, R41, c[0x0][0x160], 0x2 ;  /* 0x0000580029287a11 */ /* 0x000fe200078210ff */
[----:B------:R-:W-:-:S03]  /*0b10*/  IMAD.X R52, RZ, RZ, R153, P2 ;  /* 0x000000ffff347224 */ /* 0x000fc600010e0699 */
[----:B------:R-:W-:Y:S02]  /*0b20*/  LEA.HI.X R41, R41, c[0x0][0x164], R42, 0x2, P1 ;  /* 0x0000590029297a11 */ /* 0x000fe400008f142a */
[----:B------:R-:W-:-:S03]  /*0b30*/  LEA R42, P1, R43, c[0x0][0x168], 0x2 ;  /* 0x00005a002b2a7a11 */ /* 0x000fc600078210ff */
[----:B------:R-:W2:Y:S01]  /*0b40*/  LDG.E.CONSTANT R53, [R40.64] ;  /* 0x0000000a28357981 */ /* 0x000ea2000c1e9900 */
[----:B------:R-:W-:-:S03]  /*0b50*/  LEA.HI.X R43, R43, c[0x0][0x16c], R52, 0x2, P1 ;  /* 0x00005b002b2b7a11 */ /* 0x000fc600008f1434 */
[----:B------:R-:W3:Y:S04]  /*0b60*/  LDG.E.CONSTANT R55, [R40.64+0x4] ;  /* 0x0000040a28377981 */ /* 0x000ee8000c1e9900 */
[----:B------:R0:W2:Y:S04]  /*0b70*/  LDG.E.CONSTANT R52, [R42.64] ;  /* 0x0000000a2a347981 */ /* 0x0000a8000c1e9900 */
[----:B------:R0:W3:Y:S04]  /*0b80*/  LDG.E.CONSTANT R54, [R42.64+0x4] ;  /* 0x0000040a2a367981 */ /* 0x0000e8000c1e9900 */
[----:B------:R0:W4:Y:S04]  /*0b90*/  LDG.E.CONSTANT R156, [R42.64+0x8] ;  /* 0x0000080a2a9c7981 */ /* 0x000128000c1e9900 */
[----:B------:R0:W4:Y:S04]  /*0ba0*/  LDG.E.CONSTANT R157, [R42.64+0xc] ;  /* 0x00000c0a2a9d7981 */ /* 0x000128000c1e9900 */
[----:B0-----:R0:W4:Y:S01]  /*0bb0*/  LDG.E.CONSTANT R42, [R40.64+0xc] ;  /* 0x00000c0a282a7981 */ /* 0x001122000c1e9900 */
[----:B--2---:R-:W-:Y:S01]  /*0bc0*/  FFMA R155, R52, R53, R155 ;  /* 0x00000035349b7223 */ /* 0x004fe2000000009b */
[----:B------:R-:W-:-:S04]  /*0bd0*/  IADD3 R52, R151, 0x4, RZ ;  /* 0x0000000497347810 */ /* 0x000fc80007ffe0ff */
[----:B------:R-:W-:Y:S01]  /*0be0*/  IADD3 R53, P1, R52, R46, RZ ;  /* 0x0000002e34357210 */ /* 0x000fe20007f3e0ff */
[----:B---3--:R-:W-:Y:S01]  /*0bf0*/  FFMA R155, R54, R55, R155 ;  /* 0x00000037369b7223 */ /* 0x008fe2000000009b */
[----:B------:R-:W-:-:S03]  /*0c00*/  IADD3 R55, P2, R52, R149, RZ ;  /* 0x0000009534377210 */ /* 0x000fc60007f5e0ff */
[----:B------:R-:W-:Y:S01]  /*0c10*/  IMAD.X R54, RZ, RZ, R45, P1 ;  /* 0x000000ffff367224 */ /* 0x000fe200008e062d */
[----:B------:R-:W-:Y:S01]  /*0c20*/  LEA R52, P1, R53, c[0x0][0x160], 0x2 ;  /* 0x0000580035347a11 */ /* 0x000fe200078210ff */
[----:B------:R-:W-:-:S03]  /*0c30*/  IMAD.X R158, RZ, RZ, R153, P2 ;  /* 0x000000ffff9e7224 */ /* 0x000fc600010e0699 */
[----:B------:R-:W-:Y:S02]  /*0c40*/  LEA.HI.X R53, R53, c[0x0][0x164], R54, 0x2, P1 ;  /* 0x0000590035357a11 */ /* 0x000fe400008f1436 */
[----:B------:R-:W-:-:S03]  /*0c50*/  LEA R54, P1, R55, c[0x0][0x168], 0x2 ;  /* 0x00005a0037367a11 */ /* 0x000fc600078210ff */
[----:B------:R-:W2:Y:S01]  /*0c60*/  LDG.E.CONSTANT R159, [R52.64] ;  /* 0x0000000a349f7981 */ /* 0x000ea2000c1e9900 */
[----:B------:R-:W-:-:S03]  /*0c70*/  LEA.HI.X R55, R55, c[0x0][0x16c], R158, 0x2, P1 ;  /* 0x00005b0037377a11 */ /* 0x000fc600008f149e */
[----:B------:R0:W4:Y:S04]  /*0c80*/  LDG.E.CONSTANT R158, [R40.64+0x8] ;  /* 0x0000080a289e7981 */ /* 0x000128000c1e9900 */
[----:B------:R-:W2:Y:S04]  /*0c90*/  LDG.E.CONSTANT R43, [R54.64] ;  /* 0x0000000a362b7981 */ /* 0x000ea8000c1e9900 */
[----:B------:R-:W3:Y:S04]  /*0ca0*/  LDG.E.CONSTANT R161, [R54.64+0x4] ;  /* 0x0000040a36a17981 */ /* 0x000ee8000c1e9900 */
[----:B------:R-:W3:Y:S01]  /*0cb0*/  LDG.E.CONSTANT R160, [R52.64+0x4] ;  /* 0x0000040a34a07981 */ /* 0x000ee2000c1e9900 */
[----:B0-----:R-:W-:-:S04]  /*0cc0*/  IADD3 R40, R151, 0x8, RZ ;  /* 0x0000000897287810 */ /* 0x001fc80007ffe0ff */
[----:B------:R-:W-:Y:S01]  /*0cd0*/  IADD3 R41, P2, R40, R149, RZ ;  /* 0x0000009528297210 */ /* 0x000fe20007f5e0ff */
[----:B----4-:R-:W-:-:S04]  /*0ce0*/  FFMA R156, R156, R158, R155 ;  /* 0x0000009e9c9c7223 */ /* 0x010fc8000000009b */
[----:B------:R-:W-:Y:S01]  /*0cf0*/  FFMA R42, R157, R42, R156 ;  /* 0x0000002a9d2a7223 */ /* 0x000fe2000000009c */
[----:B------:R-:W-:Y:S01]  /*0d00*/  IADD3.X R158, RZ, R153, RZ, P2, !PT ;  /* 0x00000099ff9e7210 */ /* 0x000fe200017fe4ff */
[----:B------:R0:W4:Y:S02]  /*0d10*/  LDG.E.CONSTANT R156, [R54.64+0x8] ;  /* 0x0000080a369c7981 */ /* 0x000124000c1e9900 */
[----:B--2---:R-:W-:Y:S01]  /*0d20*/  FFMA R42, R43, R159, R42 ;  /* 0x0000009f2b2a7223 */ /* 0x004fe2000000002a */
[----:B------:R-:W-:Y:S01]  /*0d30*/  IADD3 R43, P1, R40, R46, RZ ;  /* 0x0000002e282b7210 */ /* 0x000fe20007f3e0ff */
[----:B------:R0:W2:Y:S02]  /*0d40*/  LDG.E.CONSTANT R157, [R54.64+0xc] ;  /* 0x00000c0a369d7981 */ /* 0x0000a4000c1e9900 */
[----:B---3--:R-:W-:Y:S02]  /*0d50*/  FFMA R155, R161, R160, R42 ;  /* 0x000000a0a19b7223 */ /* 0x008fe4000000002a */
[----:B------:R-:W-:Y:S01]  /*0d60*/  IMAD.X R40, RZ, RZ, R45, P1 ;  /* 0x000000ffff287224 */ /* 0x000fe200008e062d */
[----:B------:R-:W-:-:S04]  /*0d70*/  LEA R42, P1, R43, c[0x0][0x160], 0x2 ;  /* 0x000058002b2a7a11 */ /* 0x000fc800078210ff */
[----:B------:R-:W-:Y:S01]  /*0d80*/  LEA.HI.X R43, R43, c[0x0][0x164], R40, 0x2, P1 ;  /* 0x000059002b2b7a11 */ /* 0x000fe200008f1428 */
[----:B0-----:R0:W2:Y:S01]  /*0d90*/  LDG.E.CONSTANT R54, [R52.64+0xc] ;  /* 0x00000c0a34367981 */ /* 0x0010a2000c1e9900 */
[----:B------:R-:W-:-:S03]  /*0da0*/  LEA R40, P1, R41, c[0x0][0x168], 0x2 ;  /* 0x00005a0029287a11 */ /* 0x000fc600078210ff */
[----:B------:R-:W3:Y:S01]  /*0db0*/  LDG.E.CONSTANT R159, [R42.64] ;  /* 0x0000000a2a9f7981 */ /* 0x000ee2000c1e9900 */
[----:B------:R-:W-:-:S03]  /*0dc0*/  LEA.HI.X R41, R41, c[0x0][0x16c], R158, 0x2, P1 ;  /* 0x00005b0029297a11 */ /* 0x000fc600008f149e */
[----:B------:R0:W4:Y:S04]  /*0dd0*/  LDG.E.CONSTANT R158, [R52.64+0x8] ;  /* 0x0000080a349e7981 */ /* 0x000128000c1e9900 */
[----:B------:R-:W3:Y:S04]  /*0de0*/  LDG.E.CONSTANT R55, [R40.64] ;  /* 0x0000000a28377981 */ /* 0x000ee8000c1e9900 */
[----:B------:R-:W3:Y:S04]  /*0df0*/  LDG.E.CONSTANT R161, [R40.64+0x4] ;  /* 0x0000040a28a17981 */ /* 0x000ee8000c1e9900 */
[----:B------:R-:W3:Y:S01]  /*0e00*/  LDG.E.CONSTANT R160, [R42.64+0x4] ;  /* 0x0000040a2aa07981 */ /* 0x000ee2000c1e9900 */
[----:B0-----:R-:W-:-:S04]  /*0e10*/  IADD3 R52, R151, 0xc, RZ ;  /* 0x0000000c97347810 */ /* 0x001fc80007ffe0ff */
[----:B------:R-:W-:Y:S01]  /*0e20*/  IADD3 R53, P2, R52, R149, RZ ;  /* 0x0000009534357210 */ /* 0x000fe20007f5e0ff */
[----:B----4-:R-:W-:Y:S02]  /*0e30*/  FFMA R156, R156, R158, R155 ;  /* 0x0000009e9c9c7223 */ /* 0x010fe4000000009b */
[----:B------:R0:W4:Y:S02]  /*0e40*/  LDG.E.CONSTANT R158, [R42.64+0x8] ;  /* 0x0000080a2a9e7981 */ /* 0x000124000c1e9900 */
[----:B--2---:R-:W-:Y:S02]  /*0e50*/  FFMA R54, R157, R54, R156 ;  /* 0x000000369d367223 */ /* 0x004fe4000000009c */
[----:B------:R2:W4:Y:S02]  /*0e60*/  LDG.E.CONSTANT R156, [R40.64+0x8] ;  /* 0x0000080a289c7981 */ /* 0x000524000c1e9900 */
[----:B---3--:R-:W-:Y:S01]  /*0e70*/  FFMA R54, R55, R159, R54 ;  /* 0x0000009f37367223 */ /* 0x008fe20000000036 */
[----:B------:R-:W-:Y:S01]  /*0e80*/  IADD3 R55, P1, R52, R46, RZ ;  /* 0x0000002e34377210 */ /* 0x000fe20007f3e0ff */
[----:B------:R2:W3:Y:S02]  /*0e90*/  LDG.E.CONSTANT R157, [R40.64+0xc] ;  /* 0x00000c0a289d7981 */ /* 0x0004e4000c1e9900 */
[----:B------:R-:W-:Y:S01]  /*0ea0*/  FFMA R155, R161, R160, R54 ;  /* 0x000000a0a19b7223 */ /* 0x000fe20000000036 */
[----:B------:R-:W-:Y:S01]  /*0eb0*/  IMAD.X R54, RZ, RZ, R153, P2 ;  /* 0x000000ffff367224 */ /* 0x000fe200010e0699 */
[C---:B------:R-:W-:Y:S01]  /*0ec0*/  LEA R52, P2, R53.reuse, c[0x0][0x168], 0x2 ;  /* 0x00005a0035347a11 */ /* 0x040fe200078410ff */
[----:B------:R-:W-:Y:S01]  /*0ed0*/  IMAD.X R162, RZ, RZ, R45, P1 ;  /* 0x000000ffffa27224 */ /* 0x000fe200008e062d */
[----:B------:R0:W3:Y:S02]  /*0ee0*/  LDG.E.CONSTANT R160, [R42.64+0xc] ;  /* 0x00000c0a2aa07981 */ /* 0x0000e4000c1e9900 */
[----:B------:R-:W-:-:S02]  /*0ef0*/  LEA.HI.X R53, R53, c[0x0][0x16c], R54, 0x2, P2 ;  /* 0x00005b0035357a11 */ /* 0x000fc400010f1436 */
[----:B------:R-:W-:-:S03]  /*0f00*/  LEA R54, P1, R55, c[0x0][0x160], 0x2 ;  /* 0x0000580037367a11 */ /* 0x000fc600078210ff */
[----:B------:R-:W3:Y:S01]  /*0f10*/  LDG.E.CONSTANT R159, [R52.64] ;  /* 0x0000000a349f7981 */ /* 0x000ee2000c1e9900 */
[----:B------:R-:W-:-:S03]  /*0f20*/  LEA.HI.X R55, R55, c[0x0][0x164], R162, 0x2, P1 ;  /* 0x0000590037377a11 */ /* 0x000fc600008f14a2 */
[----:B0-----:R-:W3:Y:S04]  /*0f30*/  LDG.E.CONSTANT R42, [R52.64+0x4] ;  /* 0x0000040a342a7981 */ /* 0x001ee8000c1e9900 */
[----:B------:R-:W3:Y:S04]  /*0f40*/  LDG.E.CONSTANT R43, [R54.64] ;  /* 0x0000000a362b7981 */ /* 0x000ee8000c1e9900 */
[----:B------:R-:W3:Y:S04]  /*0f50*/  LDG.E.CONSTANT R161, [R54.64+0x4] ;  /* 0x0000040a36a17981 */ /* 0x000ee8000c1e9900 */
[----:B--2---:R-:W2:Y:S04]  /*0f60*/  LDG.E.CONSTANT R40, [R52.64+0x8] ;  /* 0x0000080a34287981 */ /* 0x004ea8000c1e9900 */
[----:B------:R-:W2:Y:S04]  /*0f70*/  LDG.E.CONSTANT R162, [R54.64+0x8] ;  /* 0x0000080a36a27981 */ /* 0x000ea8000c1e9900 */
[----:B------:R-:W2:Y:S04]  /*0f80*/  LDG.E.CONSTANT R41, [R52.64+0xc] ;  /* 0x00000c0a34297981 */ /* 0x000ea8000c1e9900 */
[----:B------:R-:W2:Y:S01]  /*0f90*/  LDG.E.CONSTANT R163, [R54.64+0xc] ;  /* 0x00000c0a36a37981 */ /* 0x000ea2000c1e9900 */
[----:B------:R-:W-:-:S04]  /*0fa0*/  IADD3 R154, R154, -0x10, RZ ;  /* 0xfffffff09a9a7810 */ /* 0x000fc80007ffe0ff */
[----:B------:R-:W-:Y:S02]  /*0fb0*/  ISETP.GT.AND P1, PT, R154, 0xc, PT ;  /* 0x0000000c9a00780c */ /* 0x000fe40003f24270 */
[----:B------:R-:W-:Y:S01]  /*0fc0*/  IADD3 R151, R151, 0x10, RZ ;  /* 0x0000001097977810 */ /* 0x000fe20007ffe0ff */
[----:B----4-:R-:W-:-:S04]  /*0fd0*/  FFMA R156, R156, R158, R155 ;  /* 0x0000009e9c9c7223 */ /* 0x010fc8000000009b */
[----:B---3--:R-:W-:-:S04]  /*0fe0*/  FFMA R156, R157, R160, R156 ;  /* 0x000000a09d9c7223 */ /* 0x008fc8000000009c */
[----:B------:R-:W-:-:S04]  /*0ff0*/  FFMA R43, R159, R43, R156 ;  /* 0x0000002b9f2b7223 */ /* 0x000fc8000000009c */
[----:B------:R-:W-:-:S04]  /*1000*/  FFMA R43, R42, R161, R43 ;  /* 0x000000a12a2b7223 */ /* 0x000fc8000000002b */
[----:B--2---:R-:W-:-:S04]  /*1010*/  FFMA R40, R40, R162, R43 ;  /* 0x000000a228287223 */ /* 0x004fc8000000002b */
[----:B------:R-:W-:Y:S01]  /*1020*/  FFMA R155, R41, R163, R40 ;  /* 0x000000a3299b7223 */ /* 0x000fe20000000028 */
[----:B------:R-:W-:Y:S05]  /*1030*/  @P1 BRA `(.L_x_167) ;  /* 0xfffffa9000001947 */ /* 0x000fea000383ffff */
.L_x_166:
[----:B------:R-:W-:-:S13]  /*1040*/  ISETP.GT.AND P1, PT, R154, 0x4, PT ;  /* 0x000000049a00780c */ /* 0x000fda0003f24270 */
[----:B------:R-:W-:Y:S05]  /*1050*/  @!P1 BRA `(.L_x_168) ;  /* 0x000002c000009947 */ /* 0x000fea0003800000 */
[C---:B------:R-:W-:Y:S02]  /*1060*/  IADD3 R41, P0, R151.reuse, R46, RZ ;  /* 0x0000002e97297210 */ /* 0x040fe40007f1e0ff */
[----:B------:R-:W-:-:S03]  /*1070*/  IADD3 R40, P1, R151, R149, RZ ;  /* 0x0000009597287210 */ /* 0x000fc60007f3e0ff */
[----:B------:R-:W-:Y:S01]  /*1080*/  IMAD.X R42, RZ, RZ, R45, P0 ;  /* 0x000000ffff2a7224 */ /* 0x000fe200000e062d */
[----:B------:R-:W-:-:S04]  /*1090*/  LEA R54, P0, R41, c[0x0][0x160], 0x2 ;  /* 0x0000580029367a11 */ /* 0x000fc800078010ff */
[----:B------:R-:W-:Y:S01]  /*10a0*/  LEA.HI.X R55, R41, c[0x0][0x164], R42, 0x2, P0 ;  /* 0x0000590029377a11 */ /* 0x000fe200000f142a */
[----:B------:R-:W-:Y:S01]  /*10b0*/  IMAD.X R41, RZ, RZ, R153, P1 ;  /* 0x000000ffff297224 */ /* 0x000fe200008e0699 */
[----:B------:R-:W-:-:S03]  /*10c0*/  LEA R52, P0, R40, c[0x0][0x168], 0x2 ;  /* 0x00005a0028347a11 */ /* 0x000fc600078010ff */
[----:B------:R-:W2:Y:S01]  /*10d0*/  LDG.E.CONSTANT R43, [R54.64+0x4] ;  /* 0x0000040a362b7981 */ /* 0x000ea2000c1e9900 */
[----:B------:R-:W-:-:S03]  /*10e0*/  LEA.HI.X R53, R40, c[0x0][0x16c], R41, 0x2, P0 ;  /* 0x00005b0028357a11 */ /* 0x000fc600000f1429 */
[----:B------:R-:W3:Y:S04]  /*10f0*/  LDG.E.CONSTANT R41, [R54.64] ;  /* 0x0000000a36297981 */ /* 0x000ee8000c1e9900 */
[----:B------:R-:W3:Y:S04]  /*1100*/  LDG.E.CONSTANT R40, [R52.64] ;  /* 0x0000000a34287981 */ /* 0x000ee8000c1e9900 */
[----:B------:R-:W2:Y:S04]  /*1110*/  LDG.E.CONSTANT R42, [R52.64+0x4] ;  /* 0x0000040a342a7981 */ /* 0x000ea8000c1e9900 */
[----:B------:R0:W4:Y:S04]  /*1120*/  LDG.E.CONSTANT R156, [R52.64+0x8] ;  /* 0x0000080a349c7981 */ /* 0x000128000c1e9900 */
[----:B------:R1:W4:Y:S04]  /*1130*/  LDG.E.CONSTANT R158, [R54.64+0x8] ;  /* 0x0000080a369e7981 */ /* 0x000328000c1e9900 */
[----:B------:R0:W4:Y:S04]  /*1140*/  LDG.E.CONSTANT R157, [R52.64+0xc] ;  /* 0x00000c0a349d7981 */ /* 0x000128000c1e9900 */
[----:B------:R1:W4:Y:S01]  /*1150*/  LDG.E.CONSTANT R160, [R54.64+0xc] ;  /* 0x00000c0a36a07981 */ /* 0x000322000c1e9900 */
[----:B---3--:R-:W-:Y:S01]  /*1160*/  FFMA R155, R40, R41, R155 ;  /* 0x00000029289b7223 */ /* 0x008fe2000000009b */
[----:B------:R-:W-:-:S04]  /*1170*/  IADD3 R40, R151, 0x4, RZ ;  /* 0x0000000497287810 */ /* 0x000fc80007ffe0ff */
[----:B------:R-:W-:Y:S01]  /*1180*/  IADD3 R41, P1, R40, R149, RZ ;  /* 0x0000009528297210 */ /* 0x000fe20007f3e0ff */
[----:B--2---:R-:W-:Y:S01]  /*1190*/  FFMA R155, R42, R43, R155 ;  /* 0x0000002b2a9b7223 */ /* 0x004fe2000000009b */
        /* <DEDUP_REMOVED lines=8> */
[----:B-1----:R-:W3:Y:S04]  /*1220*/  LDG.E.CONSTANT R54, [R40.64+0x4] ;  /* 0x0000040a28367981 */ /* 0x002ee8000c1e9900 */
[----:B------:R-:W2:Y:S04]  /*1230*/  LDG.E.CONSTANT R55, [R42.64] ;  /* 0x0000000a2a377981 */ /* 0x000ea8000c1e9900 */
[----:B------:R-:W3:Y:S04]  /*1240*/  LDG.E.CONSTANT R161, [R42.64+0x4] ;  /* 0x0000040a2aa17981 */ /* 0x000ee8000c1e9900 */
[----:B0-----:R-:W3:Y:S04]  /*1250*/  LDG.E.CONSTANT R52, [R40.64+0x8] ;  /* 0x0000080a28347981 */ /* 0x001ee8000c1e9900 */
[----:B------:R-:W3:Y:S04]  /*1260*/  LDG.E.CONSTANT R162, [R42.64+0x8] ;  /* 0x0000080a2aa27981 */ /* 0x000ee8000c1e9900 */
[----:B------:R-:W3:Y:S04]  /*1270*/  LDG.E.CONSTANT R53, [R40.64+0xc] ;  /* 0x00000c0a28357981 */ /* 0x000ee8000c1e9900 */
[----:B------:R-:W3:Y:S01]  /*1280*/  LDG.E.CONSTANT R163, [R42.64+0xc] ;  /* 0x00000c0a2aa37981 */ /* 0x000ee2000c1e9900 */
[----:B----4-:R-:W-:-:S04]  /*1290*/  FFMA R156, R156, R158, R155 ;  /* 0x0000009e9c9c7223 */ /* 0x010fc8000000009b */
[----:B------:R-:W-:Y:S01]  /*12a0*/  FFMA R156, R157, R160, R156 ;  /* 0x000000a09d9c7223 */ /* 0x000fe2000000009c */
[----:B------:R-:W-:Y:S02]  /*12b0*/  PLOP3.LUT P0, PT, PT, PT, PT, 0x8, 0x0 ;  /* 0x000000000000781c */ /* 0x000fe40003f0e170 */
[----:B------:R-:W-:Y:S02]  /*12c0*/  IADD3 R154, R154, -0x8, RZ ;  /* 0xfffffff89a9a7810 */ /* 0x000fe40007ffe0ff */
[----:B------:R-:W-:Y:S01]  /*12d0*/  IADD3 R151, R151, 0x8, RZ ;  /* 0x0000000897977810 */ /* 0x000fe20007ffe0ff */
[----:B--2---:R-:W-:-:S04]  /*12e0*/  FFMA R55, R159, R55, R156 ;  /* 0x000000379f377223 */ /* 0x004fc8000000009c */
[----:B---3--:R-:W-:-:S04]  /*12f0*/  FFMA R55, R54, R161, R55 ;  /* 0x000000a136377223 */ /* 0x008fc80000000037 */
[----:B------:R-:W-:-:S04]  /*1300*/  FFMA R52, R52, R162, R55 ;  /* 0x000000a234347223 */ /* 0x000fc80000000037 */
[----:B------:R-:W-:-:S01]  /*1310*/  FFMA R155, R53, R163, R52 ;  /* 0x000000a3359b7223 */ /* 0x000fc20000000034 */
.L_x_168:
[----:B------:R-:W-:-:S13]  /*1320*/  ISETP.NE.OR P0, PT, R154, RZ, P0 ;  /* 0x000000ff9a00720c */ /* 0x000fda0000705670 */
[----:B------:R-:W-:Y:S05]  /*1330*/  @!P0 BRA `(.L_x_164) ;  /* 0x0000018000008947 */ /* 0x000fea0003800000 */
.L_x_165:
[C---:B------:R-:W-:Y:S02]  /*1340*/  IADD3 R40, P0, R151.reuse, R46, RZ ;  /* 0x0000002e97287210 */ /* 0x040fe40007f1e0ff */
[----:B------:R-:W-:-:S03]  /*1350*/  IADD3 R52, P1, R151, R149, RZ ;  /* 0x0000009597347210 */ /* 0x000fc60007f3e0ff */
[----:B------:R-:W-:Y:S01]  /*1360*/  IMAD.X R41, RZ, RZ, R45, P0 ;  /* 0x000000ffff297224 */ /* 0x000fe200000e062d */
[----:B------:R-:W-:-:S04]  /*1370*/  LEA R42, P0, R40, c[0x0][0x160], 0x2 ;  /* 0x00005800282a7a11 */ /* 0x000fc800078010ff */
[----:B------:R-:W-:Y:S01]  /*1380*/  LEA.HI.X R43, R40, c[0x0][0x164], R41, 0x2, P0 ;  /* 0x00005900282b7a11 */ /* 0x000fe200000f1429 */
[----:B------:R-:W-:Y:S01]  /*1390*/  IMAD.X R41, RZ, RZ, R153, P1 ;  /* 0x000000ffff297224 */ /* 0x000fe200008e0699 */
[----:B------:R-:W-:-:S03]  /*13a0*/  LEA R40, P0, R52, c[0x0][0x168], 0x2 ;  /* 0x00005a0034287a11 */ /* 0x000fc600078010ff */
[----:B------:R-:W2:Y:S01]  /*13b0*/  LDG.E.CONSTANT R53, [R42.64] ;  /* 0x0000000a2a357981 */ /* 0x000ea2000c1e9900 */
[----:B------:R-:W-:-:S03]  /*13c0*/  LEA.HI.X R41, R52, c[0x0][0x16c], R41, 0x2, P0 ;  /* 0x00005b0034297a11 */ /* 0x000fc600000f1429 */
[----:B------:R-:W3:Y:S04]  /*13d0*/  LDG.E.CONSTANT R54, [R42.64+0x4] ;  /* 0x0000040a2a367981 */ /* 0x000ee8000c1e9900 */
[----:B------:R-:W2:Y:S04]  /*13e0*/  LDG.E.CONSTANT R52, [R40.64] ;  /* 0x0000000a28347981 */ /* 0x000ea8000c1e9900 */
[----:B------:R-:W3:Y:S04]  /*13f0*/  LDG.E.CONSTANT R55, [R40.64+0x4] ;  /* 0x0000040a28377981 */ /* 0x000ee8000c1e9900 */
[----:B------:R-:W4:Y:S04]  /*1400*/  LDG.E.CONSTANT R157, [R40.64+0x8] ;  /* 0x0000080a289d7981 */ /* 0x000f28000c1e9900 */
[----:B------:R-:W4:Y:S04]  /*1410*/  LDG.E.CONSTANT R156, [R42.64+0x8] ;  /* 0x0000080a2a9c7981 */ /* 0x000f28000c1e9900 */
[----:B------:R-:W4:Y:S04]  /*1420*/  LDG.E.CONSTANT R159, [R40.64+0xc] ;  /* 0x00000c0a289f7981 */ /* 0x000f28000c1e9900 */
[----:B------:R-:W4:Y:S01]  /*1430*/  LDG.E.CONSTANT R158, [R42.64+0xc] ;  /* 0x00000c0a2a9e7981 */ /* 0x000f22000c1e9900 */
[----:B------:R-:W-:-:S04]  /*1440*/  IADD3 R154, R154, -0x4, RZ ;  /* 0xfffffffc9a9a7810 */ /* 0x000fc80007ffe0ff */
[----:B------:R-:W-:Y:S02]  /*1450*/  ISETP.NE.AND P0, PT, R154, RZ, PT ;  /* 0x000000ff9a00720c */ /* 0x000fe40003f05270 */
[----:B------:R-:W-:Y:S01]  /*1460*/  IADD3 R151, R151, 0x4, RZ ;  /* 0x0000000497977810 */ /* 0x000fe20007ffe0ff */
[----:B--2---:R-:W-:-:S04]  /*1470*/  FFMA R52, R52, R53, R155 ;  /* 0x0000003534347223 */ /* 0x004fc8000000009b */
[----:B---3--:R-:W-:-:S04]  /*1480*/  FFMA R52, R55, R54, R52 ;  /* 0x0000003637347223 */ /* 0x008fc80000000034 */
[----:B----4-:R-:W-:-:S04]  /*1490*/  FFMA R52, R157, R156, R52 ;  /* 0x0000009c9d347223 */ /* 0x010fc80000000034 */
[----:B------:R-:W-:Y:S01]  /*14a0*/  FFMA R155, R159, R158, R52 ;  /* 0x0000009e9f9b7223 */ /* 0x000fe20000000034 */
[----:B-1---5:R-:W-:Y:S05]  /*14b0*/  @P0 BRA `(.L_x_165) ;  /* 0xfffffe8000000947 */ /* 0x022fea000383ffff */
.L_x_164:
[----:B------:R-:W-:-:S13]  /*14c0*/  ISETP.NE.AND P0, PT, R2, RZ, PT ;  /* 0x000000ff0200720c */ /* 0x000fda0003f05270 */
[----:B------:R-:W-:Y:S05]  /*14d0*/  @!P0 BRA `(.L_x_169) ;  /* 0x0000014000008947 */ /* 0x000fea0003800000 */
[C---:B------:R-:W-:Y:S02]  /*14e0*/  IADD3 R149, P1, R151.reuse, R149, RZ ;  /* 0x0000009597957210 */ /* 0x040fe40007f3e0ff */
[----:B------:R-:W-:-:S03]  /*14f0*/  IADD3 R151, P0, R151, R46, RZ ;  /* 0x0000002e97977210 */ /* 0x000fc60007f1e0ff */
[----:B------:R-:W-:Y:S01]  /*1500*/  IMAD.X R52, RZ, RZ, R153, P1 ;  /* 0x000000ffff347224 */ /* 0x000fe200008e0699 */
[----:B------:R-:W-:Y:S02]  /*1510*/  IADD3.X R54, RZ, R45, RZ, P0, !PT ;  /* 0x0000002dff367210 */ /* 0x000fe400007fe4ff */
[----:B------:R-:W-:Y:S02]  /*1520*/  LEA R42, P0, R151, c[0x0][0x160], 0x2 ;  /* 0x00005800972a7a11 */ /* 0x000fe400078010ff */
[----:B------:R-:W-:Y:S02]  /*1530*/  LEA R40, P1, R149, c[0x0][0x168], 0x2 ;  /* 0x00005a0095287a11 */ /* 0x000fe400078210ff */
[----:B------:R-:W-:Y:S02]  /*1540*/  LEA.HI.X R43, R151, c[0x0][0x164], R54, 0x2, P0 ;  /* 0x00005900972b7a11 */ /* 0x000fe400000f1436 */
[----:B------:R-:W-:-:S03]  /*1550*/  LEA.HI.X R41, R149, c[0x0][0x16c], R52, 0x2, P1 ;  /* 0x00005b0095297a11 */ /* 0x000fc600008f1434 */
        /* <DEDUP_REMOVED lines=12> */
.L_x_169:
[C---:B------:R-:W-:Y:S01]  /*1620*/  IMAD.IADD R40, R150.reuse, 0x1, -R44 ;  /* 0x0000000196287824 */ /* 0x040fe200078e0a2c */
[----:B------:R-:W-:Y:S01]  /*1630*/  IADD3 R150, R150, 0x1, RZ ;  /* 0x0000000196967810 */ /* 0x000fe20007ffe0ff */
[----:B------:R-:W-:-:S03]  /*1640*/  FMUL R155, R155, c[0x0][0x1b4] ;  /* 0x00006d009b9b7a20 */ /* 0x000fc60000400000 */
[----:B------:R-:W-:Y:S02]  /*1650*/  ISETP.GE.U32.AND P1, PT, R150, R47, PT ;  /* 0x0000002f9600720c */ /* 0x000fe40003f26070 */
[----:B------:R-:W-:-:S05]  /*1660*/  I2FP.F32.S32 R40, R40 ;  /* 0x0000002800287245 */ /* 0x000fca0000201400 */
[----:B-----5:R-:W-:-:S05]  /*1670*/  FFMA R40, R40, R48, R155 ;  /* 0x0000003028287223 */ /* 0x020fca000000009b */
[----:B------:R-:W-:-:S04]  /*1680*/  FSETP.GT.AND P0, PT, R40, R51, PT ;  /* 0x000000332800720b */ /* 0x000fc80003f04000 */
[----:B------:R-:W-:Y:S01]  /*1690*/  FSEL R51, R40, R51, P0 ;  /* 0x0000003328337208 */ /* 0x000fe20000000000 */
[----:B------:R-:W-:Y:S05]  /*16a0*/  @!P1 BRA `(.L_x_170) ;  /* 0xfffff30000009947 */ /* 0x000fea000383ffff */
[----:B------:R-:W-:Y:S05]  /*16b0*/  BSYNC B1 ;  /* 0x0000000000017941 */ /* 0x000fea0003800000 */
.L_x_163:
[----:B------:R-:W-:Y:S01]  /*16c0*/  BSSY B1, `(.L_x_171) ;  /* 0x00000dd000017945 */ /* 0x000fe20003800000 */
[----:B------:R-:W-:Y:S02]  /*16d0*/  IMAD.MOV.U32 R154, RZ, RZ, RZ ;  /* 0x000000ffff9a7224 */ /* 0x000fe400078e00ff */
[----:B------:R-:W-:-:S02]  /*16e0*/  IMAD.MOV.U32 R52, RZ, RZ, RZ ;  /* 0x000000ffff347224 */ /* 0x000fc400078e00ff */
.L_x_178:
[----:B------:R-:W-:Y:S01]  /*16f0*/  IMAD.MOV.U32 R41, RZ, RZ, c[0x0][0x198] ;  /* 0x00006600ff297624 */ /* 0x000fe200078e00ff */
[----:B------:R-:W-:Y:S01]  /*1700*/  MOV R149, RZ ;  /* 0x000000ff00957202 */ /* 0x000fe20000000f00 */
[----:B------:R-:W-:Y:S02]  /*1710*/  IMAD R40, R49, c[0x0][0x1a0], R154 ;  /* 0x0000680031287a24 */ /* 0x000fe400078e029a */
[----:B------:R-:W-:Y:S01]  /*1720*/  IMAD.MOV.U32 R156, RZ, RZ, RZ ;  /* 0x000000ffff9c7224 */ /* 0x000fe200078e00ff */
[----:B------:R-:W-:Y:S01]  /*1730*/  IADD3 R41, R41, -0x1, RZ ;  /* 0xffffffff29297810 */ /* 0x000fe20007ffe0ff */
[----:B------:R-:W-:-:S03]  /*1740*/  IMAD R53, R40, c[0x0][0x1a8], RZ ;  /* 0x00006a0028357a24 */ /* 0x000fc600078e02ff */
[----:B------:R-:W-:Y:S02]  /*1750*/  ISETP.GE.U32.AND P1, PT, R41, 0x3, PT ;  /* 0x000000032900780c */ /* 0x000fe40003f26070 */
[----:B------:R-:W-:-:S05]  /*1760*/  IADD3 R53, P0, R53, R50, RZ ;  /* 0x0000003235357210 */ /* 0x000fca0007f1e0ff */
[----:B------:R-:W-:-:S06]  /*1770*/  IMAD.X R153, RZ, RZ, RZ, P0 ;  /* 0x000000ffff997224 */ /* 0x000fcc00000e06ff */
[----:B-1----:R-:W-:Y:S05]  /*1780*/  @!P1 BRA `(.L_x_172) ;  /* 0x00000a8000009947 */ /* 0x002fea0003800000 */
[----:B------:R-:W-:Y:S01]  /*1790*/  IADD3 R155, -R2, c[0x0][0x198], RZ ;  /* 0x00006600029b7a10 */ /* 0x000fe20007ffe1ff */
[----:B------:R-:W-:Y:S02]  /*17a0*/  IMAD.MOV.U32 R156, RZ, RZ, RZ ;  /* 0x000000ffff9c7224 */ /* 0x000fe400078e00ff */
[----:B------:R-:W-:Y:S01]  /*17b0*/  IMAD.MOV.U32 R149, RZ, RZ, RZ ;  /* 0x000000ffff957224 */ /* 0x000fe200078e00ff */
[----:B------:R-:W-:-:S13]  /*17c0*/  ISETP.GT.AND P0, PT, R155, RZ, PT ;  /* 0x000000ff9b00720c */ /* 0x000fda0003f04270 */
[----:B------:R-:W-:Y:S05]  /*17d0*/  @!P0 BRA `(.L_x_173) ;  /* 0x000008b000008947 */ /* 0x000fea0003800000 */
[----:B------:R-:W-:Y:S02]  /*17e0*/  ISETP.GT.AND P1, PT, R155, 0xc, PT ;  /* 0x0000000c9b00780c */ /* 0x000fe40003f24270 */
[----:B------:R-:W-:-:S11]  /*17f0*/  PLOP3.LUT P0, PT, PT, PT, PT, 0x80, 0x0 ;  /* 0x000000000000781c */ /* 0x000fd60003f0f070 */
[----:B------:R-:W-:Y:S05]  /*1800*/  @!P1 BRA `(.L_x_174) ;  /* 0x0000058000009947 */ /* 0x000fea0003800000 */
[----:B------:R-:W-:-:S02]  /*1810*/  PLOP3.LUT P0, PT, PT, PT, PT, 0x8, 0x0 ;  /* 0x000000000000781c */ /* 0x000fc40003f0e170 */
.L_x_175:
[----:B------:R-:W-:-:S04]  /*1820*/  IADD3 R40, P1, R149, R46, RZ ;  /* 0x0000002e95287210 */ /* 0x000fc80007f3e0ff */
[----:B------:R-:W-:Y:S02]  /*1830*/  IADD3.X R41, RZ, R45, RZ, P1, !PT ;  /* 0x0000002dff297210 */ /* 0x000fe40000ffe4ff */
[----:B------:R-:W-:-:S04]  /*1840*/  LEA R150, P1, R40, c[0x0][0x160], 0x2 ;  /* 0x0000580028967a11 */ /* 0x000fc800078210ff */
[----:B------:R-:W-:Y:S02]  /*1850*/  LEA.HI.X R151, R40, c[0x0][0x164], R41, 0x2, P1 ;  /* 0x0000590028977a11 */ /* 0x000fe400008f1429 */
[----:B------:R-:W-:-:S03]  /*1860*/  IADD3 R40, P1, R149, R53, RZ ;  /* 0x0000003595287210 */ /* 0x000fc60007f3e0ff */
[----:B------:R0:W2:Y:S02]  /*1870*/  LDG.E.CONSTANT R42, [R150.64+0x4] ;  /* 0x0000040a962a7981 */ /* 0x0000a4000c1e9900 */
[----:B------:R-:W-:Y:S01]  /*1880*/  IMAD.X R41, RZ, RZ, R153, P1 ;  /* 0x000000ffff297224 */ /* 0x000fe200008e0699 */
[C---:B------:R-:W-:Y:S01]  /*1890*/  LEA R54, P1, R40.reuse, c[0x0][0x168], 0x2 ;  /* 0x00005a0028367a11 */ /* 0x040fe200078210ff */
[----:B------:R0:W3:Y:S03]  /*18a0*/  LDG.E.CONSTANT R158, [R150.64+0x8] ;  /* 0x0000080a969e7981 */ /* 0x0000e6000c1e9900 */
[----:B------:R-:W-:Y:S02]  /*18b0*/  LEA.HI.X R55, R40, c[0x0][0x16c], R41, 0x2, P1 ;  /* 0x00005b0028377a11 */ /* 0x000fe400008f1429 */
[----:B------:R0:W4:Y:S04]  /*18c0*/  LDG.E.CONSTANT R40, [R150.64] ;  /* 0x0000000a96287981 */ /* 0x000128000c1e9900 */
[----:B------:R5:W4:Y:S04]  /*18d0*/  LDG.E.CONSTANT R41, [R54.64] ;  /* 0x0000000a36297981 */ /* 0x000b28000c1e9900 */
[----:B------:R5:W2:Y:S04]  /*18e0*/  LDG.E.CONSTANT R43, [R54.64+0x4] ;  /* 0x0000040a362b7981 */ /* 0x000aa8000c1e9900 */
[----:B------:R5:W3:Y:S04]  /*18f0*/  LDG.E.CONSTANT R157, [R54.64+0x8] ;  /* 0x0000080a369d7981 */ /* 0x000ae8000c1e9900 */
[----:B0-----:R-:W3:Y:S04]  /*1900*/  LDG.E.CONSTANT R150, [R150.64+0xc] ;  /* 0x00000c0a96967981 */ /* 0x001ee8000c1e9900 */
[----:B-----5:R0:W5:Y:S01]  /*1910*/  LDG.E.CONSTANT R55, [R54.64+0xc] ;  /* 0x00000c0a36377981 */ /* 0x020162000c1e9900 */
[----:B----4-:R-:W-:-:S04]  /*1920*/  FFMA R40, R41, R40, R156 ;  /* 0x0000002829287223 */ /* 0x010fc8000000009c */
[----:B--2---:R-:W-:-:S04]  /*1930*/  FFMA R40, R43, R42, R40 ;  /* 0x0000002a2b287223 */ /* 0x004fc80000000028 */
[----:B---3--:R-:W-:Y:S01]  /*1940*/  FFMA R156, R157, R158, R40 ;  /* 0x0000009e9d9c7223 */ /* 0x008fe20000000028 */
[----:B------:R-:W-:-:S04]  /*1950*/  IADD3 R40, R149, 0x4, RZ ;  /* 0x0000000495287810 */ /* 0x000fc80007ffe0ff */
[C---:B------:R-:W-:Y:S02]  /*1960*/  IADD3 R43, P1, R40.reuse, R46, RZ ;  /* 0x0000002e282b7210 */ /* 0x040fe40007f3e0ff */
[----:B------:R-:W-:-:S03]  /*1970*/  IADD3 R41, P2, R40, R53, RZ ;  /* 0x0000003528297210 */ /* 0x000fc60007f5e0ff */
[----:B------:R-:W-:Y:S01]  /*1980*/  IMAD.X R40, RZ, RZ, R45, P1 ;  /* 0x000000ffff287224 */ /* 0x000fe200008e062d */
[----:B------:R-:W-:Y:S01]  /*1990*/  LEA R42, P1, R43, c[0x0][0x160], 0x2 ;  /* 0x000058002b2a7a11 */ /* 0x000fe200078210ff */
[----:B------:R-:W-:-:S03]  /*19a0*/  IMAD.X R158, RZ, RZ, R153, P2 ;  /* 0x000000ffff9e7224 */ /* 0x000fc600010e0699 */
[----:B------:R-:W-:Y:S02]  /*19b0*/  LEA.HI.X R43, R43, c[0x0][0x164], R40, 0x2, P1 ;  /* 0x000059002b2b7a11 */ /* 0x000fe400008f1428 */
[----:B------:R-:W-:-:S03]  /*19c0*/  LEA R40, P1, R41, c[0x0][0x168], 0x2 ;  /* 0x00005a0029287a11 */ /* 0x000fc600078210ff */
[----:B------:R2:W3:Y:S01]  /*19d0*/  LDG.E.CONSTANT R160, [R42.64+0x4] ;  /* 0x0000040a2aa07981 */ /* 0x0004e2000c1e9900 */
[----:B------:R-:W-:-:S03]  /*19e0*/  LEA.HI.X R41, R41, c[0x0][0x16c], R158, 0x2, P1 ;  /* 0x00005b0029297a11 */ /* 0x000fc600008f149e */
[----:B------:R2:W4:Y:S04]  /*19f0*/  LDG.E.CONSTANT R158, [R42.64] ;  /* 0x0000000a2a9e7981 */ /* 0x000528000c1e9900 */
[----:B------:R1:W4:Y:S04]  /*1a00*/  LDG.E.CONSTANT R157, [R40.64] ;  /* 0x0000000a289d7981 */ /* 0x000328000c1e9900 */
[----:B------:R1:W3:Y:S04]  /*1a10*/  LDG.E.CONSTANT R159, [R40.64+0x4] ;  /* 0x0000040a289f7981 */ /* 0x0002e8000c1e9900 */
[----:B------:R1:W3:Y:S04]  /*1a20*/  LDG.E.CONSTANT R161, [R40.64+0x8] ;  /* 0x0000080a28a17981 */ /* 0x0002e8000c1e9900 */
[----:B------:R2:W3:Y:S01]  /*1a30*/  LDG.E.CONSTANT R162, [R42.64+0x8] ;  /* 0x0000080a2aa27981 */ /* 0x0004e2000c1e9900 */
[----:B0-----:R-:W-:Y:S01]  /*1a40*/  IADD3 R54, R149, 0x8, RZ ;  /* 0x0000000895367810 */ /* 0x001fe20007ffe0ff */
[----:B-----5:R-:W-:-:S03]  /*1a50*/  FFMA R156, R55, R150, R156 ;  /* 0x00000096379c7223 */ /* 0x020fc6000000009c */
[C---:B------:R-:W-:Y:S01]  /*1a60*/  IADD3 R151, P1, R54.reuse, R46, RZ ;  /* 0x0000002e36977210 */ /* 0x040fe20007f3e0ff */
[----:B-1----:R0:W5:Y:S01]  /*1a70*/  LDG.E.CONSTANT R41, [R40.64+0xc] ;  /* 0x00000c0a28297981 */ /* 0x002162000c1e9900 */
[----:B------:R-:W-:-:S03]  /*1a80*/  IADD3 R55, P2, R54, R53, RZ ;  /* 0x0000003536377210 */ /* 0x000fc60007f5e0ff */
[----:B------:R-:W-:Y:S01]  /*1a90*/  IMAD.X R54, RZ, RZ, R45, P1 ;  /* 0x000000ffff367224 */ /* 0x000fe200008e062d */
[C---:B------:R-:W-:Y:S01]  /*1aa0*/  LEA R150, P1, R151.reuse, c[0x0][0x160], 0x2 ;  /* 0x0000580097967a11 */ /* 0x040fe200078210ff */
[----:B--2---:R-:W5:Y:S03]  /*1ab0*/  LDG.E.CONSTANT R42, [R42.64+0xc] ;  /* 0x00000c0a2a2a7981 */ /* 0x004f66000c1e9900 */
[----:B------:R-:W-:Y:S02]  /*1ac0*/  LEA.HI.X R151, R151, c[0x0][0x164], R54, 0x2, P1 ;  /* 0x0000590097977a11 */ /* 0x000fe400008f1436 */
[----:B------:R-:W-:Y:S01]  /*1ad0*/  LEA R54, P1, R55, c[0x0][0x168], 0x2 ;  /* 0x00005a0037367a11 */ /* 0x000fe200078210ff */
[----:B----4-:R-:W-:Y:S01]  /*1ae0*/  FFMA R156, R157, R158, R156 ;  /* 0x0000009e9d9c7223 */ /* 0x010fe2000000009c */
[----:B------:R-:W-:-:S04]  /*1af0*/  IADD3.X R158, RZ, R153, RZ, P2, !PT ;  /* 0x00000099ff9e7210 */ /* 0x000fc800017fe4ff */
[----:B------:R-:W-:Y:S02]  /*1b00*/  LEA.HI.X R55, R55, c[0x0][0x16c], R158, 0x2, P1 ;  /* 0x00005b0037377a11 */ /* 0x000fe400008f149e */
[----:B------:R1:W2:Y:S04]  /*1b10*/  LDG.E.CONSTANT R158, [R150.64] ;  /* 0x0000000a969e7981 */ /* 0x0002a8000c1e9900 */
[----:B------:R4:W2:Y:S01]  /*1b20*/  LDG.E.CONSTANT R157, [R54.64] ;  /* 0x0000000a369d7981 */ /* 0x0008a2000c1e9900 */
[----:B---3--:R-:W-:-:S03]  /*1b30*/  FFMA R156, R159, R160, R156 ;  /* 0x000000a09f9c7223 */ /* 0x008fc6000000009c */
[----:B------:R4:W3:Y:S01]  /*1b40*/  LDG.E.CONSTANT R159, [R54.64+0x4] ;  /* 0x0000040a369f7981 */ /* 0x0008e2000c1e9900 */
[----:B------:R-:W-:-:S03]  /*1b50*/  FFMA R156, R161, R162, R156 ;  /* 0x000000a2a19c7223 */ /* 0x000fc6000000009c */
[----:B------:R1:W3:Y:S04]  /*1b60*/  LDG.E.CONSTANT R160, [R150.64+0x4] ;  /* 0x0000040a96a07981 */ /* 0x0002e8000c1e9900 */
[----:B------:R4:W3:Y:S04]  /*1b70*/  LDG.E.CONSTANT R161, [R54.64+0x8] ;  /* 0x0000080a36a17981 */ /* 0x0008e8000c1e9900 */
[----:B------:R1:W3:Y:S01]  /*1b80*/  LDG.E.CONSTANT R162, [R150.64+0x8] ;  /* 0x0000080a96a27981 */ /* 0x0002e2000c1e9900 */
[----:B0-----:R-:W-:Y:S01]  /*1b90*/  IADD3 R40, R149, 0xc, RZ ;  /* 0x0000000c95287810 */ /* 0x001fe20007ffe0ff */
[----:B-----5:R-:W-:-:S03]  /*1ba0*/  FFMA R156, R41, R42, R156 ;  /* 0x0000002a299c7223 */ /* 0x020fc6000000009c */
[C---:B------:R-:W-:Y:S01]  /*1bb0*/  IADD3 R43, P1, R40.reuse, R46, RZ ;  /* 0x0000002e282b7210 */ /* 0x040fe20007f3e0ff */
[----:B----4-:R-:W4:Y:S01]  /*1bc0*/  LDG.E.CONSTANT R55, [R54.64+0xc] ;  /* 0x00000c0a36377981 */ /* 0x010f22000c1e9900 */
[----:B------:R-:W-:-:S03]  /*1bd0*/  IADD3 R41, P2, R40, R53, RZ ;  /* 0x0000003528297210 */ /* 0x000fc60007f5e0ff */
[----:B------:R-:W-:Y:S01]  /*1be0*/  IMAD.X R40, RZ, RZ, R45, P1 ;  /* 0x000000ffff287224 */ /* 0x000fe200008e062d */
[C---:B------:R-:W-:Y:S01]  /*1bf0*/  LEA R42, P1, R43.reuse, c[0x0][0x160], 0x2 ;  /* 0x000058002b2a7a11 */ /* 0x040fe200078210ff */
[----:B-1----:R-:W4:Y:S03]  /*1c00*/  LDG.E.CONSTANT R150, [R150.64+0xc] ;  /* 0x00000c0a96967981 */ /* 0x002f26000c1e9900 */
[----:B------:R-:W-:Y:S02]  /*1c10*/  LEA.HI.X R43, R43, c[0x0][0x164], R40, 0x2, P1 ;  /* 0x000059002b2b7a11 */ /* 0x000fe400008f1428 */
[----:B------:R-:W-:-:S03]  /*1c20*/  LEA R40, P1, R41, c[0x0][0x168], 0x2 ;  /* 0x00005a0029287a11 */ /* 0x000fc600078210ff */
[----:B------:R-:W5:Y:S01]  /*1c30*/  LDG.E.CONSTANT R164, [R42.64+0xc] ;  /* 0x00000c0a2aa47981 */ /* 0x000f62000c1e9900 */
[----:B--2---:R-:W-:Y:S01]  /*1c40*/  FFMA R156, R157, R158, R156 ;  /* 0x0000009e9d9c7223 */ /* 0x004fe2000000009c */
[----:B------:R-:W-:-:S05]  /*1c50*/  IMAD.X R158, RZ, RZ, R153, P2 ;  /* 0x000000ffff9e7224 */ /* 0x000fca00010e0699 */
[----:B------:R-:W-:Y:S02]  /*1c60*/  LEA.HI.X R41, R41, c[0x0][0x16c], R158, 0x2, P1 ;  /* 0x00005b0029297a11 */ /* 0x000fe400008f149e */
[----:B------:R-:W2:Y:S01]  /*1c70*/  LDG.E.CONSTANT R158, [R42.64] ;  /* 0x0000000a2a9e7981 */ /* 0x000ea2000c1e9900 */
[----:B---3--:R-:W-:-:S03]  /*1c80*/  FFMA R156, R159, R160, R156 ;  /* 0x000000a09f9c7223 */ /* 0x008fc6000000009c */
[----:B------:R-:W2:Y:S04]  /*1c90*/  LDG.E.CONSTANT R157, [R40.64] ;  /* 0x0000000a289d7981 */ /* 0x000ea8000c1e9900 */
[----:B------:R-:W3:Y:S01]  /*1ca0*/  LDG.E.CONSTANT R159, [R40.64+0x4] ;  /* 0x0000040a289f7981 */ /* 0x000ee2000c1e9900 */
[----:B------:R-:W-:-:S03]  /*1cb0*/  FFMA R156, R161, R162, R156 ;  /* 0x000000a2a19c7223 */ /* 0x000fc6000000009c */
[----:B------:R-:W3:Y:S04]  /*1cc0*/  LDG.E.CONSTANT R160, [R42.64+0x4] ;  /* 0x0000040a2aa07981 */ /* 0x000ee8000c1e9900 */
[----:B------:R-:W5:Y:S04]  /*1cd0*/  LDG.E.CONSTANT R161, [R40.64+0x8] ;  /* 0x0000080a28a17981 */ /* 0x000f68000c1e9900 */
[----:B------:R-:W5:Y:S04]  /*1ce0*/  LDG.E.CONSTANT R162, [R42.64+0x8] ;  /* 0x0000080a2aa27981 */ /* 0x000f68000c1e9900 */
[----:B------:R-:W5:Y:S01]  /*1cf0*/  LDG.E.CONSTANT R163, [R40.64+0xc] ;  /* 0x00000c0a28a37981 */ /* 0x000f62000c1e9900 */
[----:B------:R-:W-:Y:S01]  /*1d00*/  IADD3 R155, R155, -0x10, RZ ;  /* 0xfffffff09b9b7810 */ /* 0x000fe20007ffe0ff */
[----:B----4-:R-:W-:-:S03]  /*1d10*/  FFMA R156, R55, R150, R156 ;  /* 0x00000096379c7223 */ /* 0x010fc6000000009c */
[----:B------:R-:W-:Y:S02]  /*1d20*/  ISETP.GT.AND P1, PT, R155, 0xc, PT ;  /* 0x0000000c9b00780c */ /* 0x000fe40003f24270 */
[----:B------:R-:W-:Y:S01]  /*1d30*/  IADD3 R149, R149, 0x10, RZ ;  /* 0x0000001095957810 */ /* 0x000fe20007ffe0ff */
[----:B--2---:R-:W-:-:S04]  /*1d40*/  FFMA R156, R157, R158, R156 ;  /* 0x0000009e9d9c7223 */ /* 0x004fc8000000009c */
[----:B---3--:R-:W-:-:S04]  /*1d50*/  FFMA R156, R159, R160, R156 ;  /* 0x000000a09f9c7223 */ /* 0x008fc8000000009c */
[----:B-----5:R-:W-:-:S04]  /*1d60*/  FFMA R156, R161, R162, R156 ;  /* 0x000000a2a19c7223 */ /* 0x020fc8000000009c */
[----:B------:R-:W-:Y:S01]  /*1d70*/  FFMA R156, R163, R164, R156 ;  /* 0x000000a4a39c7223 */ /* 0x000fe2000000009c */
[----:B------:R-:W-:Y:S05]  /*1d80*/  @P1 BRA `(.L_x_175) ;  /* 0xfffffa9000001947 */ /* 0x000fea000383ffff */
.L_x_174:
[----:B------:R-:W-:-:S13]  /*1d90*/  ISETP.GT.AND P1, PT, R155, 0x4, PT ;  /* 0x000000049b00780c */ /* 0x000fda0003f24270 */
[----:B------:R-:W-:Y:S05]  /*1da0*/  @!P1 BRA `(.L_x_176) ;  /* 0x000002c000009947 */ /* 0x000fea0003800000 */
[----:B------:R-:W-:-:S05]  /*1db0*/  IADD3 R40, P0, R149, R46, RZ ;  /* 0x0000002e95287210 */ /* 0x000fca0007f1e0ff */
[----:B------:R-:W-:Y:S01]  /*1dc0*/  IMAD.X R41, RZ, RZ, R45, P0 ;  /* 0x000000ffff297224 */ /* 0x000fe200000e062d */
[----:B------:R-:W-:-:S04]  /*1dd0*/  LEA R150, P0, R40, c[0x0][0x160], 0x2 ;  /* 0x0000580028967a11 */ /* 0x000fc800078010ff */
[----:B------:R-:W-:Y:S02]  /*1de0*/  LEA.HI.X R151, R40, c[0x0][0x164], R41, 0x2, P0 ;  /* 0x0000590028977a11 */ /* 0x000fe400000f1429 */
[----:B------:R-:W-:-:S03]  /*1df0*/  IADD3 R40, P0, R149, R53, RZ ;  /* 0x0000003595287210 */ /* 0x000fc60007f1e0ff */
[----:B------:R-:W2:Y:S02]  /*1e00*/  LDG.E.CONSTANT R42, [R150.64+0x4] ;  /* 0x0000040a962a7981 */ /* 0x000ea4000c1e9900 */
[----:B------:R-:W-:Y:S01]  /*1e10*/  IMAD.X R41, RZ, RZ, R153, P0 ;  /* 0x000000ffff297224 */ /* 0x000fe200000e0699 */
[C---:B------:R-:W-:Y:S01]  /*1e20*/  LEA R54, P0, R40.reuse, c[0x0][0x168], 0x2 ;  /* 0x00005a0028367a11 */ /* 0x040fe200078010ff */
[----:B------:R-:W3:Y:S03]  /*1e30*/  LDG.E.CONSTANT R158, [R150.64+0x8] ;  /* 0x0000080a969e7981 */ /* 0x000ee6000c1e9900 */
[----:B------:R-:W-:Y:S02]  /*1e40*/  LEA.HI.X R55, R40, c[0x0][0x16c], R41, 0x2, P0 ;  /* 0x00005b0028377a11 */ /* 0x000fe400000f1429 */
[----:B------:R-:W4:Y:S04]  /*1e50*/  LDG.E.CONSTANT R40, [R150.64] ;  /* 0x0000000a96287981 */ /* 0x000f28000c1e9900 */
[----:B------:R-:W4:Y:S04]  /*1e60*/  LDG.E.CONSTANT R41, [R54.64] ;  /* 0x0000000a36297981 */ /* 0x000f28000c1e9900 */
[----:B------:R-:W2:Y:S04]  /*1e70*/  LDG.E.CONSTANT R43, [R54.64+0x4] ;  /* 0x0000040a362b7981 */ /* 0x000ea8000c1e9900 */
[----:B------:R-:W3:Y:S01]  /*1e80*/  LDG.E.CONSTANT R157, [R54.64+0x8] ;  /* 0x0000080a369d7981 */ /* 0x000ee2000c1e9900 */
[----:B----4-:R-:W-:-:S04]  /*1e90*/  FFMA R40, R41, R40, R156 ;  /* 0x0000002829287223 */ /* 0x010fc8000000009c */
[----:B--2---:R-:W-:-:S04]  /*1ea0*/  FFMA R40, R43, R42, R40 ;  /* 0x0000002a2b287223 */ /* 0x004fc80000000028 */
[----:B---3--:R-:W-:Y:S01]  /*1eb0*/  FFMA R156, R157, R158, R40 ;  /* 0x0000009e9d9c7223 */ /* 0x008fe20000000028 */
[----:B------:R-:W-:Y:S01]  /*1ec0*/  IADD3 R40, R149, 0x4, RZ ;  /* 0x0000000495287810 */ /* 0x000fe20007ffe0ff */
[----:B------:R0:W2:Y:S03]  /*1ed0*/  LDG.E.CONSTANT R157, [R54.64+0xc] ;  /* 0x00000c0a369d7981 */ /* 0x0000a6000c1e9900 */
[C---:B------:R-:W-:Y:S01]  /*1ee0*/  IADD3 R41, P1, R40.reuse, R53, RZ ;  /* 0x0000003528297210 */ /* 0x040fe20007f3e0ff */
[----:B------:R3:W2:Y:S01]  /*1ef0*/  LDG.E.CONSTANT R158, [R150.64+0xc] ;  /* 0x00000c0a969e7981 */ /* 0x0006a2000c1e9900 */
[----:B------:R-:W-:Y:S02]  /*1f00*/  IADD3 R43, P0, R40, R46, RZ ;  /* 0x0000002e282b7210 */ /* 0x000fe40007f1e0ff */
[----:B------:R-:W-:Y:S02]  /*1f10*/  IADD3.X R42, RZ, R153, RZ, P1, !PT ;  /* 0x00000099ff2a7210 */ /* 0x000fe40000ffe4ff */
[----:B------:R-:W-:Y:S01]  /*1f20*/  LEA R40, P1, R41, c[0x0][0x168], 0x2 ;  /* 0x00005a0029287a11 */ /* 0x000fe200078210ff */
[----:B------:R-:W-:-:S03]  /*1f30*/  IMAD.X R160, RZ, RZ, R45, P0 ;  /* 0x000000ffffa07224 */ /* 0x000fc600000e062d */
[----:B------:R-:W-:Y:S02]  /*1f40*/  LEA.HI.X R41, R41, c[0x0][0x16c], R42, 0x2, P1 ;  /* 0x00005b0029297a11 */ /* 0x000fe400008f142a */
[----:B------:R-:W-:-:S03]  /*1f50*/  LEA R42, P0, R43, c[0x0][0x160], 0x2 ;  /* 0x000058002b2a7a11 */ /* 0x000fc600078010ff */
[----:B0-----:R-:W4:Y:S01]  /*1f60*/  LDG.E.CONSTANT R55, [R40.64] ;  /* 0x0000000a28377981 */ /* 0x001f22000c1e9900 */
[----:B------:R-:W-:-:S03]  /*1f70*/  LEA.HI.X R43, R43, c[0x0][0x164], R160, 0x2, P0 ;  /* 0x000059002b2b7a11 */ /* 0x000fc600000f14a0 */
[----:B---3--:R-:W3:Y:S04]  /*1f80*/  LDG.E.CONSTANT R151, [R40.64+0x4] ;  /* 0x0000040a28977981 */ /* 0x008ee8000c1e9900 */
[----:B------:R-:W4:Y:S04]  /*1f90*/  LDG.E.CONSTANT R54, [R42.64] ;  /* 0x0000000a2a367981 */ /* 0x000f28000c1e9900 */
[----:B------:R-:W3:Y:S04]  /*1fa0*/  LDG.E.CONSTANT R150, [R42.64+0x4] ;  /* 0x0000040a2a967981 */ /* 0x000ee8000c1e9900 */
[----:B------:R-:W5:Y:S04]  /*1fb0*/  LDG.E.CONSTANT R159, [R40.64+0x8] ;  /* 0x0000080a289f7981 */ /* 0x000f68000c1e9900 */
[----:B------:R-:W5:Y:S04]  /*1fc0*/  LDG.E.CONSTANT R160, [R42.64+0x8] ;  /* 0x0000080a2aa07981 */ /* 0x000f68000c1e9900 */
[----:B------:R-:W5:Y:S04]  /*1fd0*/  LDG.E.CONSTANT R161, [R40.64+0xc] ;  /* 0x00000c0a28a17981 */ /* 0x000f68000c1e9900 */
[----:B------:R-:W5:Y:S01]  /*1fe0*/  LDG.E.CONSTANT R162, [R42.64+0xc] ;  /* 0x00000c0a2aa27981 */ /* 0x000f62000c1e9900 */
[----:B------:R-:W-:-:S02]  /*1ff0*/  PLOP3.LUT P0, PT, PT, PT, PT, 0x8, 0x0 ;  /* 0x000000000000781c */ /* 0x000fc40003f0e170 */
[----:B------:R-:W-:Y:S02]  /*2000*/  IADD3 R155, R155, -0x8, RZ ;  /* 0xfffffff89b9b7810 */ /* 0x000fe40007ffe0ff */
[----:B------:R-:W-:Y:S01]  /*2010*/  IADD3 R149, R149, 0x8, RZ ;  /* 0x0000000895957810 */ /* 0x000fe20007ffe0ff */
[----:B--2---:R-:W-:-:S04]  /*2020*/  FFMA R156, R157, R158, R156 ;  /* 0x0000009e9d9c7223 */ /* 0x004fc8000000009c */
[----:B----4-:R-:W-:-:S04]  /*2030*/  FFMA R54, R55, R54, R156 ;  /* 0x0000003637367223 */ /* 0x010fc8000000009c */
[----:B---3--:R-:W-:-:S04]  /*2040*/  FFMA R54, R151, R150, R54 ;  /* 0x0000009697367223 */ /* 0x008fc80000000036 */
[----:B-----5:R-:W-:-:S04]  /*2050*/  FFMA R54, R159, R160, R54 ;  /* 0x000000a09f367223 */ /* 0x020fc80000000036 */
[----:B------:R-:W-:-:S01]  /*2060*/  FFMA R156, R161, R162, R54 ;  /* 0x000000a2a19c7223 */ /* 0x000fc20000000036 */
.L_x_176:
[----:B------:R-:W-:-:S13]  /*2070*/  ISETP.NE.OR P0, PT, R155, RZ, P0 ;  /* 0x000000ff9b00720c */ /* 0x000fda0000705670 */
[----:B------:R-:W-:Y:S05]  /*2080*/  @!P0 BRA `(.L_x_172) ;  /* 0x0000018000008947 */ /* 0x000fea0003800000 */
.L_x_173:
        /* <DEDUP_REMOVED lines=9> */
[----:B------:R-:W-:Y:S01]  /*2120*/  LEA.HI.X R41, R41, c[0x0][0x16c], R54, 0x2, P0 ;  /* 0x00005b0029297a11 */ /* 0x000fe200000f1436 */
[----:B------:R-:W4:Y:S04]  /*2130*/  LDG.E.CONSTANT R160, [R42.64+0xc] ;  /* 0x00000c0a2aa07981 */ /* 0x000f28000c1e9900 */
[----:B------:R-:W5:Y:S04]  /*2140*/  LDG.E.CONSTANT R54, [R42.64] ;  /* 0x0000000a2a367981 */ /* 0x000f68000c1e9900 */
[----:B------:R-:W5:Y:S04]  /*2150*/  LDG.E.CONSTANT R55, [R40.64] ;  /* 0x0000000a28377981 */ /* 0x000f68000c1e9900 */
[----:B------:R-:W2:Y:S04]  /*2160*/  LDG.E.CONSTANT R151, [R40.64+0x4] ;  /* 0x0000040a28977981 */ /* 0x000ea8000c1e9900 */
[----:B------:R-:W3:Y:S04]  /*2170*/  LDG.E.CONSTANT R157, [R40.64+0x8] ;  /* 0x0000080a289d7981 */ /* 0x000ee8000c1e9900 */
[----:B------:R-:W4:Y:S01]  /*2180*/  LDG.E.CONSTANT R159, [R40.64+0xc] ;  /* 0x00000c0a289f7981 */ /* 0x000f22000c1e9900 */
[----:B------:R-:W-:-:S04]  /*2190*/  IADD3 R155, R155, -0x4, RZ ;  /* 0xfffffffc9b9b7810 */ /* 0x000fc80007ffe0ff */
[----:B------:R-:W-:Y:S02]  /*21a0*/  ISETP.NE.AND P0, PT, R155, RZ, PT ;  /* 0x000000ff9b00720c */ /* 0x000fe40003f05270 */
[----:B------:R-:W-:Y:S01]  /*21b0*/  IADD3 R149, R149, 0x4, RZ ;  /* 0x0000000495957810 */ /* 0x000fe20007ffe0ff */
[----:B-----5:R-:W-:-:S04]  /*21c0*/  FFMA R54, R55, R54, R156 ;  /* 0x0000003637367223 */ /* 0x020fc8000000009c */
[----:B--2---:R-:W-:-:S04]  /*21d0*/  FFMA R54, R151, R150, R54 ;  /* 0x0000009697367223 */ /* 0x004fc80000000036 */
[----:B---3--:R-:W-:-:S04]  /*21e0*/  FFMA R54, R157, R158, R54 ;  /* 0x0000009e9d367223 */ /* 0x008fc80000000036 */
[----:B----4-:R-:W-:Y:S01]  /*21f0*/  FFMA R156, R159, R160, R54 ;  /* 0x000000a09f9c7223 */ /* 0x010fe20000000036 */
[----:B-1----:R-:W-:Y:S05]  /*2200*/  @P0 BRA `(.L_x_173) ;  /* 0xfffffe8000000947 */ /* 0x002fea000383ffff */
.L_x_172:
        /* <DEDUP_REMOVED lines=21> */
[----:B---3--:R-:W-:-:S03]  /*2360*/  @P0 FFMA R156, R55, R149, R156 ;  /* 0x00000095379c0223 */ /* 0x008fc6000000009c */
.L_x_177:
[----:B------:R-:W-:Y:S01]  /*2370*/  IMAD.IADD R40, R154, 0x1, -R44 ;  /* 0x000000019a287824 */ /* 0x000fe200078e0a2c */
[----:B------:R-:W-:Y:S01]  /*2380*/  FMUL R41, R156, c[0x0][0x1b4] ;  /* 0x00006d009c297a20 */ /* 0x000fe20000400000 */
[----:B------:R-:W-:Y:S01]  /*2390*/  IMAD.MOV.U32 R42, RZ, RZ, 0x437c0000 ;  /* 0x437c0000ff2a7424 */ /* 0x000fe200078e00ff */
[----:B------:R-:W-:Y:S02]  /*23a0*/  IADD3 R154, R154, 0x1, RZ ;  /* 0x000000019a9a7810 */ /* 0x000fe40007ffe0ff */
[----:B------:R-:W-:Y:S02]  /*23b0*/  I2FP.F32.S32 R40, R40 ;  /* 0x0000002800287245 */ /* 0x000fe40000201400 */
[----:B------:R-:W-:-:S03]  /*23c0*/  ISETP.GE.U32.AND P0, PT, R154, R47, PT ;  /* 0x0000002f9a00720c */ /* 0x000fc60003f06070 */
[----:B------:R-:W-:Y:S01]  /*23d0*/  FFMA R40, R40, R48, R41 ;  /* 0x0000003028287223 */ /* 0x000fe20000000029 */
[----:B------:R-:W-:-:S03]  /*23e0*/  IMAD.MOV.U32 R41, RZ, RZ, 0x3bbb989d ;  /* 0x3bbb989dff297424 */ /* 0x000fc600078e00ff */
        /* <DEDUP_REMOVED lines=8> */
[----:B0-----:R-:W-:Y:S01]  /*2470*/  FFMA R52, R41, R43, R52 ;  /* 0x0000002b29347223 */ /* 0x001fe20000000034 */
[----:B------:R-:W-:Y:S05]  /*2480*/  @!P0 BRA `(.L_x_178) ;  /* 0xfffff26000008947 */ /* 0x000fea000383ffff */
[----:B------:R-:W-:Y:S05]  /*2490*/  BSYNC B1 ;  /* 0x0000000000017941 */ /* 0x000fea0003800000 */
.L_x_171:
[----:B------:R-:W-:Y:S01]  /*24a0*/  FSETP.GT.AND P0, PT, R52, RZ, PT ;  /* 0x000000ff3400720b */ /* 0x000fe20003f04000 */
[----:B------:R-:W-:Y:S01]  /*24b0*/  BSSY B1, `(.L_x_179) ;  /* 0x0000010000017945 */ /* 0x000fe20003800000 */
[----:B------:R-:W-:-:S11]  /*24c0*/  MOV R53, RZ ;  /* 0x000000ff00357202 */ /* 0x000fd60000000f00 */
[----:B------:R-:W-:Y:S05]  /*24d0*/  @!P0 BRA `(.L_x_180) ;  /* 0x000000d000008947 */ /* 0x000fea0003800000 */
[----:B------:R-:W-:Y:S01]  /*24e0*/  IADD3 R40, R52, 0x1800000, RZ ;  /* 0x0180000034287810 */ /* 0x000fe20007ffe0ff */
[----:B------:R-:W-:Y:S03]  /*24f0*/  BSSY B2, `(.L_x_180) ;  /* 0x000000b000027945 */ /* 0x000fe60003800000 */
[----:B------:R-:W-:-:S04]  /*2500*/  LOP3.LUT R40, R40, 0x7f800000, RZ, 0xc0, !PT ;  /* 0x7f80000028287812 */ /* 0x000fc800078ec0ff */
[----:B------:R-:W-:-:S13]  /*2510*/  ISETP.GT.U32.AND P0, PT, R40, 0x1ffffff, PT ;  /* 0x01ffffff2800780c */ /* 0x000fda0003f04070 */
[----:B------:R-:W-:Y:S05]  /*2520*/  @P0 BRA `(.L_x_181) ;  /* 0x0000003000000947 */ /* 0x000fea0003800000 */
[----:B------:R-:W-:-:S02]  /*2530*/  MOV R42, 0x2550 ;  /* 0x00002550002a7802 */ /* 0x000fc40000000f00 */
[----:B-1----:R-:W-:Y:S05]  /*2540*/  CALL.REL.NOINC `($flash_attention$__cuda_sm20_rcp_rn_f32_slowpath) ;  /* 0x000198f000007944 */ /* 0x002fea0003c00000 */
[----:B------:R-:W-:Y:S05]  /*2550*/  BRA `(.L_x_182) ;  /* 0x0000004000007947 */ /* 0x000fea0003800000 */
.L_x_181:
[----:B------:R-:W0:Y:S02]  /*2560*/  MUFU.RCP R53, R52 ;  /* 0x0000003400357308 */ /* 0x000e240000001000 */
[----:B0-----:R-:W-:-:S04]  /*2570*/  FFMA R40, R52, R53, -1 ;  /* 0xbf80000034287423 */ /* 0x001fc80000000035 */
[----:B------:R-:W-:-:S04]  /*2580*/  FADD.FTZ R40, -R40, -RZ ;  /* 0x800000ff28287221 */ /* 0x000fc80000010100 */
[----:B------:R-:W-:-:S02]  /*2590*/  FFMA R53, R53, R40, R53 ;  /* 0x0000002835357223 */ /* 0x000fc40000000035 */
.L_x_182:
[----:B------:R-:W-:Y:S05]  /*25a0*/  BSYNC B2 ;  /* 0x0000000000027941 */ /* 0x000fea0003800000 */
.L_x_180:
[----:B------:R-:W-:Y:S05]  /*25b0*/  BSYNC B1 ;  /* 0x0000000000017941 */ /* 0x000fea0003800000 */
.L_x_179:
[----:B------:R-:W-:-:S05]  /*25c0*/  IMAD.MOV.U32 R54, RZ, RZ, RZ ;  /* 0x000000ffff367224 */ /* 0x000fca00078e00ff */
.L_x_196:
[----:B--2---:R-:W-:-:S04]  /*25d0*/  IADD3 R55, -R54, c[0x0][0x198], RZ ;  /* 0x0000660036377a10 */ /* 0x004fc80007ffe1ff */
[----:B------:R-:W-:-:S04]  /*25e0*/  IMNMX.U32 R55, R55, 0x80, PT ;  /* 0x0000008037377817 */ /* 0x000fc80003800000 */
[----:B------:R-:W-:-:S13]  /*25f0*/  ISETP.NE.AND P0, PT, R55, RZ, PT ;  /* 0x000000ff3700720c */ /* 0x000fda0003f05270 */
[----:B0-----:R-:W-:Y:S05]  /*2600*/  @!P0 BRA `(.L_x_183) ;  /* 0x000113e000008947 */ /* 0x001fea0003800000 */
[----:B------:R-:W-:Y:S01]  /*2610*/  PRMT R40, R55, 0x9910, RZ ;  /* 0x0000991037287816 */ /* 0x000fe200000000ff */
[----:B------:R-:W-:-:S03]  /*2620*/  IMAD.MOV.U32 R5, RZ, RZ, RZ ;  /* 0x000000ffff057224 */ /* 0x000fc600078e00ff */
[----:B------:R-:W-:-:S13]  /*2630*/  ISETP.NE.AND P0, PT, R40, 0x1, PT ;  /* 0x000000012800780c */ /* 0x000fda0003f05270 */
[----:B------:R-:W-:Y:S05]  /*2640*/  @!P0 BRA `(.L_x_183) ;  /* 0x000113a000008947 */ /* 0x000fea0003800000 */
[----:B------:R-:W-:Y:S01]  /*2650*/  ISETP.NE.AND P0, PT, R40, 0x2, PT ;  /* 0x000000022800780c */ /* 0x000fe20003f05270 */
[----:B------:R-:W-:-:S12]  /*2660*/  IMAD.MOV.U32 R6, RZ, RZ, RZ ;  /* 0x000000ffff067224 */ /* 0x000fd800078e00ff */
[----:B------:R-:W-:Y:S01]  /*2670*/  @!P0 IMAD.MOV.U32 R5, RZ, RZ, RZ ;  /* 0x000000ffff058224 */ /* 0x000fe200078e00ff */
[----:B------:R-:W-:Y:S05]  /*2680*/  @!P0 BRA `(.L_x_183) ;  /* 0x0001136000008947 */ /* 0x000fea0003800000 */
[----:B------:R-:W-:Y:S01]  /*2690*/  ISETP.GE.U32.AND P0, PT, R55, 0x4, PT ;  /* 0x000000043700780c */ /* 0x000fe20003f06070 */
[----:B------:R-:W-:Y:S01]  /*26a0*/  IMAD.MOV.U32 R5, RZ, RZ, RZ ;  /* 0x000000ffff057224 */ /* 0x000fe200078e00ff */
[----:B------:R-:W-:-:S11]  /*26b0*/  MOV R7, RZ ;  /* 0x000000ff00077202 */ /* 0x000fd60000000f00 */
[----:B------:R-:W-:Y:S05]  /*26c0*/  @!P0 BRA `(.L_x_183) ;  /* 0x0001132000008947 */ /* 0x000fea0003800000 */
[----:B------:R-:W-:Y:S01]  /*26d0*/  ISETP.NE.AND P0, PT, R55, 0x4, PT ;  /* 0x000000043700780c */ /* 0x000fe20003f05270 */
[----:B------:R-:W-:Y:S02]  /*26e0*/  IMAD.MOV.U32 R8, RZ, RZ, RZ ;  /* 0x000000ffff087224 */ /* 0x000fe400078e00ff */
[----:B------:R-:W-:Y:S02]  /*26f0*/  IMAD.MOV.U32 R7, RZ, RZ, RZ ;  /* 0x000000ffff077224 */ /* 0x000fe400078e00ff */
[----:B------:R-:W-:-:S08]  /*2700*/  IMAD.MOV.U32 R5, RZ, RZ, RZ ;  /* 0x000000ffff057224 */ /* 0x000fd000078e00ff */
[----:B------:R-:W-:Y:S05]  /*2710*/  @!P0 BRA `(.L_x_183) ;  /* 0x000112d000008947 */ /* 0x000fea0003800000 */
[----:B------:R-:W-:Y:S01]  /*2720*/  ISETP.GE.U32.AND P0, PT, R55, 0x6, PT ;  /* 0x000000063700780c */ /* 0x000fe20003f06070 */
[----:B------:R-:W-:Y:S01]  /*2730*/  CS2R R8, SRZ ;  /* 0x0000000000087805 */ /* 0x000fe2000001ff00 */
[----:B------:R-:W-:Y:S01]  /*2740*/  MOV R7, RZ ;  /* 0x000000ff00077202 */ /* 0x000fe20000000f00 */
[----:B------:R-:W-:-:S10]  /*2750*/  IMAD.MOV.U32 R5, RZ, RZ, RZ ;  /* 0x000000ffff057224 */ /* 0x000fd400078e00ff */
[----:B------:R-:W-:Y:S05]  /*2760*/  @!P0 BRA `(.L_x_183) ;  /* 0x0001128000008947 */ /* 0x000fea0003800000 */
[----:B------:R-:W-:Y:S01]  /*2770*/  ISETP.NE.AND P0, PT, R55, 0x6, PT ;  /* 0x000000063700780c */ /* 0x000fe20003f05270 */
[----:B------:R-:W-:Y:S01]  /*2780*/  IMAD.MOV.U32 R10, RZ, RZ, RZ ;  /* 0x000000ffff0a7224 */ /* 0x000fe200078e00ff */
[----:B------:R-:W-:Y:S01]  /*2790*/  CS2R R8, SRZ ;  /* 0x0000000000087805 */ /* 0x000fe2000001ff00 */
[----:B------:R-:W-:Y:S02]  /*27a0*/  IMAD.MOV.U32 R7, RZ, RZ, RZ ;  /* 0x000000ffff077224 */ /* 0x000fe400078e00ff */
[----:B------:R-:W-:-:S08]  /*27b0*/  IMAD.MOV.U32 R5, RZ, RZ, RZ ;  /* 0x000000ffff057224 */ /* 0x000fd000078e00ff */
[----:B------:R-:W-:Y:S05]  /*27c0*/  @!P0 BRA `(.L_x_183) ;  /* 0x0001122000008947 */ /* 0x000fea0003800000 */
[----:B------:R-:W-:Y:S01]  /*27d0*/  ISETP.GE.U32.AND P0, PT, R55, 0x8, PT ;  /* 0x000000083700780c */ /* 0x000fe20003f06070 */
[----:B------:R-:W-:Y:S01]  /*27e0*/  CS2R R10, SRZ ;  /* 0x00000000000a7805 */ /* 0x000fe2000001ff00 */
[----:B------:R-:W-:Y:S01]  /*27f0*/  CS2R R8, SRZ ;  /* 0x0000000000087805 */ /* 0x000fe2000001ff00 */
[----:B------:R-:W-:Y:S01]  /*2800*/  MOV R7, RZ ;  /* 0x000000ff00077202 */ /* 0x000fe20000000f00 */
[----:B------:R-:W-:-:S09]  /*2810*/  IMAD.MOV.U32 R5, RZ, RZ, RZ ;  /* 0x000000ffff057224 */ /* 0x000fd200078e00ff */
[----:B------:R-:W-:Y:S05]  /*2820*/  @!P0 BRA `(.L_x_183) ;  /* 0x000111c000008947 */ /* 0x000fea0003800000 */
[----:B------:R-:W-:Y:S01]  /*2830*/  ISETP.NE.AND P0, PT, R55, 0x8, PT ;  /* 0x000000083700780c */ /* 0x000fe20003f05270 */
[----:B------:R-:W-:Y:S01]  /*2840*/  IMAD.MOV.U32 R12, RZ, RZ, RZ ;  /* 0x000000ffff0c7224 */ /* 0x000fe200078e00ff */
[----:B------:R-:W-:Y:S01]  /*2850*/  CS2R R10, SRZ ;  /* 0x00000000000a7805 */ /* 0x000fe2000001ff00 */
[----:B------:R-:W-:Y:S01]  /*2860*/  CS2R R8, SRZ ;  /* 0x0000000000087805 */ /* 0x000fe2000001ff00 */
[----:B------:R-:W-:Y:S02]  /*2870*/  IMAD.MOV.U32 R7, RZ, RZ, RZ ;  /* 0x000000ffff077224 */ /* 0x000fe400078e00ff */
[----:B------:R-:W-:-:S07]  /*2880*/  IMAD.MOV.U32 R5, RZ, RZ, RZ ;  /* 0x000000ffff057224 */ /* 0x000fce00078e00ff */
[----:B------:R-:W-:Y:S05]  /*2890*/  @!P0 BRA `(.L_x_183) ;  /* 0x0001115000008947 */ /* 0x000fea0003800000 */
[----:B------:R-:W-:Y:S01]  /*28a0*/  ISETP.GE.U32.AND P0, PT, R55, 0xa, PT ;  /* 0x0000000a3700780c */ /* 0x000fe20003f06070 */
[----:B------:R-:W-:Y:S01]  /*28b0*/  CS2R R12, SRZ ;  /* 0x00000000000c7805 */ /* 0x000fe2000001ff00 */
[----:B------:R-:W-:Y:S01]  /*28c0*/  CS2R R10, SRZ ;  /* 0x00000000000a7805 */ /* 0x000fe2000001ff00 */
[----:B------:R-:W-:Y:S01]  /*28d0*/  CS2R R8, SRZ ;  /* 0x0000000000087805 */ /* 0x000fe2000001ff00 */
[----:B------:R-:W-:Y:S01]  /*28e0*/  MOV R7, RZ ;  /* 0x000000ff00077202 */ /* 0x000fe20000000f00 */
[----:B------:R-:W-:-:S08]  /*28f0*/  IMAD.MOV.U32 R5, RZ, RZ, RZ ;  /* 0x000000ffff057224 */ /* 0x000fd000078e00ff */
[----:B------:R-:W-:Y:S05]  /*2900*/  @!P0 BRA `(.L_x_183) ;  /* 0x000110e000008947 */ /* 0x000fea0003800000 */
[----:B------:R-:W-:Y:S01]  /*2910*/  ISETP.NE.AND P0, PT, R55, 0xa, PT ;  /* 0x0000000a3700780c */ /* 0x000fe20003f05270 */
[----:B------:R-:W-:Y:S01]  /*2920*/  IMAD.MOV.U32 R14, RZ, RZ, RZ ;  /* 0x000000ffff0e7224 */ /* 0x000fe200078e00ff */
[----:B------:R-:W-:Y:S01]  /*2930*/  CS2R R12, SRZ ;  /* 0x00000000000c7805 */ /* 0x000fe2000001ff00 */
[----:B------:R-:W-:Y:S01]  /*2940*/  CS2R R10, SRZ ;  /* 0x00000000000a7805 */ /* 0x000fe2000001ff00 */
[----:B------:R-:W-:Y:S01]  /*2950*/  CS2R R8, SRZ ;  /* 0x0000000000087805 */ /* 0x000fe2000001ff00 */
[----:B------:R-:W-:Y:S02]  /*2960*/  IMAD.MOV.U32 R7, RZ, RZ, RZ ;  /* 0x000000ffff077224 */ /* 0x000fe400078e00ff */
[----:B------:R-:W-:-:S06]  /*2970*/  IMAD.MOV.U32 R5, RZ, RZ, RZ ;  /* 0x000000ffff057224 */ /* 0x000fcc00078e00ff */
[----:B------:R-:W-:Y:S05]  /*2980*/  @!P0 BRA `(.L_x_183) ;  /* 0x0001106000008947 */ /* 0x000fea0003800000 */
[----:B------:R-:W-:Y:S01]  /*2990*/  ISETP.GE.U32.AND P0, PT, R55, 0xc, PT ;  /* 0x0000000c3700780c */ /* 0x000fe20003f06070 */
[----:B------:R-:W-:Y:S01]  /*29a0*/  CS2R R14, SRZ ;  /* 0x00000000000e7805 */ /* 0x000fe2000001ff00 */
[----:B------:R-:W-:Y:S01]  /*29b0*/  CS2R R12, SRZ ;  /* 0x00000000000c7805 */ /* 0x000fe2000001ff00 */
[----:B------:R-:W-:Y:S01]  /*29c0*/  CS2R R10, SRZ ;  /* 0x00000000000a7805 */ /* 0x000fe2000001ff00 */
[----:B------:R-:W-:Y:S01]  /*29d0*/  CS2R R8, SRZ ;  /* 0x0000000000087805 */ /* 0x000fe2000001ff00 */
[----:B------:R-:W-:Y:S01]  /*29e0*/  MOV R7, RZ ;  /* 0x000000ff00077202 */ /* 0x000fe20000000f00 */
[----:B------:R-:W-:-:S07]  /*29f0*/  IMAD.MOV.U32 R5, RZ, RZ, RZ ;  /* 0x000000ffff057224 */ /* 0x000fce00078e00ff */
[----:B------:R-:W-:Y:S05]  /*2a00*/  @!P0 BRA `(.L_x_183) ;  /* 0x00010fe000008947 */ /* 0x000fea0003800000 */
[----:B------:R-:W-:Y:S01]  /*2a10*/  ISETP.NE.AND P0, PT, R55, 0xc, PT ;  /* 0x0000000c3700780c */ /* 0x000fe20003f05270 */
[----:B------:R-:W-:Y:S01]  /*2a20*/  IMAD.MOV.U32 R16, RZ, RZ, RZ ;  /* 0x000000ffff107224 */ /* 0x000fe200078e00ff */
[----:B------:R-:W-:Y:S01]  /*2a30*/  CS2R R14, SRZ ;  /* 0x00000000000e7805 */ /* 0x000fe2000001ff00 */
[----:B------:R-:W-:Y:S01]  /*2a40*/  CS2R R12, SRZ ;  /* 0x00000000000c7805 */ /* 0x000fe2000001ff00 */
[----:B------:R-:W-:Y:S01]  /*2a50*/  CS2R R10, SRZ ;  /* 0x00000000000a7805 */ /* 0x000fe2000001ff00 */
[----:B------:R-:W-:Y:S01]  /*2a60*/  CS2R R8, SRZ ;  /* 0x0000000000087805 */ /* 0x000fe2000001ff00 */
[----:B------:R-:W-:Y:S02]  /*2a70*/  IMAD.MOV.U32 R7, RZ, RZ, RZ ;  /* 0x000000ffff077224 */ /* 0x000fe400078e00ff */
        /* <DEDUP_REMOVED lines=8> */
[----:B------:R-:W-:Y:S01]  /*2b00*/  MOV R7, RZ ;  /* 0x000000ff00077202 */ /* 0x000fe20000000f00 */
        /* <DEDUP_REMOVED lines=66> */
[----:B------:R-:W-:-:S03]  /*2f30*/  IMAD.MOV.U32 R5, RZ, RZ, RZ ;  /* 0x000000ffff057224 */ /* 0x000fc600078e00ff */
        /* <DEDUP_REMOVED lines=25> */
[----:B------:R-:W-:-:S02]  /*30d0*/  IMAD.MOV.U32 R5, RZ, RZ, RZ ;  /* 0x000000ffff057224 */ /* 0x000fc400078e00ff */
        /* <DEDUP_REMOVED lines=4240> */
[----:B------:R-:W-:-:S02]  /*139e0*/  FSEL R148, R148, RZ, !P0 ;  /* 0x000000ff94947208 */ /* 0x000fc40004000000 */
.L_x_183:
[----:B------:R-:W-:Y:S01]  /*139f0*/  BSSY B1, `(.L_x_184) ;  /* 0x00002df000017945 */ /* 0x000fe20003800000 */
[----:B------:R-:W-:-:S04]  /*13a00*/  IMAD.MOV.U32 R150, RZ, RZ, RZ ;  /* 0x000000ffff967224 */ /* 0x000fc800078e00ff */
.L_x_193:
[----:B------:R-:W-:Y:S01]  /*13a10*/  IMAD.MOV.U32 R41, RZ, RZ, c[0x0][0x198] ;  /* 0x00006600ff297624 */ /* 0x000fe200078e00ff */
[----:B------:R-:W-:Y:S01]  /*13a20*/  MOV R155, RZ ;  /* 0x000000ff009b7202 */ /* 0x000fe20000000f00 */
[----:B------:R-:W-:-:S02]  /*13a30*/  IMAD R40, R49, c[0x0][0x1a0], R150 ;  /* 0x0000680031287a24 */ /* 0x000fc400078e0296 */
[----:B------:R-:W-:Y:S01]  /*13a40*/  IMAD.MOV.U32 R153, RZ, RZ, RZ ;  /* 0x000000ffff997224 */ /* 0x000fe200078e00ff */
[----:B------:R-:W-:Y:S01]  /*13a50*/  IADD3 R41, R41, -0x1, RZ ;  /* 0xffffffff29297810 */ /* 0x000fe20007ffe0ff */
[----:B------:R-:W-:-:S03]  /*13a60*/  IMAD R149, R40, c[0x0][0x1a8], RZ ;  /* 0x00006a0028957a24 */ /* 0x000fc600078e02ff */
[----:B------:R-:W-:Y:S02]  /*13a70*/  ISETP.GE.U32.AND P1, PT, R41, 0x3, PT ;  /* 0x000000032900780c */ /* 0x000fe40003f26070 */
[----:B------:R-:W-:-:S05]  /*13a80*/  IADD3 R149, P0, R149, R50, RZ ;  /* 0x0000003295957210 */ /* 0x000fca0007f1e0ff */
[----:B------:R-:W-:-:S06]  /*13a90*/  IMAD.X R154, RZ, RZ, RZ, P0 ;  /* 0x000000ffff9a7224 */ /* 0x000fcc00000e06ff */
[----:B0-----:R-:W-:Y:S05]  /*13aa0*/  @!P1 BRA `(.L_x_185) ;  /* 0x00000a7000009947 */ /* 0x001fea0003800000 */
        /* <DEDUP_REMOVED lines=8> */
.L_x_188:
        /* <DEDUP_REMOVED lines=10> */
[----:B------:R4:W5:Y:S04]  /*13bd0*/  LDG.E.CONSTANT R162, [R40.64+0xc] ;  /* 0x00000c0a28a27981 */ /* 0x000968000c1e9900 */
[----:B------:R-:W2:Y:S04]  /*13be0*/  LDG.E.CONSTANT R156, [R40.64] ;  /* 0x0000000a289c7981 */ /* 0x000ea8000c1e9900 */
[----:B------:R-:W2:Y:S04]  /*13bf0*/  LDG.E.CONSTANT R157, [R42.64] ;  /* 0x0000000a2a9d7981 */ /* 0x000ea8000c1e9900 */
[----:B------:R-:W3:Y:S04]  /*13c00*/  LDG.E.CONSTANT R158, [R42.64+0x4] ;  /* 0x0000040a2a9e7981 */ /* 0x000ee8000c1e9900 */
[----:B------:R-:W4:Y:S04]  /*13c10*/  LDG.E.CONSTANT R160, [R42.64+0x8] ;  /* 0x0000080a2aa07981 */ /* 0x000f28000c1e9900 */
[----:B------:R0:W5:Y:S01]  /*13c20*/  LDG.E.CONSTANT R163, [R42.64+0xc] ;  /* 0x00000c0a2aa37981 */ /* 0x000162000c1e9900 */
[----:B--2---:R-:W-:-:S04]  /*13c30*/  FFMA R156, R156, R157, R155 ;  /* 0x0000009d9c9c7223 */ /* 0x004fc8000000009b */
[----:B---3--:R-:W-:-:S04]  /*13c40*/  FFMA R156, R159, R158, R156 ;  /* 0x0000009e9f9c7223 */ /* 0x008fc8000000009c */
[----:B----4-:R-:W-:Y:S01]  /*13c50*/  FFMA R155, R161, R160, R156 ;  /* 0x000000a0a19b7223 */ /* 0x010fe2000000009c */
[----:B------:R-:W-:-:S04]  /*13c60*/  IADD3 R156, R153, 0x4, RZ ;  /* 0x00000004999c7810 */ /* 0x000fc80007ffe0ff */
[C---:B------:R-:W-:Y:S02]  /*13c70*/  IADD3 R158, P1, R156.reuse, R46, RZ ;  /* 0x0000002e9c9e7210 */ /* 0x040fe40007f3e0ff */
[----:B------:R-:W-:-:S03]  /*13c80*/  IADD3 R157, P2, R156, R149, RZ ;  /* 0x000000959c9d7210 */ /* 0x000fc60007f5e0ff */
[----:B0-----:R-:W-:Y:S01]  /*13c90*/  IMAD.X R43, RZ, RZ, R45, P1 ;  /* 0x000000ffff2b7224 */ /* 0x001fe200008e062d */
[----:B------:R-:W-:Y:S02]  /*13ca0*/  IADD3.X R156, RZ, R154, RZ, P2, !PT ;  /* 0x0000009aff9c7210 */ /* 0x000fe400017fe4ff */
[C---:B------:R-:W-:Y:S02]  /*13cb0*/  LEA R40, P2, R157.reuse, c[0x0][0x168], 0x2 ;  /* 0x00005a009d287a11 */ /* 0x040fe400078410ff */
[C---:B------:R-:W-:Y:S02]  /*13cc0*/  LEA R42, P1, R158.reuse, c[0x0][0x160], 0x2 ;  /* 0x000058009e2a7a11 */ /* 0x040fe400078210ff */
[----:B------:R-:W-:Y:S02]  /*13cd0*/  LEA.HI.X R41, R157, c[0x0][0x16c], R156, 0x2, P2 ;  /* 0x00005b009d297a11 */ /* 0x000fe400010f149c */
[----:B------:R-:W-:-:S03]  /*13ce0*/  LEA.HI.X R43, R158, c[0x0][0x164], R43, 0x2, P1 ;  /* 0x000059009e2b7a11 */ /* 0x000fc600008f142b */
[----:B------:R-:W2:Y:S04]  /*13cf0*/  LDG.E.CONSTANT R156, [R40.64] ;  /* 0x0000000a289c7981 */ /* 0x000ea8000c1e9900 */
[----:B------:R-:W2:Y:S04]  /*13d00*/  LDG.E.CONSTANT R157, [R42.64] ;  /* 0x0000000a2a9d7981 */ /* 0x000ea8000c1e9900 */
[----:B------:R-:W3:Y:S04]  /*13d10*/  LDG.E.CONSTANT R158, [R40.64+0x4] ;  /* 0x0000040a289e7981 */ /* 0x000ee8000c1e9900 */
[----:B------:R-:W3:Y:S01]  /*13d20*/  LDG.E.CONSTANT R159, [R42.64+0x4] ;  /* 0x0000040a2a9f7981 */ /* 0x000ee2000c1e9900 */
[----:B-----5:R-:W-:-:S03]  /*13d30*/  FFMA R155, R162, R163, R155 ;  /* 0x000000a3a29b7223 */ /* 0x020fc6000000009b */
[----:B------:R0:W4:Y:S04]  /*13d40*/  LDG.E.CONSTANT R160, [R40.64+0x8] ;  /* 0x0000080a28a07981 */ /* 0x000128000c1e9900 */
[----:B------:R5:W4:Y:S04]  /*13d50*/  LDG.E.CONSTANT R161, [R42.64+0x8] ;  /* 0x0000080a2aa17981 */ /* 0x000b28000c1e9900 */
[----:B------:R0:W4:Y:S04]  /*13d60*/  LDG.E.CONSTANT R162, [R40.64+0xc] ;  /* 0x00000c0a28a27981 */ /* 0x000128000c1e9900 */
[----:B------:R5:W4:Y:S01]  /*13d70*/  LDG.E.CONSTANT R163, [R42.64+0xc] ;  /* 0x00000c0a2aa37981 */ /* 0x000b22000c1e9900 */
[----:B--2---:R-:W-:Y:S01]  /*13d80*/  FFMA R155, R156, R157, R155 ;  /* 0x0000009d9c9b7223 */ /* 0x004fe2000000009b */
[----:B------:R-:W-:-:S04]  /*13d90*/  IADD3 R156, R153, 0x8, RZ ;  /* 0x00000008999c7810 */ /* 0x000fc80007ffe0ff */
[----:B------:R-:W-:Y:S01]  /*13da0*/  IADD3 R157, P2, R156, R149, RZ ;  /* 0x000000959c9d7210 */ /* 0x000fe20007f5e0ff */
[----:B---3--:R-:W-:Y:S01]  /*13db0*/  FFMA R155, R158, R159, R155 ;  /* 0x0000009f9e9b7223 */ /* 0x008fe2000000009b */
[----:B------:R-:W-:-:S03]  /*13dc0*/  IADD3 R158, P1, R156, R46, RZ ;  /* 0x0000002e9c9e7210 */ /* 0x000fc60007f3e0ff */
[----:B------:R-:W-:Y:S01]  /*13dd0*/  IMAD.X R156, RZ, RZ, R154, P2 ;  /* 0x000000ffff9c7224 */ /* 0x000fe200010e069a */
[C---:B0-----:R-:W-:Y:S01]  /*13de0*/  LEA R40, P2, R157.reuse, c[0x0][0x168], 0x2 ;  /* 0x00005a009d287a11 */ /* 0x041fe200078410ff */
[----:B-----5:R-:W-:Y:S01]  /*13df0*/  IMAD.X R43, RZ, RZ, R45, P1 ;  /* 0x000000ffff2b7224 */ /* 0x020fe200008e062d */
[C---:B------:R-:W-:Y:S02]  /*13e00*/  LEA R42, P1, R158.reuse, c[0x0][0x160], 0x2 ;  /* 0x000058009e2a7a11 */ /* 0x040fe400078210ff */
[----:B------:R-:W-:Y:S02]  /*13e10*/  LEA.HI.X R41, R157, c[0x0][0x16c], R156, 0x2, P2 ;  /* 0x00005b009d297a11 */ /* 0x000fe400010f149c */
[----:B------:R-:W-:-:S03]  /*13e20*/  LEA.HI.X R43, R158, c[0x0][0x164], R43, 0x2, P1 ;  /* 0x000059009e2b7a11 */ /* 0x000fc600008f142b */
[----:B------:R-:W2:Y:S04]  /*13e30*/  LDG.E.CONSTANT R156, [R40.64] ;  /* 0x0000000a289c7981 */ /* 0x000ea8000c1e9900 */
[----:B------:R-:W2:Y:S04]  /*13e40*/  LDG.E.CONSTANT R157, [R42.64] ;  /* 0x0000000a2a9d7981 */ /* 0x000ea8000c1e9900 */
[----:B------:R-:W3:Y:S04]  /*13e50*/  LDG.E.CONSTANT R158, [R40.64+0x4] ;  /* 0x0000040a289e7981 */ /* 0x000ee8000c1e9900 */
[----:B------:R-:W3:Y:S01]  /*13e60*/  LDG.E.CONSTANT R159, [R42.64+0x4] ;  /* 0x0000040a2a9f7981 */ /* 0x000ee2000c1e9900 */
[----:B----4-:R-:W-:-:S03]  /*13e70*/  FFMA R155, R160, R161, R155 ;  /* 0x000000a1a09b7223 */ /* 0x010fc6000000009b */
[----:B------:R0:W4:Y:S01]  /*13e80*/  LDG.E.CONSTANT R160, [R40.64+0x8] ;  /* 0x0000080a28a07981 */ /* 0x000122000c1e9900 */
[----:B------:R-:W-:-:S03]  /*13e90*/  FFMA R155, R162, R163, R155 ;  /* 0x000000a3a29b7223 */ /* 0x000fc6000000009b */
        /* <DEDUP_REMOVED lines=9> */
[C---:B0-----:R-:W-:Y:S02]  /*13f30*/  LEA R40, P2, R157.reuse, c[0x0][0x168], 0x2 ;  /* 0x00005a009d287a11 */ /* 0x041fe400078410ff */
[----:B-----5:R-:W-:Y:S02]  /*13f40*/  IADD3.X R43, RZ, R45, RZ, P1, !PT ;  /* 0x0000002dff2b7210 */ /* 0x020fe40000ffe4ff */
[C---:B------:R-:W-:Y:S02]  /*13f50*/  LEA R42, P1, R158.reuse, c[0x0][0x160], 0x2 ;  /* 0x000058009e2a7a11 */ /* 0x040fe400078210ff */
[----:B------:R-:W-:Y:S02]  /*13f60*/  LEA.HI.X R41, R157, c[0x0][0x16c], R156, 0x2, P2 ;  /* 0x00005b009d297a11 */ /* 0x000fe400010f149c */
[----:B------:R-:W-:-:S03]  /*13f70*/  LEA.HI.X R43, R158, c[0x0][0x164], R43, 0x2, P1 ;  /* 0x000059009e2b7a11 */ /* 0x000fc600008f142b */
[----:B------:R-:W2:Y:S04]  /*13f80*/  LDG.E.CONSTANT R156, [R40.64] ;  /* 0x0000000a289c7981 */ /* 0x000ea8000c1e9900 */
[----:B------:R-:W2:Y:S01]  /*13f90*/  LDG.E.CONSTANT R157, [R42.64] ;  /* 0x0000000a2a9d7981 */ /* 0x000ea2000c1e9900 */
[----:B----4-:R-:W-:-:S03]  /*13fa0*/  FFMA R155, R160, R161, R155 ;  /* 0x000000a1a09b7223 */ /* 0x010fc6000000009b */
[----:B------:R-:W3:Y:S04]  /*13fb0*/  LDG.E.CONSTANT R158, [R40.64+0x4] ;  /* 0x0000040a289e7981 */ /* 0x000ee8000c1e9900 */
[----:B------:R-:W3:Y:S01]  /*13fc0*/  LDG.E.CONSTANT R159, [R42.64+0x4] ;  /* 0x0000040a2a9f7981 */ /* 0x000ee2000c1e9900 */
[----:B------:R-:W-:-:S03]  /*13fd0*/  FFMA R155, R162, R163, R155 ;  /* 0x000000a3a29b7223 */ /* 0x000fc6000000009b */
[----:B------:R-:W4:Y:S04]  /*13fe0*/  LDG.E.CONSTANT R160, [R40.64+0x8] ;  /* 0x0000080a28a07981 */ /* 0x000f28000c1e9900 */
[----:B------:R-:W4:Y:S04]  /*13ff0*/  LDG.E.CONSTANT R161, [R42.64+0x8] ;  /* 0x0000080a2aa17981 */ /* 0x000f28000c1e9900 */
[----:B------:R-:W5:Y:S04]  /*14000*/  LDG.E.CONSTANT R162, [R40.64+0xc] ;  /* 0x00000c0a28a27981 */ /* 0x000f68000c1e9900 */
[----:B------:R-:W5:Y:S01]  /*14010*/  LDG.E.CONSTANT R163, [R42.64+0xc] ;  /* 0x00000c0a2aa37981 */ /* 0x000f62000c1e9900 */
[----:B------:R-:W-:-:S04]  /*14020*/  IADD3 R151, R151, -0x10, RZ ;  /* 0xfffffff097977810 */ /* 0x000fc80007ffe0ff */
[----:B------:R-:W-:Y:S02]  /*14030*/  ISETP.GT.AND P1, PT, R151, 0xc, PT ;  /* 0x0000000c9700780c */ /* 0x000fe40003f24270 */
[----:B------:R-:W-:Y:S01]  /*14040*/  IADD3 R153, R153, 0x10, RZ ;  /* 0x0000001099997810 */ /* 0x000fe20007ffe0ff */
[----:B--2---:R-:W-:-:S04]  /*14050*/  FFMA R155, R156, R157, R155 ;  /* 0x0000009d9c9b7223 */ /* 0x004fc8000000009b */
[----:B---3--:R-:W-:-:S04]  /*14060*/  FFMA R155, R158, R159, R155 ;  /* 0x0000009f9e9b7223 */ /* 0x008fc8000000009b */
[----:B----4-:R-:W-:-:S04]  /*14070*/  FFMA R155, R160, R161, R155 ;  /* 0x000000a1a09b7223 */ /* 0x010fc8000000009b */
[----:B-----5:R-:W-:Y:S01]  /*14080*/  FFMA R155, R162, R163, R155 ;  /* 0x000000a3a29b7223 */ /* 0x020fe2000000009b */
[----:B------:R-:W-:Y:S05]  /*14090*/  @P1 BRA `(.L_x_188) ;  /* 0xfffffa9000001947 */ /* 0x000fea000383ffff */
.L_x_187:
[----:B------:R-:W-:-:S13]  /*140a0*/  ISETP.GT.AND P1, PT, R151, 0x4, PT ;  /* 0x000000049700780c */ /* 0x000fda0003f24270 */
[----:B------:R-:W-:Y:S05]  /*140b0*/  @!P1 BRA `(.L_x_189) ;  /* 0x000002c000009947 */ /* 0x000fea0003800000 */
[----:B------:R-:W-:-:S05]  /*140c0*/  IADD3 R40, P0, R153, R46, RZ ;  /* 0x0000002e99287210 */ /* 0x000fca0007f1e0ff */
[----:B------:R-:W-:Y:S01]  /*140d0*/  IMAD.X R41, RZ, RZ, R45, P0 ;  /* 0x000000ffff297224 */ /* 0x000fe200000e062d */
[----:B------:R-:W-:-:S04]  /*140e0*/  LEA R42, P0, R40, c[0x0][0x160], 0x2 ;  /* 0x00005800282a7a11 */ /* 0x000fc800078010ff */
[----:B------:R-:W-:Y:S02]  /*140f0*/  LEA.HI.X R43, R40, c[0x0][0x164], R41, 0x2, P0 ;  /* 0x00005900282b7a11 */ /* 0x000fe400000f1429 */
[----:B------:R-:W-:-:S03]  /*14100*/  IADD3 R41, P0, R153, R149, RZ ;  /* 0x0000009599297210 */ /* 0x000fc60007f1e0ff */
[----:B------:R-:W2:Y:S02]  /*14110*/  LDG.E.CONSTANT R157, [R42.64] ;  /* 0x0000000a2a9d7981 */ /* 0x000ea4000c1e9900 */
[----:B------:R-:W-:Y:S01]  /*14120*/  IMAD.X R156, RZ, RZ, R154, P0 ;  /* 0x000000ffff9c7224 */ /* 0x000fe200000e069a */
[C---:B------:R-:W-:Y:S01]  /*14130*/  LEA R40, P0, R41.reuse, c[0x0][0x168], 0x2 ;  /* 0x00005a0029287a11 */ /* 0x040fe200078010ff */
[----:B------:R-:W3:Y:S03]  /*14140*/  LDG.E.CONSTANT R159, [R42.64+0x8] ;  /* 0x0000080a2a9f7981 */ /* 0x000ee6000c1e9900 */
[----:B------:R-:W-:Y:S01]  /*14150*/  LEA.HI.X R41, R41, c[0x0][0x16c], R156, 0x2, P0 ;  /* 0x00005b0029297a11 */ /* 0x000fe200000f149c */
[----:B------:R4:W5:Y:S04]  /*14160*/  LDG.E.CONSTANT R161, [R42.64+0xc] ;  /* 0x00000c0a2aa17981 */ /* 0x000968000c1e9900 */
[----:B------:R-:W2:Y:S04]  /*14170*/  LDG.E.CONSTANT R156, [R40.64] ;  /* 0x0000000a289c7981 */ /* 0x000ea8000c1e9900 */
[----:B------:R-:W3:Y:S04]  /*14180*/  LDG.E.CONSTANT R158, [R40.64+0x8] ;  /* 0x0000080a289e7981 */ /* 0x000ee8000c1e9900 */
[----:B------:R0:W5:Y:S01]  /*14190*/  LDG.E.CONSTANT R160, [R40.64+0xc] ;  /* 0x00000c0a28a07981 */ /* 0x000162000c1e9900 */
[----:B--2---:R-:W-:-:S03]  /*141a0*/  FFMA R156, R156, R157, R155 ;  /* 0x0000009d9c9c7223 */ /* 0x004fc6000000009b */
[----:B------:R-:W2:Y:S04]  /*141b0*/  LDG.E.CONSTANT R155, [R40.64+0x4] ;  /* 0x0000040a289b7981 */ /* 0x000ea8000c1e9900 */
[----:B------:R-:W2:Y:S02]  /*141c0*/  LDG.E.CONSTANT R157, [R42.64+0x4] ;  /* 0x0000040a2a9d7981 */ /* 0x000ea4000c1e9900 */
[----:B--2---:R-:W-:Y:S01]  /*141d0*/  FFMA R155, R155, R157, R156 ;  /* 0x0000009d9b9b7223 */ /* 0x004fe2000000009c */
[----:B------:R-:W-:-:S04]  /*141e0*/  IADD3 R156, R153, 0x4, RZ ;  /* 0x00000004999c7810 */ /* 0x000fc80007ffe0ff */
[----:B------:R-:W-:Y:S01]  /*141f0*/  IADD3 R157, P1, R156, R149, RZ ;  /* 0x000000959c9d7210 */ /* 0x000fe20007f3e0ff */
[----:B---3--:R-:W-:Y:S01]  /*14200*/  FFMA R155, R158, R159, R155 ;  /* 0x0000009f9e9b7223 */ /* 0x008fe2000000009b */
[----:B------:R-:W-:-:S03]  /*14210*/  IADD3 R158, P0, R156, R46, RZ ;  /* 0x0000002e9c9e7210 */ /* 0x000fc60007f1e0ff */
[----:B------:R-:W-:Y:S01]  /*14220*/  IMAD.X R156, RZ, RZ, R154, P1 ;  /* 0x000000ffff9c7224 */ /* 0x000fe200008e069a */
[----:B0-----:R-:W-:-:S04]  /*14230*/  LEA R40, P1, R157, c[0x0][0x168], 0x2 ;  /* 0x00005a009d287a11 */ /* 0x001fc800078210ff */
[----:B------:R-:W-:Y:S01]  /*14240*/  LEA.HI.X R41, R157, c[0x0][0x16c], R156, 0x2, P1 ;  /* 0x00005b009d297a11 */ /* 0x000fe200008f149c */
[----:B------:R-:W-:Y:S01]  /*14250*/  IMAD.X R157, RZ, RZ, R45, P0 ;  /* 0x000000ffff9d7224 */ /* 0x000fe200000e062d */
[----:B----4-:R-:W-:-:S03]  /*14260*/  LEA R42, P0, R158, c[0x0][0x160], 0x2 ;  /* 0x000058009e2a7a11 */ /* 0x010fc600078010ff */
[----:B------:R-:W2:Y:S01]  /*14270*/  LDG.E.CONSTANT R156, [R40.64] ;  /* 0x0000000a289c7981 */ /* 0x000ea2000c1e9900 */
[----:B------:R-:W-:-:S03]  /*14280*/  LEA.HI.X R43, R158, c[0x0][0x164], R157, 0x2, P0 ;  /* 0x000059009e2b7a11 */ /* 0x000fc600000f149d */
[----:B------:R-:W3:Y:S04]  /*14290*/  LDG.E.CONSTANT R158, [R40.64+0x4] ;  /* 0x0000040a289e7981 */ /* 0x000ee8000c1e9900 */
[----:B------:R-:W2:Y:S01]  /*142a0*/  LDG.E.CONSTANT R157, [R42.64] ;  /* 0x0000000a2a9d7981 */ /* 0x000ea2000c1e9900 */
[----:B-----5:R-:W-:-:S03]  /*142b0*/  FFMA R155, R160, R161, R155 ;  /* 0x000000a1a09b7223 */ /* 0x020fc6000000009b */
[----:B------:R-:W3:Y:S04]  /*142c0*/  LDG.E.CONSTANT R159, [R42.64+0x4] ;  /* 0x0000040a2a9f7981 */ /* 0x000ee8000c1e9900 */
[----:B------:R-:W4:Y:S04]  /*142d0*/  LDG.E.CONSTANT R160, [R40.64+0x8] ;  /* 0x0000080a28a07981 */ /* 0x000f28000c1e9900 */
[----:B------:R-:W4:Y:S04]  /*142e0*/  LDG.E.CONSTANT R161, [R42.64+0x8] ;  /* 0x0000080a2aa17981 */ /* 0x000f28000c1e9900 */
[----:B------:R-:W5:Y:S04]  /*142f0*/  LDG.E.CONSTANT R162, [R40.64+0xc] ;  /* 0x00000c0a28a27981 */ /* 0x000f68000c1e9900 */
[----:B------:R-:W5:Y:S01]  /*14300*/  LDG.E.CONSTANT R163, [R42.64+0xc] ;  /* 0x00000c0a2aa37981 */ /* 0x000f62000c1e9900 */
[----:B------:R-:W-:-:S02]  /*14310*/  PLOP3.LUT P0, PT, PT, PT, PT, 0x8, 0x0 ;  /* 0x000000000000781c */ /* 0x000fc40003f0e170 */
[----:B------:R-:W-:Y:S02]  /*14320*/  IADD3 R151, R151, -0x8, RZ ;  /* 0xfffffff897977810 */ /* 0x000fe40007ffe0ff */
[----:B------:R-:W-:Y:S01]  /*14330*/  IADD3 R153, R153, 0x8, RZ ;  /* 0x0000000899997810 */ /* 0x000fe20007ffe0ff */
[----:B--2---:R-:W-:-:S04]  /*14340*/  FFMA R155, R156, R157, R155 ;  /* 0x0000009d9c9b7223 */ /* 0x004fc8000000009b */
[----:B---3--:R-:W-:-:S04]  /*14350*/  FFMA R155, R158, R159, R155 ;  /* 0x0000009f9e9b7223 */ /* 0x008fc8000000009b */
[----:B----4-:R-:W-:-:S04]  /*14360*/  FFMA R155, R160, R161, R155 ;  /* 0x000000a1a09b7223 */ /* 0x010fc8000000009b */
[----:B-----5:R-:W-:-:S01]  /*14370*/  FFMA R155, R162, R163, R155 ;  /* 0x000000a3a29b7223 */ /* 0x020fc2000000009b */
.L_x_189:
[----:B------:R-:W-:-:S13]  /*14380*/  ISETP.NE.OR P0, PT, R151, RZ, P0 ;  /* 0x000000ff9700720c */ /* 0x000fda0000705670 */
[----:B------:R-:W-:Y:S05]  /*14390*/  @!P0 BRA `(.L_x_185) ;  /* 0x0000018000008947 */ /* 0x000fea0003800000 */
.L_x_186:
[----:B------:R-:W-:-:S04]  /*143a0*/  IADD3 R41, P0, R153, R149, RZ ;  /* 0x0000009599297210 */ /* 0x000fc80007f1e0ff */
[----:B------:R-:W-:Y:S02]  /*143b0*/  IADD3.X R42, RZ, R154, RZ, P0, !PT ;  /* 0x0000009aff2a7210 */ /* 0x000fe400007fe4ff */
        /* <DEDUP_REMOVED lines=21> */
[----:B01----:R-:W-:Y:S05]  /*14510*/  @P0 BRA `(.L_x_186) ;  /* 0xfffffe8000000947 */ /* 0x003fea000383ffff */
.L_x_185:
[----:B------:R-:W-:Y:S02]  /*14520*/  ISETP.NE.AND P1, PT, R2, RZ, PT ;  /* 0x000000ff0200720c */ /* 0x000fe40003f25270 */
[----:B------:R-:W-:-:S11]  /*14530*/  ISETP.NE.AND P0, PT, R55, RZ, PT ;  /* 0x000000ff3700720c */ /* 0x000fd60003f05270 */
[----:B------:R-:W-:Y:S05]  /*14540*/  @!P1 BRA `(.L_x_190) ;  /* 0x0000014000009947 */ /* 0x000fea0003800000 */
[C---:B------:R-:W-:Y:S02]  /*14550*/  IADD3 R40, P1, R153.reuse, R46, RZ ;  /* 0x0000002e99287210 */ /* 0x040fe40007f3e0ff */
[----:B------:R-:W-:-:S03]  /*14560*/  IADD3 R153, P2, R153, R149, RZ ;  /* 0x0000009599997210 */ /* 0x000fc60007f5e0ff */
[----:B------:R-:W-:Y:S01]  /*14570*/  IMAD.X R41, RZ, RZ, R45, P1 ;  /* 0x000000ffff297224 */ /* 0x000fe200008e062d */
[----:B------:R-:W-:Y:S01]  /*14580*/  LEA R42, P1, R40, c[0x0][0x160], 0x2 ;  /* 0x00005800282a7a11 */ /* 0x000fe200078210ff */
[----:B------:R-:W-:-:S03]  /*14590*/  IMAD.X R156, RZ, RZ, R154, P2 ;  /* 0x000000ffff9c7224 */ /* 0x000fc600010e069a */
[----:B------:R-:W-:Y:S02]  /*145a0*/  LEA.HI.X R43, R40, c[0x0][0x164], R41, 0x2, P1 ;  /* 0x00005900282b7a11 */ /* 0x000fe400008f1429 */
        /* <DEDUP_REMOVED lines=14> */
.L_x_190:
[----:B------:R-:W-:Y:S05]  /*14690*/  @!P0 BRA `(.L_x_191) ;  /* 0x0000210000008947 */ /* 0x000fea0003800000 */
[----:B------:R-:W-:-:S05]  /*146a0*/  IADD3 R149, P1, R54, R149, RZ ;  /* 0x0000009536957210 */ /* 0x000fca0007f3e0ff */
[----:B------:R-:W-:Y:S01]  /*146b0*/  IMAD.X R154, RZ, RZ, R154, P1 ;  /* 0x000000ffff9a7224 */ /* 0x000fe200008e069a */
[----:B------:R-:W-:-:S04]  /*146c0*/  LEA R40, P1, R149, c[0x0][0x170], 0x2 ;  /* 0x00005c0095287a11 */ /* 0x000fc800078210ff */
[----:B------:R-:W-:-:S05]  /*146d0*/  LEA.HI.X R41, R149, c[0x0][0x174], R154, 0x2, P1 ;  /* 0x00005d0095297a11 */ /* 0x000fca00008f149a */
[----:B------:R-:W2:Y:S01]  /*146e0*/  LDG.E.CONSTANT R151, [R40.64] ;  /* 0x0000000a28977981 */ /* 0x000ea2000c1e9900 */
[----:B------:R-:W-:Y:S01]  /*146f0*/  IADD3 R42, -R44, R150, RZ ;  /* 0x000000962c2a7210 */ /* 0x000fe20007ffe1ff */
[----:B------:R-:W-:Y:S01]  /*14700*/  FMUL R155, R155, c[0x0][0x1b4] ;  /* 0x00006d009b9b7a20 */ /* 0x000fe20000400000 */
[----:B------:R-:W-:Y:S01]  /*14710*/  IMAD.MOV.U32 R43, RZ, RZ, 0x3bbb989d ;  /* 0x3bbb989dff2b7424 */ /* 0x000fe200078e00ff */
[----:B------:R-:W-:Y:S01]  /*14720*/  ISETP.NE.AND P1, PT, R55, 0x1, PT ;  /* 0x000000013700780c */ /* 0x000fe20003f25270 */
[----:B------:R-:W-:Y:S01]  /*14730*/  IMAD.MOV.U32 R154, RZ, RZ, 0x437c0000 ;  /* 0x437c0000ff9a7424 */ /* 0x000fe200078e00ff */
[----:B------:R-:W-:-:S05]  /*14740*/  I2FP.F32.S32 R42, R42 ;  /* 0x0000002a002a7245 */ /* 0x000fca0000201400 */
[----:B------:R-:W-:-:S04]  /*14750*/  FFMA R42, R42, R48, R155 ;  /* 0x000000302a2a7223 */ /* 0x000fc8000000009b */
[----:B------:R-:W-:-:S04]  /*14760*/  FADD R42, -R51, R42 ;  /* 0x0000002a332a7221 */ /* 0x000fc80000000100 */
[----:B------:R-:W-:-:S04]  /*14770*/  FFMA.SAT R43, R42, R43, 0.5 ;  /* 0x3f0000002a2b7423 */ /* 0x000fc8000000202b */
[----:B------:R-:W-:-:S04]  /*14780*/  FFMA.RM R43, R43, R154, 12582913 ;  /* 0x4b4000012b2b7423 */ /* 0x000fc8000000409a */
[----:B------:R-:W-:-:S04]  /*14790*/  FADD R149, R43, -12583039 ;  /* 0xcb40007f2b957421 */ /* 0x000fc80000000000 */
[----:B------:R-:W-:-:S04]  /*147a0*/  FFMA R149, R42, 1.4426950216293334961, -R149 ;  /* 0x3fb8aa3b2a957823 */ /* 0x000fc80000000895 */
[----:B------:R-:W-:Y:S01]  /*147b0*/  FFMA R149, R42, 1.925963033500011079e-08, R149 ;  /* 0x32a570602a957823 */ /* 0x000fe20000000095 */
[----:B------:R-:W-:-:S05]  /*147c0*/  IMAD.SHL.U32 R42, R43, 0x800000, RZ ;  /* 0x008000002b2a7824 */ /* 0x000fca00078e00ff */
        /* <DEDUP_REMOVED lines=509> */
.L_x_191:
[----:B------:R-:W-:-:S04]  /*167a0*/  IADD3 R150, R150, 0x1, RZ ;  /* 0x0000000196967810 */ /* 0x000fc80007ffe0ff */
[----:B------:R-:W-:-:S13]  /*167b0*/  ISETP.GE.U32.AND P1, PT, R150, R47, PT ;  /* 0x0000002f9600720c */ /* 0x000fda0003f26070 */
[----:B------:R-:W-:Y:S01]  /*167c0*/  @P1 CALL.REL.NOINC `(.L_x_192) ;  /* 0x0000001000001944 */ /* 0x000fe20003c00000 */
[----:B------:R-:W-:Y:S05]  /*167d0*/  BRA `(.L_x_193) ;  /* 0xffffd23000007947 */ /* 0x000fea000383ffff */
.L_x_192:
[----:B------:R-:W-:Y:S05]  /*167e0*/  BSYNC B1 ;  /* 0x0000000000017941 */ /* 0x000fea0003800000 */
.L_x_184:
[----:B------:R-:W-:Y:S05]  /*167f0*/  @!P0 BRA `(.L_x_194) ;  /* 0x0000201000008947 */ /* 0x000fea0003800000 */
[----:B------:R-:W-:Y:S01]  /*16800*/  IADD3 R41, P0, R54, R3, RZ ;  /* 0x0000000336297210 */ /* 0x000fe20007f1e0ff */
[----:B------:R-:W-:-:S04]  /*16810*/  FMUL R43, R5, R53 ;  /* 0x00000035052b7220 */ /* 0x000fc80000400000 */
[----:B------:R-:W-:Y:S01]  /*16820*/  IMAD.X R42, RZ, RZ, R4, P0 ;  /* 0x000000ffff2a7224 */ /* 0x000fe200000e0604 */
        /* <DEDUP_REMOVED lines=508> */
[----:B------:R-:W-:-:S05]  /*187f0*/  @P0 FMUL R55, R148, R53 ;  /* 0x0000003594370220 */ /* 0x000fca0000400000 */
[----:B------:R2:W-:Y:S02]  /*18800*/  @P0 STG.E [R40.64+0x1fc], R55 ;  /* 0x0001fc3728000986 */ /* 0x0005e4000c10190a */
.L_x_194:
[----:B------:R-:W-:-:S04]  /*18810*/  IADD3 R54, R54, 0x80, RZ ;  /* 0x0000008036367810 */ /* 0x000fc80007ffe0ff */
[----:B------:R-:W-:-:S13]  /*18820*/  ISETP.GE.U32.AND P0, PT, R54, c[0x0][0x198], PT ;  /* 0x0000660036007a0c */ /* 0x000fda0003f06070 */
[----:B------:R-:W-:Y:S01]  /*18830*/  @P0 CALL.REL.NOINC `(.L_x_195) ;  /* 0x0000001000000944 */ /* 0x000fe20003c00000 */
[----:B------:R-:W-:Y:S05]  /*18840*/  BRA `(.L_x_196) ;  /* 0xfffe9d8000007947 */ /* 0x000fea000383ffff */
.L_x_195:
[----:B------:R-:W-:-:S04]  /*18850*/  ISETP.NE.U32.AND P0, PT, RZ, c[0x0][0x180], PT ;  /* 0x00006000ff007a0c */ /* 0x000fc80003f05070 */
[----:B------:R-:W-:-:S13]  /*18860*/  ISETP.NE.AND.EX P0, PT, RZ, c[0x0][0x184], PT, P0 ;  /* 0x00006100ff007a0c */ /* 0x000fda0003f05300 */
[----:B------:R-:W-:Y:S05]  /*18870*/  @!P0 BRA `(.L_x_197) ;  /* 0x0000355000008947 */ /* 0x000fea0003800000 */
[C---:B------:R-:W-:Y:S01]  /*18880*/  FMUL R3, R52.reuse, 8388608 ;  /* 0x4b00000034037820 */ /* 0x040fe20000400000 */
[----:B------:R-:W-:Y:S01]  /*18890*/  FSETP.GEU.AND P0, PT, R52, 1.175494350822287508e-38, PT ;  /* 0x008000003400780b */ /* 0x000fe20003f0e000 */
[----:B--2---:R-:W-:-:S03]  /*188a0*/  IMAD.MOV.U32 R41, RZ, RZ, 0x3e055027 ;  /* 0x3e055027ff297424 */ /* 0x004fc600078e00ff */
        /* <DEDUP_REMOVED lines=21> */
[----:B------:R-:W-:-:S03]  /*18a00*/  IMAD.MOV.U32 R41, RZ, RZ, 0x4 ;  /* 0x00000004ff297424 */ /* 0x000fc600078e00ff */
[----:B------:R-:W-:Y:S01]  /*18a10*/  FFMA R3, R3, 0.69314718246459960938, R40 ;  /* 0x3f31721803037823 */ /* 0x000fe20000000028 */
[----:B------:R-:W-:Y:S01]  /*18a20*/  @P1 FFMA R3, R43, R4, +INF ;  /* 0x7f8000002b031423 */ /* 0x000fe20000000004 */
[----:B------:R-:W-:-:S04]  /*18a30*/  IMAD.WIDE.U32 R40, R152, R41, c[0x0][0x180] ;  /* 0x0000600098287625 */ /* 0x000fc800078e0029 */
[----:B------:R-:W-:-:S05]  /*18a40*/  FSEL R4, R3, -INF , P0 ;  /* 0xff80000003047808 */ /* 0x000fca0000000000 */
[----:B------:R-:W-:-:S05]  /*18a50*/  FADD R51, R51, R4 ;  /* 0x0000000433337221 */ /* 0x000fca0000000000 */
[----:B------:R2:W-:Y:S01]  /*18a60*/  STG.E [R40.64], R51 ;  /* 0x0000003328007986 */ /* 0x0005e2000c10190a */
[----:B------:R-:W-:Y:S05]  /*18a70*/  BRA `(.L_x_197) ;  /* 0x0000335000007947 */ /* 0x000fea0003800000 */
.L_x_162:
        /* <DEDUP_REMOVED lines=11> */
.L_x_201:
        /* <DEDUP_REMOVED lines=15> */
.L_x_200:
        /* <DEDUP_REMOVED lines=10> */
.L_x_202:
[----:B------:R-:W-:-:S13]  /*18cc0*/  ISETP.NE.OR P0, PT, R40, RZ, P0 ;  /* 0x000000ff2800720c */ /* 0x000fda0000705670 */
[----:B------:R-:W-:Y:S05]  /*18cd0*/  @!P0 BRA `(.L_x_198) ;  /* 0x0000006000008947 */ /* 0x000fea0003800000 */
.L_x_199:
[----:B------:R-:W-:Y:S01]  /*18ce0*/  IADD3 R40, R40, -0x4, RZ ;  /* 0xfffffffc28287810 */ /* 0x000fe20007ffe0ff */
[----:B-1----:R-:W-:Y:S02]  /*18cf0*/  ULEA UR6, UR4, UR13, 0x2 ;  /* 0x0000000d04067291 */ /* 0x002fe4000f8e103f */
[----:B------:R-:W-:Y:S01]  /*18d00*/  UIADD3 UR4, UR4, 0x4, URZ ;  /* 0x0000000404047890 */ /* 0x000fe2000fffe03f */
[----:B------:R-:W-:-:S06]  /*18d10*/  ISETP.NE.AND P0, PT, R40, RZ, PT ;  /* 0x000000ff2800720c */ /* 0x000fcc0003f05270 */
[----:B------:R-:W-:Y:S07]  /*18d20*/  STL.128 [UR6], RZ ;  /* 0x000000ffff007987 */ /* 0x000fee0008100c06 */
[----:B-----5:R-:W-:Y:S05]  /*18d30*/  @P0 BRA `(.L_x_199) ;  /* 0xffffffa000000947 */ /* 0x020fea000383ffff */
.L_x_198:
[----:B------:R-:W-:Y:S01]  /*18d40*/  ISETP.NE.AND P1, PT, R2, RZ, PT ;  /* 0x000000ff0200720c */ /* 0x000fe20003f25270 */
[----:B------:R-:W-:Y:S01]  /*18d50*/  IMAD R54, R41, c[0x0][0x198], RZ ;  /* 0x0000660029367a24 */ /* 0x000fe200078e02ff */
[----:B------:R-:W-:-:S11]  /*18d60*/  MOV R149, 0xff800000 ;  /* 0xff80000000957802 */ /* 0x000fd60000000f00 */
        /* <DEDUP_REMOVED lines=8> */
.L_x_203:
[----:B------:R-:W-:Y:S01]  /*18df0*/  BSSY B1, `(.L_x_204) ;  /* 0x00001cb000017945 */ /* 0x000fe20003800000 */
[----:B------:R-:W-:Y:S02]  /*18e00*/  IMAD.MOV.U32 R154, RZ, RZ, RZ ;  /* 0x000000ffff9a7224 */ /* 0x000fe400078e00ff */
[----:B------:R-:W-:-:S02]  /*18e10*/  IMAD.MOV.U32 R150, RZ, RZ, RZ ;  /* 0x000000ffff967224 */ /* 0x000fc400078e00ff */
.L_x_218:
[----:B------:R-:W-:Y:S01]  /*18e20*/  IMAD R40, R49, c[0x0][0x1a0], R154 ;  /* 0x0000680031287a24 */ /* 0x000fe200078e029a */
[----:B0-----:R-:W-:Y:S01]  /*18e30*/  MOV R156, RZ ;  /* 0x000000ff009c7202 */ /* 0x001fe20000000f00 */
[----:B------:R-:W-:Y:S02]  /*18e40*/  IMAD.MOV.U32 R153, RZ, RZ, RZ ;  /* 0x000000ffff997224 */ /* 0x000fe400078e00ff */
[----:B------:R-:W-:-:S05]  /*18e50*/  IMAD R55, R40, c[0x0][0x1a8], RZ ;  /* 0x00006a0028377a24 */ /* 0x000fca00078e02ff */
[----:B------:R-:W-:-:S05]  /*18e60*/  IADD3 R55, P0, R55, R54, RZ ;  /* 0x0000003637377210 */ /* 0x000fca0007f1e0ff */
[----:B------:R-:W-:Y:S01]  /*18e70*/  IMAD.X R155, RZ, RZ, RZ, P0 ;  /* 0x000000ffff9b7224 */ /* 0x000fe200000e06ff */
        /* <DEDUP_REMOVED lines=10> */
.L_x_208:
        /* <DEDUP_REMOVED lines=15> */
[----:B-1----:R0:W3:Y:S01]  /*19010*/  LDG.E.CONSTANT R51, [R50.64+0xc] ;  /* 0x00000c0a32337981 */ /* 0x0020e2000c1e9900 */
        /* <DEDUP_REMOVED lines=11> */
[----:B------:R1:W2:Y:S01]  /*190d0*/  LDG.E.CONSTANT R160, [R42.64+0x4] ;  /* 0x0000040a2aa07981 */ /* 0x0002a2000c1e9900 */
[----:B------:R-:W-:-:S03]  /*190e0*/  LEA.HI.X R41, R41, c[0x0][0x16c], R158, 0x2, P3 ;  /* 0x00005b0029297a11 */ /* 0x000fc600018f149e */
[----:B------:R1:W3:Y:S04]  /*190f0*/  LDG.E.CONSTANT R158, [R42.64] ;  /* 0x0000000a2a9e7981 */ /* 0x0002e8000c1e9900 */
[----:B------:R4:W3:Y:S04]  /*19100*/  LDG.E.CONSTANT R157, [R40.64] ;  /* 0x0000000a289d7981 */ /* 0x0008e8000c1e9900 */
[----:B------:R4:W2:Y:S04]  /*19110*/  LDG.E.CONSTANT R159, [R40.64+0x4] ;  /* 0x0000040a289f7981 */ /* 0x0008a8000c1e9900 */
[----:B------:R4:W2:Y:S04]  /*19120*/  LDG.E.CONSTANT R161, [R40.64+0x8] ;  /* 0x0000080a28a17981 */ /* 0x0008a8000c1e9900 */
[----:B------:R1:W2:Y:S01]  /*19130*/  LDG.E.CONSTANT R162, [R42.64+0x8] ;  /* 0x0000080a2aa27981 */ /* 0x0002a2000c1e9900 */
[----:B0-----:R-:W-:Y:S01]  /*19140*/  IADD3 R50, R153, 0x8, RZ ;  /* 0x0000000899327810 */ /* 0x001fe20007ffe0ff */
[----:B------:R-:W-:-:S03]  /*19150*/  FFMA R156, R51, R52, R156 ;  /* 0x00000034339c7223 */ /* 0x000fc6000000009c */
[C---:B------:R-:W-:Y:S01]  /*19160*/  IADD3 R53, P3, R50.reuse, R46, RZ ;  /* 0x0000002e32357210 */ /* 0x040fe20007f7e0ff */
[----:B----4-:R0:W4:Y:S01]  /*19170*/  LDG.E.CONSTANT R41, [R40.64+0xc] ;  /* 0x00000c0a28297981 */ /* 0x010122000c1e9900 */
[----:B------:R-:W-:Y:S02]  /*19180*/  IADD3 R51, P4, R50, R55, RZ ;  /* 0x0000003732337210 */ /* 0x000fe40007f9e0ff */
[----:B------:R-:W-:Y:S01]  /*19190*/  IADD3.X R50, RZ, R45, RZ, P3, !PT ;  /* 0x0000002dff327210 */ /* 0x000fe20001ffe4ff */
[----:B-1----:R-:W4:Y:S01]  /*191a0*/  LDG.E.CONSTANT R42, [R42.64+0xc] ;  /* 0x00000c0a2a2a7981 */ /* 0x002f22000c1e9900 */
[----:B------:R-:W-:-:S04]  /*191b0*/  LEA R52, P3, R53, c[0x0][0x160], 0x2 ;  /* 0x0000580035347a11 */ /* 0x000fc800078610ff */
[----:B------:R-:W-:Y:S02]  /*191c0*/  LEA.HI.X R53, R53, c[0x0][0x164], R50, 0x2, P3 ;  /* 0x0000590035357a11 */ /* 0x000fe400018f1432 */
[----:B------:R-:W-:Y:S01]  /*191d0*/  LEA R50, P3, R51, c[0x0][0x168], 0x2 ;  /* 0x00005a0033327a11 */ /* 0x000fe200078610ff */
[----:B---3--:R-:W-:Y:S01]  /*191e0*/  FFMA R156, R157, R158, R156 ;  /* 0x0000009e9d9c7223 */ /* 0x008fe2000000009c */
[----:B------:R-:W-:-:S05]  /*191f0*/  IMAD.X R158, RZ, RZ, R155, P4 ;  /* 0x000000ffff9e7224 */ /* 0x000fca00020e069b */
[----:B------:R-:W-:Y:S02]  /*19200*/  LEA.HI.X R51, R51, c[0x0][0x16c], R158, 0x2, P3 ;  /* 0x00005b0033337a11 */ /* 0x000fe400018f149e */
[----:B------:R1:W3:Y:S04]  /*19210*/  LDG.E.CONSTANT R158, [R52.64] ;  /* 0x0000000a349e7981 */ /* 0x0002e8000c1e9900 */
[----:B------:R0:W3:Y:S01]  /*19220*/  LDG.E.CONSTANT R157, [R50.64] ;  /* 0x0000000a329d7981 */ /* 0x0000e2000c1e9900 */
[----:B--2---:R-:W-:-:S03]  /*19230*/  FFMA R156, R159, R160, R156 ;  /* 0x000000a09f9c7223 */ /* 0x004fc6000000009c */
[----:B------:R2:W3:Y:S01]  /*19240*/  LDG.E.CONSTANT R159, [R50.64+0x4] ;  /* 0x0000040a329f7981 */ /* 0x0004e2000c1e9900 */
[----:B------:R-:W-:-:S03]  /*19250*/  FFMA R156, R161, R162, R156 ;  /* 0x000000a2a19c7223 */ /* 0x000fc6000000009c */
[----:B------:R1:W3:Y:S04]  /*19260*/  LDG.E.CONSTANT R160, [R52.64+0x4] ;  /* 0x0000040a34a07981 */ /* 0x0002e8000c1e9900 */
[----:B------:R2:W3:Y:S04]  /*19270*/  LDG.E.CONSTANT R161, [R50.64+0x8] ;  /* 0x0000080a32a17981 */ /* 0x0004e8000c1e9900 */
[----:B------:R1:W3:Y:S01]  /*19280*/  LDG.E.CONSTANT R162, [R52.64+0x8] ;  /* 0x0000080a34a27981 */ /* 0x0002e2000c1e9900 */
[----:B0-----:R-:W-:Y:S01]  /*19290*/  IADD3 R40, R153, 0xc, RZ ;  /* 0x0000000c99287810 */ /* 0x001fe20007ffe0ff */
[----:B----4-:R-:W-:-:S03]  /*192a0*/  FFMA R156, R41, R42, R156 ;  /* 0x0000002a299c7223 */ /* 0x010fc6000000009c */
[C---:B------:R-:W-:Y:S01]  /*192b0*/  IADD3 R43, P3, R40.reuse, R46, RZ ;  /* 0x0000002e282b7210 */ /* 0x040fe20007f7e0ff */
[----:B--2---:R-:W2:Y:S01]  /*192c0*/  LDG.E.CONSTANT R51, [R50.64+0xc] ;  /* 0x00000c0a32337981 */ /* 0x004ea2000c1e9900 */
[----:B------:R-:W-:-:S03]  /*192d0*/  IADD3 R41, P4, R40, R55, RZ ;  /* 0x0000003728297210 */ /* 0x000fc60007f9e0ff */
[----:B------:R-:W-:Y:S01]  /*192e0*/  IMAD.X R40, RZ, RZ, R45, P3 ;  /* 0x000000ffff287224 */ /* 0x000fe200018e062d */
[C---:B------:R-:W-:Y:S01]  /*192f0*/  LEA R42, P3, R43.reuse, c[0x0][0x160], 0x2 ;  /* 0x000058002b2a7a11 */ /* 0x040fe200078610ff */
[----:B-1----:R-:W2:Y:S03]  /*19300*/  LDG.E.CONSTANT R52, [R52.64+0xc] ;  /* 0x00000c0a34347981 */ /* 0x002ea6000c1e9900 */
[----:B------:R-:W-:Y:S02]  /*19310*/  LEA.HI.X R43, R43, c[0x0][0x164], R40, 0x2, P3 ;  /* 0x000059002b2b7a11 */ /* 0x000fe400018f1428 */
[----:B------:R-:W-:-:S03]  /*19320*/  LEA R40, P3, R41, c[0x0][0x168], 0x2 ;  /* 0x00005a0029287a11 */ /* 0x000fc600078610ff */
[----:B------:R-:W4:Y:S01]  /*19330*/  LDG.E.CONSTANT R164, [R42.64+0xc] ;  /* 0x00000c0a2aa47981 */ /* 0x000f22000c1e9900 */
[----:B---3--:R-:W-:Y:S01]  /*19340*/  FFMA R156, R157, R158, R156 ;  /* 0x0000009e9d9c7223 */ /* 0x008fe2000000009c */
[----:B------:R-:W-:-:S05]  /*19350*/  IMAD.X R158, RZ, RZ, R155, P4 ;  /* 0x000000ffff9e7224 */ /* 0x000fca00020e069b */
[----:B------:R-:W-:Y:S02]  /*19360*/  LEA.HI.X R41, R41, c[0x0][0x16c], R158, 0x2, P3 ;  /* 0x00005b0029297a11 */ /* 0x000fe400018f149e */
[----:B------:R-:W3:Y:S01]  /*19370*/  LDG.E.CONSTANT R158, [R42.64] ;  /* 0x0000000a2a9e7981 */ /* 0x000ee2000c1e9900 */
[----:B------:R-:W-:-:S03]  /*19380*/  FFMA R156, R159, R160, R156 ;  /* 0x000000a09f9c7223 */ /* 0x000fc6000000009c */
[----:B------:R-:W3:Y:S04]  /*19390*/  LDG.E.CONSTANT R157, [R40.64] ;  /* 0x0000000a289d7981 */ /* 0x000ee8000c1e9900 */
[----:B------:R-:W4:Y:S01]  /*193a0*/  LDG.E.CONSTANT R159, [R40.64+0x4] ;  /* 0x0000040a289f7981 */ /* 0x000f22000c1e9900 */
[----:B------:R-:W-:-:S03]  /*193b0*/  FFMA R156, R161, R162, R156 ;  /* 0x000000a2a19c7223 */ /* 0x000fc6000000009c */
[----:B------:R-:W4:Y:S04]  /*193c0*/  LDG.E.CONSTANT R160, [R42.64+0x4] ;  /* 0x0000040a2aa07981 */ /* 0x000f28000c1e9900 */
[----:B------:R-:W4:Y:S04]  /*193d0*/  LDG.E.CONSTANT R161, [R40.64+0x8] ;  /* 0x0000080a28a17981 */ /* 0x000f28000c1e9900 */
[----:B------:R-:W4:Y:S04]  /*193e0*/  LDG.E.CONSTANT R162, [R42.64+0x8] ;  /* 0x0000080a2aa27981 */ /* 0x000f28000c1e9900 */
[----:B------:R-:W4:Y:S01]  /*193f0*/  LDG.E.CONSTANT R163, [R40.64+0xc] ;  /* 0x00000c0a28a37981 */ /* 0x000f22000c1e9900 */
[----:B------:R-:W-:Y:S01]  /*19400*/  IADD3 R151, R151, -0x10, RZ ;  /* 0xfffffff097977810 */ /* 0x000fe20007ffe0ff */
[----:B--2---:R-:W-:-:S03]  /*19410*/  FFMA R156, R51, R52, R156 ;  /* 0x00000034339c7223 */ /* 0x004fc6000000009c */
[----:B------:R-:W-:Y:S02]  /*19420*/  ISETP.GT.AND P3, PT, R151, 0xc, PT ;  /* 0x0000000c9700780c */ /* 0x000fe40003f64270 */
[----:B------:R-:W-:Y:S01]  /*19430*/  IADD3 R153, R153, 0x10, RZ ;  /* 0x0000001099997810 */ /* 0x000fe20007ffe0ff */
[----:B---3--:R-:W-:-:S04]  /*19440*/  FFMA R156, R157, R158, R156 ;  /* 0x0000009e9d9c7223 */ /* 0x008fc8000000009c */
[----:B----4-:R-:W-:-:S04]  /*19450*/  FFMA R156, R159, R160, R156 ;  /* 0x000000a09f9c7223 */ /* 0x010fc8000000009c */
[----:B------:R-:W-:-:S04]  /*19460*/  FFMA R156, R161, R162, R156 ;  /* 0x000000a2a19c7223 */ /* 0x000fc8000000009c */
[----:B------:R-:W-:Y:S01]  /*19470*/  FFMA R156, R163, R164, R156 ;  /* 0x000000a4a39c7223 */ /* 0x000fe2000000009c */
[----:B------:R-:W-:Y:S05]  /*19480*/  @P3 BRA `(.L_x_208) ;  /* 0xfffffa9000003947 */ /* 0x000fea000383ffff */
.L_x_207:
[----:B------:R-:W-:-:S13]  /*19490*/  ISETP.GT.AND P3, PT, R151, 0x4, PT ;  /* 0x000000049700780c */ /* 0x000fda0003f64270 */
[----:B------:R-:W-:Y:S05]  /*194a0*/  @!P3 BRA `(.L_x_209) ;  /* 0x000002c00000b947 */ /* 0x000fea0003800000 */
        /* <DEDUP_REMOVED lines=21> */
[----:B------:R-:W-:-:S03]  /*19600*/  IADD3 R43, P0, R40, R46, RZ ;  /* 0x0000002e282b7210 */ /* 0x000fc60007f1e0ff */
[----:B------:R-:W-:Y:S01]  /*19610*/  IMAD.X R42, RZ, RZ, R155, P3 ;  /* 0x000000ffff2a7224 */ /* 0x000fe200018e069b */
        /* <DEDUP_REMOVED lines=9> */
[----:B------:R-:W3:Y:S04]  /*196b0*/  LDG.E.CONSTANT R159, [R40.64+0x8] ;  /* 0x0000080a289f7981 */ /* 0x000ee8000c1e9900 */
[----:B------:R-:W3:Y:S04]  /*196c0*/  LDG.E.CONSTANT R160, [R42.64+0x8] ;  /* 0x0000080a2aa07981 */ /* 0x000ee8000c1e9900 */
[----:B------:R-:W3:Y:S04]  /*196d0*/  LDG.E.CONSTANT R161, [R40.64+0xc] ;  /* 0x00000c0a28a17981 */ /* 0x000ee8000c1e9900 */
[----:B------:R-:W3:Y:S01]  /*196e0*/  LDG.E.CONSTANT R162, [R42.64+0xc] ;  /* 0x00000c0a2aa27981 */ /* 0x000ee2000c1e9900 */
[----:B------:R-:W-:-:S02]  /*196f0*/  PLOP3.LUT P0, PT, PT, PT, PT, 0x8, 0x0 ;  /* 0x000000000000781c */ /* 0x000fc40003f0e170 */
[----:B------:R-:W-:Y:S02]  /*19700*/  IADD3 R151, R151, -0x8, RZ ;  /* 0xfffffff897977810 */ /* 0x000fe40007ffe0ff */
[----:B------:R-:W-:Y:S01]  /*19710*/  IADD3 R153, R153, 0x8, RZ ;  /* 0x0000000899997810 */ /* 0x000fe20007ffe0ff */
[----:B--2---:R-:W-:-:S04]  /*19720*/  FFMA R156, R157, R158, R156 ;  /* 0x0000009e9d9c7223 */ /* 0x004fc8000000009c */
[----:B----4-:R-:W-:-:S04]  /*19730*/  FFMA R50, R51, R50, R156 ;  /* 0x0000003233327223 */ /* 0x010fc8000000009c */
[----:B---3--:R-:W-:-:S04]  /*19740*/  FFMA R50, R53, R52, R50 ;  /* 0x0000003435327223 */ /* 0x008fc80000000032 */
[----:B------:R-:W-:-:S04]  /*19750*/  FFMA R50, R159, R160, R50 ;  /* 0x000000a09f327223 */ /* 0x000fc80000000032 */
[----:B------:R-:W-:-:S01]  /*19760*/  FFMA R156, R161, R162, R50 ;  /* 0x000000a2a19c7223 */ /* 0x000fc20000000032 */
.L_x_209:
[----:B------:R-:W-:-:S13]  /*19770*/  ISETP.NE.OR P0, PT, R151, RZ, P0 ;  /* 0x000000ff9700720c */ /* 0x000fda0000705670 */
[----:B------:R-:W-:Y:S05]  /*19780*/  @!P0 BRA `(.L_x_205) ;  /* 0x0000018000008947 */ /* 0x000fea0003800000 */
.L_x_206:
        /* <DEDUP_REMOVED lines=11> */
[----:B------:R-:W2:Y:S04]  /*19840*/  LDG.E.CONSTANT R50, [R42.64] ;  /* 0x0000000a2a327981 */ /* 0x000ea8000c1e9900 */
[----:B------:R-:W2:Y:S04]  /*19850*/  LDG.E.CONSTANT R51, [R40.64] ;  /* 0x0000000a28337981 */ /* 0x000ea8000c1e9900 */
[----:B------:R-:W3:Y:S04]  /*19860*/  LDG.E.CONSTANT R53, [R40.64+0x4] ;  /* 0x0000040a28357981 */ /* 0x000ee8000c1e9900 */
        /* <DEDUP_REMOVED lines=10> */
.L_x_205:
[----:B------:R-:W-:-:S05]  /*19910*/  IMAD.IADD R40, R154, 0x1, -R44 ;  /* 0x000000019a287824 */ /* 0x000fca00078e0a2c */
[----:B------:R-:W-:Y:S01]  /*19920*/  I2FP.F32.S32 R158, R40 ;  /* 0x00000028009e7245 */ /* 0x000fe20000201400 */
[----:B------:R-:W-:Y:S05]  /*19930*/  @!P1 BRA `(.L_x_210) ;  /* 0x0000014000009947 */ /* 0x000fea0003800000 */
[C---:B------:R-:W-:Y:S02]  /*19940*/  IADD3 R40, P0, R153.reuse, R46, RZ ;  /* 0x0000002e99287210 */ /* 0x040fe40007f1e0ff */
[----:B------:R-:W-:-:S03]  /*19950*/  IADD3 R153, P3, R153, R55, RZ ;  /* 0x0000003799997210 */ /* 0x000fc60007f7e0ff */
[----:B------:R-:W-:Y:S01]  /*19960*/  IMAD.X R41, RZ, RZ, R45, P0 ;  /* 0x000000ffff297224 */ /* 0x000fe200000e062d */
[C---:B------:R-:W-:Y:S02]  /*19970*/  LEA R42, P0, R40.reuse, c[0x0][0x160], 0x2 ;  /* 0x00005800282a7a11 */ /* 0x040fe400078010ff */
[----:B------:R-:W-:Y:S02]  /*19980*/  IADD3.X R50, RZ, R155, RZ, P3, !PT ;  /* 0x0000009bff327210 */ /* 0x000fe40001ffe4ff */
[----:B------:R-:W-:Y:S02]  /*19990*/  LEA.HI.X R43, R40, c[0x0][0x164], R41, 0x2, P0 ;  /* 0x00005900282b7a11 */ /* 0x000fe400000f1429 */
        /* <DEDUP_REMOVED lines=14> */
.L_x_210:
[----:B------:R-:W-:Y:S01]  /*19a80*/  FMUL R41, R156, c[0x0][0x1b4] ;  /* 0x00006d009c297a20 */ /* 0x000fe20000400000 */
[----:B------:R-:W-:Y:S02]  /*19a90*/  IMAD.MOV.U32 R42, RZ, RZ, 0x3bbb989d ;  /* 0x3bbb989dff2a7424 */ /* 0x000fe400078e00ff */
[----:B------:R-:W-:Y:S01]  /*19aa0*/  IMAD.MOV.U32 R50, RZ, RZ, 0x437c0000 ;  /* 0x437c0000ff327424 */ /* 0x000fe200078e00ff */
[----:B-----5:R-:W-:-:S05]  /*19ab0*/  FFMA R158, R158, R48, R41 ;  /* 0x000000309e9e7223 */ /* 0x020fca0000000029 */
[----:B------:R-:W-:-:S04]  /*19ac0*/  FSETP.GT.AND P0, PT, R158, R149, PT ;  /* 0x000000959e00720b */ /* 0x000fc80003f04000 */
[----:B------:R-:W-:-:S05]  /*19ad0*/  FSEL R40, R158, R149, P0 ;  /* 0x000000959e287208 */ /* 0x000fca0000000000 */
[--C-:B------:R-:W-:Y:S01]  /*19ae0*/  FADD R158, R158, -R40.reuse ;  /* 0x800000289e9e7221 */ /* 0x100fe20000000000 */
[----:B------:R-:W-:Y:S01]  /*19af0*/  FADD R41, -R40, R149 ;  /* 0x0000009528297221 */ /* 0x000fe20000000100 */
[----:B------:R-:W-:Y:S02]  /*19b00*/  IMAD.MOV.U32 R149, RZ, RZ, R40 ;  /* 0x000000ffff957224 */ /* 0x000fe400078e0028 */
[-C--:B------:R-:W-:Y:S01]  /*19b10*/  FFMA.SAT R43, R158, R42.reuse, 0.5 ;  /* 0x3f0000009e2b7423 */ /* 0x080fe2000000202a */
[----:B------:R-:W-:-:S03]  /*19b20*/  FFMA.SAT R42, R41, R42, 0.5 ;  /* 0x3f000000292a7423 */ /* 0x000fc6000000202a */
[-C--:B------:R-:W-:Y:S01]  /*19b30*/  FFMA.RM R43, R43, R50.reuse, 12582913 ;  /* 0x4b4000012b2b7423 */ /* 0x080fe20000004032 */
[----:B------:R-:W-:-:S03]  /*19b40*/  FFMA.RM R42, R42, R50, 12582913 ;  /* 0x4b4000012a2a7423 */ /* 0x000fc60000004032 */
[----:B------:R-:W-:Y:S01]  /*19b50*/  FADD R51, R43, -12583039 ;  /* 0xcb40007f2b337421 */ /* 0x000fe20000000000 */
[----:B------:R-:W-:-:S03]  /*19b60*/  FADD R50, R42, -12583039 ;  /* 0xcb40007f2a327421 */ /* 0x000fc60000000000 */
[----:B------:R-:W-:Y:S01]  /*19b70*/  FFMA R51, R158, 1.4426950216293334961, -R51 ;  /* 0x3fb8aa3b9e337823 */ /* 0x000fe20000000833 */
[----:B------:R-:W-:-:S03]  /*19b80*/  FFMA R50, R41, 1.4426950216293334961, -R50 ;  /* 0x3fb8aa3b29327823 */ /* 0x000fc60000000832 */
[----:B------:R-:W-:Y:S01]  /*19b90*/  FFMA R51, R158, 1.925963033500011079e-08, R51 ;  /* 0x32a570609e337823 */ /* 0x000fe20000000033 */
[----:B------:R-:W-:Y:S01]  /*19ba0*/  FFMA R41, R41, 1.925963033500011079e-08, R50 ;  /* 0x32a5706029297823 */ /* 0x000fe20000000032 */
[----:B------:R-:W-:Y:S01]  /*19bb0*/  IMAD.SHL.U32 R50, R43, 0x800000, RZ ;  /* 0x008000002b327824 */ /* 0x000fe200078e00ff */
[----:B------:R-:W-:Y:S01]  /*19bc0*/  SHF.L.U32 R43, R42, 0x17, RZ ;  /* 0x000000172a2b7819 */ /* 0x000fe200000006ff */
[----:B------:R-:W-:Y:S01]  /*19bd0*/  IMAD.MOV.U32 R42, RZ, RZ, RZ ;  /* 0x000000ffff2a7224 */ /* 0x000fe200078e00ff */
[----:B------:R-:W0:Y:S08]  /*19be0*/  MUFU.EX2 R52, R41 ;  /* 0x0000002900347308 */ /* 0x000e300000000800 */
        /* <DEDUP_REMOVED lines=12> */
.L_x_214:
[----:B------:R-:W-:-:S05]  /*19cb0*/  IADD3 R41, P3, R42, R55, RZ ;  /* 0x000000372a297210 */ /* 0x000fca0007f7e0ff */
[----:B0-----:R-:W-:Y:S01]  /*19cc0*/  IMAD.X R52, RZ, RZ, R155, P3 ;  /* 0x000000ffff347224 */ /* 0x001fe200018e069b */
[----:B------:R-:W-:-:S04]  /*19cd0*/  LEA R40, P3, R41, c[0x0][0x170], 0x2 ;  /* 0x00005c0029287a11 */ /* 0x000fc800078610ff */
[----:B------:R-:W-:Y:S02]  /*19ce0*/  LEA.HI.X R41, R41, c[0x0][0x174], R52, 0x2, P3 ;  /* 0x00005d0029297a11 */ /* 0x000fe400018f1434 */
[----:B-1----:R-:W-:-:S03]  /*19cf0*/  LEA R52, R42, UR13, 0x2 ;  /* 0x0000000d2a347c11 */ /* 0x002fc6000f8e10ff */
[----:B------:R-:W2:Y:S04]  /*19d00*/  LDG.E.CONSTANT R53, [R40.64] ;  /* 0x0000000a28357981 */ /* 0x000ea8000c1e9900 */
[----:B------:R-:W3:Y:S04]  /*19d10*/  LDL R156, [R52] ;  /* 0x00000000349c7983 */ /* 0x000ee80000100800 */
[----:B------:R-:W4:Y:S04]  /*19d20*/  LDG.E.CONSTANT R151, [R40.64+0x4] ;  /* 0x0000040a28977981 */ /* 0x000f28000c1e9900 */
[----:B------:R-:W5:Y:S04]  /*19d30*/  LDL R159, [R52+0x4] ;  /* 0x00000400349f7983 */ /* 0x000f680000100800 */
[----:B------:R-:W5:Y:S04]  /*19d40*/  LDG.E.CONSTANT R153, [R40.64+0x8] ;  /* 0x0000080a28997981 */ /* 0x000f68000c1e9900 */
[----:B------:R-:W5:Y:S04]  /*19d50*/  LDL R161, [R52+0x8] ;  /* 0x0000080034a17983 */ /* 0x000f680000100800 */
[----:B------:R0:W5:Y:S04]  /*19d60*/  LDG.E.CONSTANT R157, [R40.64+0xc] ;  /* 0x00000c0a289d7981 */ /* 0x000168000c1e9900 */
[----:B------:R-:W5:Y:S01]  /*19d70*/  LDL R163, [R52+0xc] ;  /* 0x00000c0034a37983 */ /* 0x000f620000100800 */
[----:B--2---:R-:W-:-:S04]  /*19d80*/  FMUL R158, R50, R53 ;  /* 0x00000035329e7220 */ /* 0x004fc80000400000 */
[----:B---3--:R-:W-:Y:S01]  /*19d90*/  FFMA R53, R43, R156, R158 ;  /* 0x0000009c2b357223 */ /* 0x008fe2000000009e */
[----:B----4-:R-:W-:-:S04]  /*19da0*/  FMUL R156, R50, R151 ;  /* 0x00000097329c7220 */ /* 0x010fc80000400000 */
[----:B-----5:R-:W-:Y:S01]  /*19db0*/  FFMA R151, R43, R159, R156 ;  /* 0x0000009f2b977223 */ /* 0x020fe2000000009c */
[----:B------:R-:W-:Y:S01]  /*19dc0*/  IADD3 R156, R42, 0x4, RZ ;  /* 0x000000042a9c7810 */ /* 0x000fe20007ffe0ff */
[----:B------:R-:W-:-:S03]  /*19dd0*/  FMUL R158, R50, R153 ;  /* 0x00000099329e7220 */ /* 0x000fc60000400000 */
[----:B0-----:R-:W-:Y:S01]  /*19de0*/  IADD3 R41, P3, R156, R55, RZ ;  /* 0x000000379c297210 */ /* 0x001fe20007f7e0ff */
[----:B------:R-:W-:-:S03]  /*19df0*/  FFMA R153, R43, R161, R158 ;  /* 0x000000a12b997223 */ /* 0x000fc6000000009e */
[----:B------:R-:W-:Y:S02]  /*19e00*/  IADD3.X R158, RZ, R155, RZ, P3, !PT ;  /* 0x0000009bff9e7210 */ /* 0x000fe40001ffe4ff */
[----:B------:R-:W-:Y:S01]  /*19e10*/  LEA R40, P3, R41, c[0x0][0x170], 0x2 ;  /* 0x00005c0029287a11 */ /* 0x000fe200078610ff */
[----:B------:R-:W-:-:S03]  /*19e20*/  FMUL R160, R50, R157 ;  /* 0x0000009d32a07220 */ /* 0x000fc60000400000 */
[----:B------:R-:W-:Y:S01]  /*19e30*/  LEA.HI.X R41, R41, c[0x0][0x174], R158, 0x2, P3 ;  /* 0x00005d0029297a11 */ /* 0x000fe200018f149e */
[----:B------:R0:W-:Y:S01]  /*19e40*/  STL [R52], R53 ;  /* 0x0000003534007387 */ /* 0x0001e20000100800 */
[----:B------:R-:W-:-:S03]  /*19e50*/  FFMA R157, R43, R163, R160 ;  /* 0x000000a32b9d7223 */ /* 0x000fc600000000a0 */
[----:B------:R-:W2:Y:S04]  /*19e60*/  LDG.E.CONSTANT R159, [R40.64] ;  /* 0x0000000a289f7981 */ /* 0x000ea8000c1e9900 */
[----:B------:R-:W3:Y:S01]  /*19e70*/  LDG.E.CONSTANT R161, [R40.64+0x4] ;  /* 0x0000040a28a17981 */ /* 0x000ee2000c1e9900 */
[----:B0-----:R-:W-:-:S03]  /*19e80*/  LEA R53, R156, UR13, 0x2 ;  /* 0x0000000d9c357c11 */ /* 0x001fc6000f8e10ff */
[----:B------:R0:W-:Y:S04]  /*19e90*/  STL [R52+0x4], R151 ;  /* 0x0000049734007387 */ /* 0x0001e80000100800 */
[----:B------:R1:W-:Y:S04]  /*19ea0*/  STL [R52+0x8], R153 ;  /* 0x0000089934007387 */ /* 0x0003e80000100800 */
[----:B------:R3:W-:Y:S04]  /*19eb0*/  STL [R52+0xc], R157 ;  /* 0x00000c9d34007387 */ /* 0x0007e80000100800 */
[----:B------:R-:W4:Y:S04]  /*19ec0*/  LDL R156, [R53] ;  /* 0x00000000359c7983 */ /* 0x000f280000100800 */
[----:B------:R-:W5:Y:S04]  /*19ed0*/  LDL R164, [R53+0x4] ;  /* 0x0000040035a47983 */ /* 0x000f680000100800 */
[----:B------:R1:W5:Y:S04]  /*19ee0*/  LDG.E.CONSTANT R163, [R40.64+0x8] ;  /* 0x0000080a28a37981 */ /* 0x000368000c1e9900 */
[----:B------:R2:W5:Y:S04]  /*19ef0*/  LDG.E.CONSTANT R165, [R40.64+0xc] ;  /* 0x00000c0a28a57981 */ /* 0x000568000c1e9900 */
[----:B0-----:R-:W5:Y:S04]  /*19f00*/  LDL R151, [R53+0x8] ;  /* 0x0000080035977983 */ /* 0x001f680000100800 */
[----:B-1----:R-:W5:Y:S01]  /*19f10*/  LDL R153, [R53+0xc] ;  /* 0x00000c0035997983 */ /* 0x002f620000100800 */
[C---:B--2---:R-:W-:Y:S01]  /*19f20*/  FMUL R158, R50.reuse, R159 ;  /* 0x0000009f329e7220 */ /* 0x044fe20000400000 */
[----:B---3--:R-:W-:-:S03]  /*19f30*/  FMUL R52, R50, R161 ;  /* 0x000000a132347220 */ /* 0x008fc60000400000 */
[C---:B----4-:R-:W-:Y:S01]  /*19f40*/  FFMA R156, R43.reuse, R156, R158 ;  /* 0x0000009c2b9c7223 */ /* 0x050fe2000000009e */
[----:B-----5:R-:W-:Y:S01]  /*19f50*/  FFMA R158, R43, R164, R52 ;  /* 0x000000a42b9e7223 */ /* 0x020fe20000000034 */
[----:B------:R-:W-:-:S04]  /*19f60*/  IADD3 R52, R42, 0x8, RZ ;  /* 0x000000082a347810 */ /* 0x000fc80007ffe0ff */
[----:B------:R-:W-:Y:S01]  /*19f70*/  IADD3 R41, P3, R52, R55, RZ ;  /* 0x0000003734297210 */ /* 0x000fe20007f7e0ff */
[----:B------:R-:W-:-:S04]  /*19f80*/  FMUL R160, R50, R163 ;  /* 0x000000a332a07220 */ /* 0x000fc80000400000 */
[----:B------:R-:W-:Y:S01]  /*19f90*/  IMAD.X R164, RZ, RZ, R155, P3 ;  /* 0x000000ffffa47224 */ /* 0x000fe200018e069b */
[----:B------:R-:W-:Y:S01]  /*19fa0*/  LEA R40, P3, R41, c[0x0][0x170], 0x2 ;  /* 0x00005c0029287a11 */ /* 0x000fe200078610ff */
[----:B------:R-:W-:-:S03]  /*19fb0*/  FMUL R162, R50, R165 ;  /* 0x000000a532a27220 */ /* 0x000fc60000400000 */
[----:B------:R-:W-:Y:S01]  /*19fc0*/  LEA.HI.X R41, R41, c[0x0][0x174], R164, 0x2, P3 ;  /* 0x00005d0029297a11 */ /* 0x000fe200018f14a4 */
[C---:B------:R-:W-:Y:S01]  /*19fd0*/  FFMA R160, R43.reuse, R151, R160 ;  /* 0x000000972ba07223 */ /* 0x040fe200000000a0 */
[----:B------:R-:W-:Y:S01]  /*19fe0*/  FFMA R162, R43, R153, R162 ;  /* 0x000000992ba27223 */ /* 0x000fe200000000a2 */
[----:B------:R-:W-:Y:S02]  /*19ff0*/  LEA R52, R52, UR13, 0x2 ;  /* 0x0000000d34347c11 */ /* 0x000fe4000f8e10ff */
[----:B------:R-:W2:Y:S04]  /*1a000*/  LDG.E.CONSTANT R151, [R40.64] ;  /* 0x0000000a28977981 */ /* 0x000ea8000c1e9900 */
[----:B------:R0:W-:Y:S04]  /*1a010*/  STL [R53], R156 ;  /* 0x0000009c35007387 */ /* 0x0001e80000100800 */
[----:B------:R2:W-:Y:S04]  /*1a020*/  STL [R53+0x4], R158 ;  /* 0x0000049e35007387 */ /* 0x0005e80000100800 */
[----:B------:R-:W-:Y:S04]  /*1a030*/  STL [R53+0x8], R160 ;  /* 0x000008a035007387 */ /* 0x000fe80000100800 */
[----:B------:R1:W-:Y:S04]  /*1a040*/  STL [R53+0xc], R162 ;  /* 0x00000ca235007387 */ /* 0x0003e80000100800 */
[----:B0-----:R-:W1:Y:S04]  /*1a050*/  LDL R156, [R52] ;  /* 0x00000000349c7983 */ /* 0x001e680000100800 */
[----:B------:R-:W3:Y:S04]  /*1a060*/  LDG.E.CONSTANT R153, [R40.64+0x4] ;  /* 0x0000040a28997981 */ /* 0x000ee8000c1e9900 */
[----:B------:R-:W4:Y:S04]  /*1a070*/  LDL R161, [R52+0x4] ;  /* 0x0000040034a17983 */ /* 0x000f280000100800 */
[----:B------:R-:W5:Y:S04]  /*1a080*/  LDG.E.CONSTANT R157, [R40.64+0x8] ;  /* 0x0000080a289d7981 */ /* 0x000f68000c1e9900 */
[----:B------:R-:W5:Y:S04]  /*1a090*/  LDL R163, [R52+0x8] ;  /* 0x0000080034a37983 */ /* 0x000f680000100800 */
[----:B------:R0:W5:Y:S04]  /*1a0a0*/  LDG.E.CONSTANT R159, [R40.64+0xc] ;  /* 0x00000c0a289f7981 */ /* 0x000168000c1e9900 */
[----:B------:R-:W5:Y:S01]  /*1a0b0*/  LDL R165, [R52+0xc] ;  /* 0x00000c0034a57983 */ /* 0x000f620000100800 */
[----:B--2---:R-:W-:-:S04]  /*1a0c0*/  FMUL R158, R50, R151 ;  /* 0x00000097329e7220 */ /* 0x004fc80000400000 */
[----:B-1----:R-:W-:Y:S01]  /*1a0d0*/  FFMA R53, R43, R156, R158 ;  /* 0x0000009c2b357223 */ /* 0x002fe2000000009e */
[----:B---3--:R-:W-:-:S04]  /*1a0e0*/  FMUL R156, R50, R153 ;  /* 0x00000099329c7220 */ /* 0x008fc80000400000 */
[----:B----4-:R-:W-:Y:S01]  /*1a0f0*/  FFMA R151, R43, R161, R156 ;  /* 0x000000a12b977223 */ /* 0x010fe2000000009c */
[----:B------:R-:W-:Y:S01]  /*1a100*/  IADD3 R156, R42, 0xc, RZ ;  /* 0x0000000c2a9c7810 */ /* 0x000fe20007ffe0ff */
[----:B-----5:R-:W-:-:S03]  /*1a110*/  FMUL R158, R50, R157 ;  /* 0x0000009d329e7220 */ /* 0x020fc60000400000 */
[----:B0-----:R-:W-:Y:S01]  /*1a120*/  IADD3 R41, P3, R156, R55, RZ ;  /* 0x000000379c297210 */ /* 0x001fe20007f7e0ff */
[----:B------:R-:W-:-:S04]  /*1a130*/  FFMA R153, R43, R163, R158 ;  /* 0x000000a32b997223 */ /* 0x000fc8000000009e */
[----:B------:R-:W-:Y:S01]  /*1a140*/  IMAD.X R158, RZ, RZ, R155, P3 ;  /* 0x000000ffff9e7224 */ /* 0x000fe200018e069b */
[----:B------:R-:W-:Y:S01]  /*1a150*/  LEA R40, P3, R41, c[0x0][0x170], 0x2 ;  /* 0x00005c0029287a11 */ /* 0x000fe200078610ff */
[----:B------:R-:W-:-:S03]  /*1a160*/  FMUL R160, R50, R159 ;  /* 0x0000009f32a07220 */ /* 0x000fc60000400000 */
[----:B------:R-:W-:Y:S01]  /*1a170*/  LEA.HI.X R41, R41, c[0x0][0x174], R158, 0x2, P3 ;  /* 0x00005d0029297a11 */ /* 0x000fe200018f149e */
[----:B------:R0:W-:Y:S01]  /*1a180*/  STL [R52], R53 ;  /* 0x0000003534007387 */ /* 0x0001e20000100800 */
[----:B------:R-:W-:-:S03]  /*1a190*/  FFMA R157, R43, R165, R160 ;  /* 0x000000a52b9d7223 */ /* 0x000fc600000000a0 */
[----:B------:R-:W2:Y:S04]  /*1a1a0*/  LDG.E.CONSTANT R159, [R40.64] ;  /* 0x0000000a289f7981 */ /* 0x000ea8000c1e9900 */
[----:B------:R1:W-:Y:S01]  /*1a1b0*/  STL [R52+0x4], R151 ;  /* 0x0000049734007387 */ /* 0x0003e20000100800 */
[----:B0-----:R-:W-:-:S03]  /*1a1c0*/  LEA R53, R156, UR13, 0x2 ;  /* 0x0000000d9c357c11 */ /* 0x001fc6000f8e10ff */
[----:B------:R-:W-:Y:S04]  /*1a1d0*/  STL [R52+0x8], R153 ;  /* 0x0000089934007387 */ /* 0x000fe80000100800 */
[----:B------:R0:W-:Y:S04]  /*1a1e0*/  STL [R52+0xc], R157 ;  /* 0x00000c9d34007387 */ /* 0x0001e80000100800 */
[----:B------:R-:W3:Y:S04]  /*1a1f0*/  LDL R156, [R53] ;  /* 0x00000000359c7983 */ /* 0x000ee80000100800 */
[----:B------:R-:W0:Y:S04]  /*1a200*/  LDG.E.CONSTANT R161, [R40.64+0x4] ;  /* 0x0000040a28a17981 */ /* 0x000e28000c1e9900 */
[----:B------:R-:W4:Y:S04]  /*1a210*/  LDG.E.CONSTANT R163, [R40.64+0x8] ;  /* 0x0000080a28a37981 */ /* 0x000f28000c1e9900 */
[----:B------:R-:W5:Y:S04]  /*1a220*/  LDG.E.CONSTANT R165, [R40.64+0xc] ;  /* 0x00000c0a28a57981 */ /* 0x000f68000c1e9900 */
[----:B------:R-:W5:Y:S04]  /*1a230*/  LDL R162, [R53+0x4] ;  /* 0x0000040035a27983 */ /* 0x000f680000100800 */
[----:B------:R-:W5:Y:S04]  /*1a240*/  LDL R164, [R53+0x8] ;  /* 0x0000080035a47983 */ /* 0x000f680000100800 */
[----:B-1----:R-:W5:Y:S01]  /*1a250*/  LDL R151, [R53+0xc] ;  /* 0x00000c0035977983 */ /* 0x002f620000100800 */
[----:B------:R-:W-:-:S04]  /*1a260*/  IADD3 R51, R51, -0x10, RZ ;  /* 0xfffffff033337810 */ /* 0x000fc80007ffe0ff */
[----:B------:R-:W-:Y:S02]  /*1a270*/  ISETP.GT.AND P3, PT, R51, 0xc, PT ;  /* 0x0000000c3300780c */ /* 0x000fe40003f64270 */
[----:B------:R-:W-:Y:S01]  /*1a280*/  IADD3 R42, R42, 0x10, RZ ;  /* 0x000000102a2a7810 */ /* 0x000fe20007ffe0ff */
[----:B--2---:R-:W-:-:S04]  /*1a290*/  FMUL R158, R50, R159 ;  /* 0x0000009f329e7220 */ /* 0x004fc80000400000 */
[C---:B---3--:R-:W-:Y:S01]  /*1a2a0*/  FFMA R156, R43.reuse, R156, R158 ;  /* 0x0000009c2b9c7223 */ /* 0x048fe2000000009e */
[C---:B0-----:R-:W-:Y:S01]  /*1a2b0*/  FMUL R52, R50.reuse, R161 ;  /* 0x000000a132347220 */ /* 0x041fe20000400000 */
[C---:B----4-:R-:W-:Y:S01]  /*1a2c0*/  FMUL R158, R50.reuse, R163 ;  /* 0x000000a3329e7220 */ /* 0x050fe20000400000 */
[----:B-----5:R-:W-:Y:S02]  /*1a2d0*/  FMUL R160, R50, R165 ;  /* 0x000000a532a07220 */ /* 0x020fe40000400000 */
[C---:B------:R-:W-:Y:S01]  /*1a2e0*/  FFMA R52, R43.reuse, R162, R52 ;  /* 0x000000a22b347223 */ /* 0x040fe20000000034 */
[C---:B------:R-:W-:Y:S01]  /*1a2f0*/  FFMA R158, R43.reuse, R164, R158 ;  /* 0x000000a42b9e7223 */ /* 0x040fe2000000009e */
[----:B------:R-:W-:Y:S01]  /*1a300*/  FFMA R160, R43, R151, R160 ;  /* 0x000000972ba07223 */ /* 0x000fe200000000a0 */
[----:B------:R0:W-:Y:S04]  /*1a310*/  STL [R53], R156 ;  /* 0x0000009c35007387 */ /* 0x0001e80000100800 */
[----:B------:R0:W-:Y:S04]  /*1a320*/  STL [R53+0x4], R52 ;  /* 0x0000043435007387 */ /* 0x0001e80000100800 */
[----:B------:R0:W-:Y:S04]  /*1a330*/  STL [R53+0x8], R158 ;  /* 0x0000089e35007387 */ /* 0x0001e80000100800 */
[----:B------:R0:W-:Y:S01]  /*1a340*/  STL [R53+0xc], R160 ;  /* 0x00000ca035007387 */ /* 0x0001e20000100800 */
[----:B------:R-:W-:Y:S05]  /*1a350*/  @P3 BRA `(.L_x_214) ;  /* 0xfffff95000003947 */ /* 0x000fea000383ffff */
.L_x_213:
[----:B------:R-:W-:-:S13]  /*1a360*/  ISETP.GT.AND P3, PT, R51, 0x4, PT ;  /* 0x000000043300780c */ /* 0x000fda0003f64270 */
[----:B------:R-:W-:Y:S05]  /*1a370*/  @!P3 BRA `(.L_x_215) ;  /* 0x000003600000b947 */ /* 0x000fea0003800000 */
        /* <DEDUP_REMOVED lines=39> */
[----:B------:R-:W-:-:S02]  /*1a5f0*/  PLOP3.LUT P0, PT, PT, PT, PT, 0x8, 0x0 ;  /* 0x000000000000781c */ /* 0x000fc40003f0e170 */
[----:B------:R-:W-:Y:S02]  /*1a600*/  IADD3 R51, R51, -0x8, RZ ;  /* 0xfffffff833337810 */ /* 0x000fe40007ffe0ff */
        /* <DEDUP_REMOVED lines=12> */
[----:B------:R0:W-:Y:S02]  /*1a6d0*/  STL [R53+0xc], R160 ;  /* 0x00000ca035007387 */ /* 0x0001e40000100800 */
.L_x_215:
[----:B------:R-:W-:-:S13]  /*1a6e0*/  ISETP.NE.OR P0, PT, R51, RZ, P0 ;  /* 0x000000ff3300720c */ /* 0x000fda0000705670 */
[----:B------:R-:W-:Y:S05]  /*1a6f0*/  @!P0 BRA `(.L_x_211) ;  /* 0x000001d000008947 */ /* 0x000fea0003800000 */
.L_x_212:
        /* <DEDUP_REMOVED lines=8> */
[----:B------:R-:W5:Y:S04]  /*1a780*/  LDG.E.CONSTANT R153, [R40.64+0x8] ;  /* 0x0000080a28997981 */ /* 0x000f68000c1e9900 */
[----:B------:R-:W5:Y:S04]  /*1a790*/  LDG.E.CONSTANT R157, [R40.64+0xc] ;  /* 0x00000c0a289d7981 */ /* 0x000f68000c1e9900 */
[----:B------:R-:W5:Y:S04]  /*1a7a0*/  LDL R158, [R52+0x4] ;  /* 0x00000400349e7983 */ /* 0x000f680000100800 */
[----:B------:R-:W5:Y:S04]  /*1a7b0*/  LDL R160, [R52+0x8] ;  /* 0x0000080034a07983 */ /* 0x000f680000100800 */
[----:B------:R-:W5:Y:S01]  /*1a7c0*/  LDL R162, [R52+0xc] ;  /* 0x00000c0034a27983 */ /* 0x000f620000100800 */
[----:B------:R-:W-:-:S04]  /*1a7d0*/  IADD3 R51, R51, -0x4, RZ ;  /* 0xfffffffc33337810 */ /* 0x000fc80007ffe0ff */
[----:B------:R-:W-:Y:S02]  /*1a7e0*/  ISETP.NE.AND P0, PT, R51, RZ, PT ;  /* 0x000000ff3300720c */ /* 0x000fe40003f05270 */
[----:B------:R-:W-:Y:S01]  /*1a7f0*/  IADD3 R42, R42, 0x4, RZ ;  /* 0x000000042a2a7810 */ /* 0x000fe20007ffe0ff */
[----:B--2---:R-:W-:-:S04]  /*1a800*/  FMUL R164, R50, R53 ;  /* 0x0000003532a47220 */ /* 0x004fc80000400000 */
[C---:B---3--:R-:W-:Y:S01]  /*1a810*/  FFMA R53, R43.reuse, R156, R164 ;  /* 0x0000009c2b357223 */ /* 0x048fe200000000a4 */
[C---:B----4-:R-:W-:Y:S01]  /*1a820*/  FMUL R156, R50.reuse, R151 ;  /* 0x00000097329c7220 */ /* 0x050fe20000400000 */
[C---:B-----5:R-:W-:Y:S01]  /*1a830*/  FMUL R151, R50.reuse, R153 ;  /* 0x0000009932977220 */ /* 0x060fe20000400000 */
[----:B------:R-:W-:Y:S02]  /*1a840*/  FMUL R153, R50, R157 ;  /* 0x0000009d32997220 */ /* 0x000fe40000400000 */
[C---:B------:R-:W-:Y:S01]  /*1a850*/  FFMA R41, R43.reuse, R158, R156 ;  /* 0x0000009e2b297223 */ /* 0x040fe2000000009c */
[C---:B------:R-:W-:Y:S01]  /*1a860*/  FFMA R151, R43.reuse, R160, R151 ;  /* 0x000000a02b977223 */ /* 0x040fe20000000097 */
[----:B------:R-:W-:Y:S01]  /*1a870*/  FFMA R153, R43, R162, R153 ;  /* 0x000000a22b997223 */ /* 0x000fe20000000099 */
[----:B------:R0:W-:Y:S04]  /*1a880*/  STL [R52], R53 ;  /* 0x0000003534007387 */ /* 0x0001e80000100800 */
[----:B------:R0:W-:Y:S04]  /*1a890*/  STL [R52+0x4], R41 ;  /* 0x0000042934007387 */ /* 0x0001e80000100800 */
[----:B------:R0:W-:Y:S04]  /*1a8a0*/  STL [R52+0x8], R151 ;  /* 0x0000089734007387 */ /* 0x0001e80000100800 */
[----:B------:R0:W-:Y:S02]  /*1a8b0*/  STL [R52+0xc], R153 ;  /* 0x00000c9934007387 */ /* 0x0001e40000100800 */
[----:B0-----:R-:W-:Y:S05]  /*1a8c0*/  @P0 BRA `(.L_x_212) ;  /* 0xfffffe3000000947 */ /* 0x001fea000383ffff */
.L_x_211:
[----:B------:R-:W-:Y:S05]  /*1a8d0*/  @!P1 BRA `(.L_x_216) ;  /* 0x0000018000009947 */ /* 0x000fea0003800000 */
[C---:B------:R-:W-:Y:S02]  /*1a8e0*/  IADD3 R55, P0, R42.reuse, R55, RZ ;  /* 0x000000372a377210 */ /* 0x040fe40007f1e0ff */
[----:B-1----:R-:W-:-:S03]  /*1a8f0*/  LEA R42, R42, UR13, 0x2 ;  /* 0x0000000d2a2a7c11 */ /* 0x002fc6000f8e10ff */
[----:B0-----:R-:W-:Y:S01]  /*1a900*/  IMAD.X R52, RZ, RZ, R155, P0 ;  /* 0x000000ffff347224 */ /* 0x001fe200000e069b */
[----:B------:R-:W-:-:S04]  /*1a910*/  LEA R40, P0, R55, c[0x0][0x170], 0x2 ;  /* 0x00005c0037287a11 */ /* 0x000fc800078010ff */
[----:B------:R-:W-:Y:S02]  /*1a920*/  LEA.HI.X R41, R55, c[0x0][0x174], R52, 0x2, P0 ;  /* 0x00005d0037297a11 */ /* 0x000fe400000f1434 */
[----:B------:R-:W2:Y:S04]  /*1a930*/  LDL R52, [R42] ;  /* 0x000000002a347983 */ /* 0x000ea80000100800 */
[----:B------:R-:W3:Y:S01]  /*1a940*/  LDG.E.CONSTANT R51, [R40.64] ;  /* 0x0000000a28337981 */ /* 0x000ee2000c1e9900 */
[----:B------:R-:W-:Y:S01]  /*1a950*/  ISETP.NE.AND P0, PT, R2, 0x1, PT ;  /* 0x000000010200780c */ /* 0x000fe20003f05270 */
[----:B---3--:R-:W-:-:S04]  /*1a960*/  FMUL R156, R50, R51 ;  /* 0x00000033329c7220 */ /* 0x008fc80000400000 */
[----:B--2---:R-:W-:-:S05]  /*1a970*/  FFMA R51, R43, R52, R156 ;  /* 0x000000342b337223 */ /* 0x004fca000000009c */
[----:B------:R0:W-:Y:S03]  /*1a980*/  STL [R42], R51 ;  /* 0x000000332a007387 */ /* 0x0001e60000100800 */
[----:B------:R-:W-:Y:S05]  /*1a990*/  @!P0 BRA `(.L_x_216) ;  /* 0x000000c000008947 */ /* 0x000fea0003800000 */
[----:B0-----:R-:W2:Y:S04]  /*1a9a0*/  LDG.E.CONSTANT R51, [R40.64+0x4] ;  /* 0x0000040a28337981 */ /* 0x001ea8000c1e9900 */
[----:B------:R-:W3:Y:S01]  /*1a9b0*/  LDL R53, [R42+0x4] ;  /* 0x000004002a357983 */ /* 0x000ee20000100800 */
[----:B------:R-:W-:Y:S01]  /*1a9c0*/  ISETP.NE.AND P0, PT, R2, 0x2, PT ;  /* 0x000000020200780c */ /* 0x000fe20003f05270 */
[----:B--2---:R-:W-:-:S04]  /*1a9d0*/  FMUL R52, R50, R51 ;  /* 0x0000003332347220 */ /* 0x004fc80000400000 */
[----:B---3--:R-:W-:-:S05]  /*1a9e0*/  FFMA R51, R43, R53, R52 ;  /* 0x000000352b337223 */ /* 0x008fca0000000034 */
[----:B------:R0:W-:Y:S03]  /*1a9f0*/  STL [R42+0x4], R51 ;  /* 0x000004332a007387 */ /* 0x0001e60000100800 */
[----:B------:R-:W-:Y:S05]  /*1aa00*/  @!P0 BRA `(.L_x_216) ;  /* 0x0000005000008947 */ /* 0x000fea0003800000 */
[----:B------:R-:W2:Y:S04]  /*1aa10*/  LDG.E.CONSTANT R41, [R40.64+0x8] ;  /* 0x0000080a28297981 */ /* 0x000ea8000c1e9900 */
[----:B0-----:R-:W3:Y:S01]  /*1aa20*/  LDL R51, [R42+0x8] ;  /* 0x000008002a337983 */ /* 0x001ee20000100800 */
[----:B--2---:R-:W-:-:S04]  /*1aa30*/  FMUL R50, R50, R41 ;  /* 0x0000002932327220 */ /* 0x004fc80000400000 */
[----:B---3--:R-:W-:-:S05]  /*1aa40*/  FFMA R43, R43, R51, R50 ;  /* 0x000000332b2b7223 */ /* 0x008fca0000000032 */
[----:B------:R0:W-:Y:S02]  /*1aa50*/  STL [R42+0x8], R43 ;  /* 0x0000082b2a007387 */ /* 0x0001e40000100800 */
.L_x_216:
[----:B------:R-:W-:-:S04]  /*1aa60*/  IADD3 R154, R154, 0x1, RZ ;  /* 0x000000019a9a7810 */ /* 0x000fc80007ffe0ff */
[----:B------:R-:W-:-:S13]  /*1aa70*/  ISETP.GE.U32.AND P0, PT, R154, R47, PT ;  /* 0x0000002f9a00720c */ /* 0x000fda0003f06070 */
[----:B------:R-:W-:Y:S01]  /*1aa80*/  @P0 CALL.REL.NOINC `(.L_x_217) ;  /* 0x0000001000000944 */ /* 0x000fe20003c00000 */
[----:B------:R-:W-:Y:S05]  /*1aa90*/  BRA `(.L_x_218) ;  /* 0xffffe38000007947 */ /* 0x000fea000383ffff */
.L_x_217:
[----:B------:R-:W-:Y:S05]  /*1aaa0*/  BSYNC B1 ;  /* 0x0000000000017941 */ /* 0x000fea0003800000 */
.L_x_204:
        /* <DEDUP_REMOVED lines=9> */
[----:B0-----:R-:W-:Y:S02]  /*1ab40*/  MOV R52, R150 ;  /* 0x0000009600347202 */ /* 0x001fe40000000f00 */
[----:B------:R-:W-:-:S02]  /*1ab50*/  MOV R42, 0x1ab70 ;  /* 0x0001ab70002a7802 */ /* 0x000fc40000000f00 */
[----:B-1----:R-:W-:Y:S05]  /*1ab60*/  CALL.REL.NOINC `($flash_attention$__cuda_sm20_rcp_rn_f32_slowpath) ;  /* 0x000012d000007944 */ /* 0x002fea0003c00000 */
[----:B------:R-:W-:Y:S01]  /*1ab70*/  IMAD.MOV.U32 R151, RZ, RZ, R53 ;  /* 0x000000ffff977224 */ /* 0x000fe200078e0035 */
[----:B------:R-:W-:Y:S05]  /*1ab80*/  BRA `(.L_x_222) ;  /* 0x0000004000007947 */ /* 0x000fea0003800000 */
.L_x_221:
[----:B------:R-:W2:Y:S02]  /*1ab90*/  MUFU.RCP R151, R150 ;  /* 0x0000009600977308 */ /* 0x000ea40000001000 */
[----:B--2---:R-:W-:-:S04]  /*1aba0*/  FFMA R40, R150, R151, -1 ;  /* 0xbf80000096287423 */ /* 0x004fc80000000097 */
[----:B------:R-:W-:-:S04]  /*1abb0*/  FADD.FTZ R40, -R40, -RZ ;  /* 0x800000ff28287221 */ /* 0x000fc80000010100 */
[----:B------:R-:W-:-:S02]  /*1abc0*/  FFMA R151, R151, R40, R151 ;  /* 0x0000002897977223 */ /* 0x000fc40000000097 */
.L_x_222:
[----:B------:R-:W-:Y:S05]  /*1abd0*/  BSYNC B2 ;  /* 0x0000000000027941 */ /* 0x000fea0003800000 */
.L_x_220:
[----:B------:R-:W-:Y:S05]  /*1abe0*/  BSYNC B1 ;  /* 0x0000000000017941 */ /* 0x000fea0003800000 */
.L_x_219:
        /* <DEDUP_REMOVED lines=9> */
.L_x_226:
        /* <DEDUP_REMOVED lines=10> */
[----:B------:R-:W5:Y:S01]  /*1ad20*/  LDL.128 R48, [UR8] ;  /* 0x00000008ff307983 */ /* 0x000f620008100c00 */
        /* <DEDUP_REMOVED lines=27> */
[C---:B-----5:R-:W-:Y:S01]  /*1aee0*/  FMUL R49, R151.reuse, R49 ;  /* 0x0000003197317220 */ /* 0x060fe20000400000 */
[----:B------:R-:W-:Y:S01]  /*1aef0*/  FMUL R51, R151, R51 ;  /* 0x0000003397337220 */ /* 0x000fe20000400000 */
[----:B0-----:R-:W-:Y:S02]  /*1af00*/  IADD3.X R154, RZ, R4, RZ, P2, !PT ;  /* 0x00000004ff9a7210 */ /* 0x001fe400017fe4ff */
[----:B------:R-:W-:Y:S01]  /*1af10*/  LEA R44, P2, R45, c[0x0][0x178], 0x2 ;  /* 0x00005e002d2c7a11 */ /* 0x000fe200078410ff */
[----:B------:R0:W-:Y:S01]  /*1af20*/  STG.E [R40.64], R157 ;  /* 0x0000009d28007986 */ /* 0x0001e2000c10190a */
[----:B------:R-:W-:Y:S01]  /*1af30*/  FMUL R155, R48, R151 ;  /* 0x00000097309b7220 */ /* 0x000fe20000400000 */
[----:B------:R-:W-:Y:S01]  /*1af40*/  LEA.HI.X R43, R43, c[0x0][0x17c], R46, 0x2, P4 ;  /* 0x00005f002b2b7a11 */ /* 0x000fe200020f142e */
[----:B----4-:R-:W-:Y:S01]  /*1af50*/  FMUL R53, R151, R53 ;  /* 0x0000003597357220 */ /* 0x010fe20000400000 */
        /* <DEDUP_REMOVED lines=17> */
.L_x_225:
        /* <DEDUP_REMOVED lines=9> */
[----:B------:R-:W-:Y:S02]  /*1b100*/  IADD3 R49, P2, R3, UR7, RZ ;  /* 0x0000000703317c10 */ /* 0x000fe4000ff5e0ff */
        /* <DEDUP_REMOVED lines=24> */
.L_x_227:
[----:B------:R-:W-:-:S13]  /*1b290*/  ISETP.NE.OR P0, PT, R153, RZ, P0 ;  /* 0x000000ff9900720c */ /* 0x000fda0000705670 */
[----:B------:R-:W-:Y:S05]  /*1b2a0*/  @!P0 BRA `(.L_x_223) ;  /* 0x0000012000008947 */ /* 0x000fea0003800000 */
.L_x_224:
        /* <DEDUP_REMOVED lines=11> */
[C---:B------:R-:W-:Y:S01]  /*1b360*/  FMUL R49, R151.reuse, R42 ;  /* 0x0000002a97317220 */ /* 0x040fe20000400000 */
[----:B------:R-:W-:Y:S02]  /*1b370*/  FMUL R43, R151, R43 ;  /* 0x0000002b972b7220 */ /* 0x000fe40000400000 */
[----:B------:R0:W-:Y:S04]  /*1b380*/  STG.E [R44.64], R47 ;  /* 0x0000002f2c007986 */ /* 0x0001e8000c10190a */
[----:B------:R0:W-:Y:S04]  /*1b390*/  STG.E [R44.64+0x4], R41 ;  /* 0x000004292c007986 */ /* 0x0001e8000c10190a */
[----:B------:R0:W-:Y:S04]  /*1b3a0*/  STG.E [R44.64+0x8], R49 ;  /* 0x000008312c007986 */ /* 0x0001e8000c10190a */
[----:B------:R0:W-:Y:S02]  /*1b3b0*/  STG.E [R44.64+0xc], R43 ;  /* 0x00000c2b2c007986 */ /* 0x0001e4000c10190a */
[----:B0-----:R-:W-:Y:S05]  /*1b3c0*/  @P0 BRA `(.L_x_224) ;  /* 0xfffffee000000947 */ /* 0x001fea000383ffff */
.L_x_223:
        /* <DEDUP_REMOVED lines=19> */
.L_x_228:
        /* <DEDUP_REMOVED lines=34> */
.L_x_230:
[----:B------:R-:W-:Y:S05]  /*1b720*/  BSYNC B1 ;  /* 0x0000000000017941 */ /* 0x000fea0003800000 */
.L_x_229:
[----:B------:R0:W-:Y:S01]  /*1b730*/  STG.E [R40.64], R3 ;  /* 0x0000000328007986 */ /* 0x0001e2000c10190a */
[----:B------:R-:W-:Y:S05]  /*1b740*/  BRA `(.L_x_197) ;  /* 0x0000068000007947 */ /* 0x000fea0003800000 */
.L_x_161:
[----:B------:R-:W-:Y:S01]  /*1b750*/  IADD3 R50, R50, -0x1, RZ ;  /* 0xffffffff32327810 */ /* 0x000fe20007ffe0ff */
[----:B------:R-:W-:-:S03]  /*1b760*/  UMOV UR4, URZ ;  /* 0x0000003f00047c82 */ /* 0x000fc60008000000 */
[----:B------:R-:W-:-:S13]  /*1b770*/  ISETP.GE.U32.AND P0, PT, R50, 0x3, PT ;  /* 0x000000033200780c */ /* 0x000fda0003f06070 */
[----:B------:R-:W-:Y:S05]  /*1b780*/  @!P0 BRA `(.L_x_231) ;  /* 0x0000052000008947 */ /* 0x000fea0003800000 */
[----:B-----5:R-:W-:-:S04]  /*1b790*/  IADD3 R48, -R2, c[0x0][0x198], RZ ;  /* 0x0000660002307a10 */ /* 0x020fc80007ffe1ff */
[----:B------:R-:W-:-:S13]  /*1b7a0*/  ISETP.GT.AND P0, PT, R48, RZ, PT ;  /* 0x000000ff3000720c */ /* 0x000fda0003f04270 */
[----:B------:R-:W-:Y:S05]  /*1b7b0*/  @!P0 BRA `(.L_x_232) ;  /* 0x0000043000008947 */ /* 0x000fea0003800000 */
[----:B------:R-:W-:Y:S02]  /*1b7c0*/  ISETP.GT.AND P1, PT, R48, 0xc, PT ;  /* 0x0000000c3000780c */ /* 0x000fe40003f24270 */
[----:B------:R-:W-:-:S11]  /*1b7d0*/  PLOP3.LUT P0, PT, PT, PT, PT, 0x80, 0x0 ;  /* 0x000000000000781c */ /* 0x000fd60003f0f070 */
[----:B------:R-:W-:Y:S05]  /*1b7e0*/  @!P1 BRA `(.L_x_233) ;  /* 0x0000028000009947 */ /* 0x000fea0003800000 */
[----:B------:R-:W-:-:S02]  /*1b7f0*/  PLOP3.LUT P0, PT, PT, PT, PT, 0x8, 0x0 ;  /* 0x000000000000781c */ /* 0x000fc40003f0e170 */
.L_x_234:
        /* <DEDUP_REMOVED lines=39> */
.L_x_233:
        /* <DEDUP_REMOVED lines=22> */
.L_x_235:
[----:B------:R-:W-:-:S13]  /*1bbd0*/  ISETP.NE.OR P0, PT, R48, RZ, P0 ;  /* 0x000000ff3000720c */ /* 0x000fda0000705670 */
[----:B------:R-:W-:Y:S05]  /*1bbe0*/  @!P0 BRA `(.L_x_231) ;  /* 0x000000c000008947 */ /* 0x000fea0003800000 */
.L_x_232:
        /* <DEDUP_REMOVED lines=11> */
[----:B01----:R-:W-:Y:S05]  /*1bca0*/  @P0 BRA `(.L_x_232) ;  /* 0xffffff4000000947 */ /* 0x003fea000383ffff */
.L_x_231:
        /* <DEDUP_REMOVED lines=17> */
.L_x_236:
[----:B0-----:R0:W-:Y:S02]  /*1bdc0*/  @P0 STG.E [R40.64], R45 ;  /* 0x0000002d28000986 */ /* 0x0011e4000c10190a */
.L_x_197:
[----:B------:R-:W-:Y:S05]  /*1bdd0*/  BSYNC B0 ;  /* 0x0000000000007941 */ /* 0x000fea0003800000 */
.L_x_160:
[----:B0-----:R-:W-:-:S04]  /*1bde0*/  IMAD.MOV.U32 R3, RZ, RZ, c[0x0][0x0] ;  /* 0x00000000ff037624 */ /* 0x001fc800078e00ff */
[----:B------:R-:W-:-:S05]  /*1bdf0*/  IMAD R152, R3, c[0x0][0xc], R152 ;  /* 0x0000030003987a24 */ /* 0x000fca00078e0298 */
[----:B------:R-:W-:-:S13]  /*1be00*/  ISETP.GE.U32.AND P0, PT, R152, UR5, PT ;  /* 0x0000000598007c0c */ /* 0x000fda000bf06070 */
[----:B------:R-:W-:Y:S01]  /*1be10*/  @P0 CALL.REL.NOINC `(.L_x_237) ;  /* 0x0000001000000944 */ /* 0x000fe20003c00000 */
[----:B------:R-:W-:Y:S05]  /*1be20*/  BRA `(.L_x_238) ;  /* 0xfffe447000007947 */ /* 0x000fea000383ffff */
.L_x_237:
[----:B------:R-:W-:Y:S05]  /*1be30*/  EXIT ;  /* 0x000000000000794d */ /* 0x000fea0003800000 */
        .weak           $flash_attention$__cuda_sm20_rcp_rn_f32_slowpath
        .type           $flash_attention$__cuda_sm20_rcp_rn_f32_slowpath,@function
        .size           $flash_attention$__cuda_sm20_rcp_rn_f32_slowpath,(.L_x_467 - $flash_attention$__cuda_sm20_rcp_rn_f32_slowpath)
$flash_attention$__cuda_sm20_rcp_rn_f32_slowpath:
        /* <DEDUP_REMOVED lines=15> */
.L_x_240:
[----:B------:R-:W-:-:S04]  /*1bf30*/  IADD3 R151, R55, -0xfd, RZ ;  /* 0xffffff0337977810 */ /* 0x000fc80007ffe0ff */
[----:B------:R-:W-:-:S13]  /*1bf40*/  ISETP.GT.U32.AND P0, PT, R151, 0x1, PT ;  /* 0x000000019700780c */ /* 0x000fda0003f04070 */
[----:B------:R-:W-:Y:S05]  /*1bf50*/  @P0 BRA `(.L_x_242) ;  /* 0x000001e000000947 */ /* 0x000fea0003800000 */
[----:B------:R-:W-:Y:S02]  /*1bf60*/  LOP3.LUT R153, R52, 0x7fffff, RZ, 0xc0, !PT ;  /* 0x007fffff34997812 */ /* 0x000fe400078ec0ff */
[----:B------:R-:W-:Y:S02]  /*1bf70*/  MOV R53, 0x3 ;  /* 0x0000000300357802 */ /* 0x000fe40000000f00 */
[----:B------:R-:W-:-:S04]  /*1bf80*/  LOP3.LUT R40, R153, 0x3f800000, RZ, 0xfc, !PT ;  /* 0x3f80000099287812 */ /* 0x000fc800078efcff */
[----:B------:R-:W0:Y:S02]  /*1bf90*/  MUFU.RCP R41, R40 ;  /* 0x0000002800297308 */ /* 0x000e240000001000 */
[----:B0-----:R-:W-:-:S04]  /*1bfa0*/  FFMA R43, R40, R41, -1 ;  /* 0xbf800000282b7423 */ /* 0x001fc80000000029 */
[----:B------:R-:W-:-:S04]  /*1bfb0*/  FADD.FTZ R54, -R43, -RZ ;  /* 0x800000ff2b367221 */ /* 0x000fc80000010100 */
[CCC-:B------:R-:W-:Y:S01]  /*1bfc0*/  FFMA.RM R43, R41.reuse, R54.reuse, R41.reuse ;  /* 0x00000036292b7223 */ /* 0x1c0fe20000004029 */
[----:B------:R-:W-:-:S04]  /*1bfd0*/  FFMA.RP R54, R41, R54, R41 ;  /* 0x0000003629367223 */ /* 0x000fc80000008029 */
[C---:B------:R-:W-:Y:S02]  /*1bfe0*/  LOP3.LUT R41, R43.reuse, 0x7fffff, RZ, 0xc0, !PT ;  /* 0x007fffff2b297812 */ /* 0x040fe400078ec0ff */
[----:B------:R-:W-:Y:S02]  /*1bff0*/  FSETP.NEU.FTZ.AND P0, PT, R43, R54, PT ;  /* 0x000000362b00720b */ /* 0x000fe40003f1d000 */
[----:B------:R-:W-:Y:S02]  /*1c000*/  SHF.L.U32 R54, R53, R151, RZ ;  /* 0x0000009735367219 */ /* 0x000fe400000006ff */
        /* <DEDUP_REMOVED lines=19> */
.L_x_242:
[----:B------:R0:W1:Y:S02]  /*1c140*/  MUFU.RCP R41, R52 ;  /* 0x0000003400297308 */ /* 0x0000640000001000 */
.L_x_241:
[----:B------:R-:W-:Y:S05]  /*1c150*/  BSYNC B3 ;  /* 0x0000000000037941 */ /* 0x000fea0003800000 */
.L_x_239:
[----:B-1----:R-:W-:Y:S01]  /*1c160*/  MOV R53, R41 ;  /* 0x0000002900357202 */ /* 0x002fe20000000f00 */
[----:B------:R-:W-:Y:S02]  /*1c170*/  IMAD.MOV.U32 R40, RZ, RZ, R42 ;  /* 0x000000ffff287224 */ /* 0x000fe400078e002a */
[----:B------:R-:W-:-:S04]  /*1c180*/  IMAD.MOV.U32 R41, RZ, RZ, 0x0 ;  /* 0x00000000ff297424 */ /* 0x000fc800078e00ff */
[----:B------:R-:W-:Y:S05]  /*1c190*/  RET.REL.NODEC R40 `(flash_attention) ;  /* 0xfffe3e6028007950 */ /* 0x000fea0003c3ffff */
.L_x_243:
        /* <DEDUP_REMOVED lines=14> */
.L_x_467:


//--------------------- .text.fused_qkv_rope      --------------------------
	.section	.text.fused_qkv_rope,"ax",@progbits
	.sectioninfo	@"SHI_REGISTERS=40"
	.align	128
        .global         fused_qkv_rope
        .type           fused_qkv_rope,@function
        .size           fused_qkv_rope,(.L_x_468 - fused_qkv_rope)
        .other          fused_qkv_rope,@"STO_CUDA_ENTRY STV_DEFAULT"
fused_qkv_rope:
.text.fused_qkv_rope:
[----:B------:R-:W-:-:S03]  /*0000*/  IMAD.MOV.U32 R1, RZ, RZ, c[0x0][0x28] ;  /* 0x00000a00ff017624 */ /* 0x000fc600078e00ff */
[----:B------:R-:W-:Y:S02]  /*0010*/  ISETP.NE.AND P0, PT, RZ, c[0x0][0x1a0], PT ;  /* 0x00006800ff007a0c */ /* 0x000fe40003f05270 */
[----:B------:R-:W-:Y:S02]  /*0020*/  IADD3 R1, R1, -0x20, RZ ;  /* 0xffffffe001017810 */ /* 0x000fe40007ffe0ff */
[----:B------:R-:W-:-:S04]  /*0030*/  ISETP.EQ.OR P0, PT, RZ, c[0x0][0x1a4], !P0 ;  /* 0x00006900ff007a0c */ /* 0x000fc80004702670 */
[----:B------:R-:W-:-:S13]  /*0040*/  ISETP.EQ.OR P0, PT, RZ, c[0x0][0x19c], P0 ;  /* 0x00006700ff007a0c */ /* 0x000fda0000702670 */
[----:B------:R-:W-:Y:S05]  /*0050*/  @P0 EXIT ;  /* 0x000000000000094d */ /* 0x000fea0003800000 */
[----:B------:R-:W-:-:S04]  /*0060*/  IMAD.MOV.U32 R4, RZ, RZ, c[0x0][0x1a0] ;  /* 0x00006800ff047624 */ /* 0x000fc800078e00ff */
[----:B------:R-:W-:-:S05]  /*0070*/  IMAD R4, R4, c[0x0][0x1a4], RZ ;  /* 0x0000690004047a24 */ /* 0x000fca00078e02ff */
[----:B------:R-:W-:-:S13]  /*0080*/  ISETP.GT.U32.AND P0, PT, R4, c[0x0][0x1b0], PT ;  /* 0x00006c0004007a0c */ /* 0x000fda0003f04070 */
[----:B------:R-:W-:Y:S05]  /*0090*/  @P0 EXIT ;  /* 0x000000000000094d */ /* 0x000fea0003800000 */
[----:B------:R-:W0:Y:S01]  /*00a0*/  I2F.U32.RP R5, c[0x0][0x1a4] ;  /* 0x0000690000057b06 */ /* 0x000e220000209000 */
[----:B------:R-:W1:Y:S01]  /*00b0*/  S2R R6, SR_CTAID.X ;  /* 0x0000000000067919 */ /* 0x000e620000002500 */
[----:B------:R-:W-:Y:S01]  /*00c0*/  IMAD.MOV.U32 R2, RZ, RZ, RZ ;  /* 0x000000ffff027224 */ /* 0x000fe200078e00ff */
[----:B------:R-:W-:Y:S01]  /*00d0*/  IADD3 R0, -R4, c[0x0][0x1b0], RZ ;  /* 0x00006c0004007a10 */ /* 0x000fe20007ffe1ff */
[----:B------:R-:W-:Y:S01]  /*00e0*/  ULDC.64 UR4, c[0x0][0x198] ;  /* 0x0000660000047ab9 */ /* 0x000fe20000000a00 */
[----:B------:R-:W1:Y:S01]  /*00f0*/  S2R R9, SR_TID.X ;  /* 0x0000000000097919 */ /* 0x000e620000002100 */
[----:B------:R-:W-:-:S06]  /*0100*/  UIMAD UR4, UR4, UR5, URZ ;  /* 0x00000005040472a4 */ /* 0x000fcc000f8e023f */
[----:B------:R-:W-:Y:S01]  /*0110*/  IMAD R4, R4, UR4, RZ ;  /* 0x0000000404047c24 */ /* 0x000fe2000f8e02ff */
[----:B0-----:R-:W0:Y:S02]  /*0120*/  MUFU.RCP R5, R5 ;  /* 0x0000000500057308 */ /* 0x001e240000001000 */
[----:B0-----:R-:W-:-:S06]  /*0130*/  IADD3 R3, R5, 0xffffffe, RZ ;  /* 0x0ffffffe05037810 */ /* 0x001fcc0007ffe0ff */
[----:B------:R-:W0:Y:S02]  /*0140*/  F2I.FTZ.U32.TRUNC.NTZ R3, R3 ;  /* 0x0000000300037305 */ /* 0x000e24000021f000 */
[----:B0-----:R-:W-:-:S04]  /*0150*/  IMAD.MOV R7, RZ, RZ, -R3 ;  /* 0x000000ffff077224 */ /* 0x001fc800078e0a03 */
[----:B------:R-:W-:-:S04]  /*0160*/  IMAD R7, R7, c[0x0][0x1a4], RZ ;  /* 0x0000690007077a24 */ /* 0x000fc800078e02ff */
[----:B------:R-:W-:Y:S01]  /*0170*/  IMAD.HI.U32 R7, R3, R7, R2 ;  /* 0x0000000703077227 */ /* 0x000fe200078e0002 */
[----:B------:R-:W-:-:S05]  /*0180*/  SHF.R.U32.HI R2, RZ, 0x1, R0 ;  /* 0x00000001ff027819 */ /* 0x000fca0000011600 */
[----:B------:R-:W-:-:S04]  /*0190*/  IMAD.HI.U32 R0, R7, R2, RZ ;  /* 0x0000000207007227 */ /* 0x000fc800078e00ff */
[----:B------:R-:W-:-:S04]  /*01a0*/  IMAD.MOV R3, RZ, RZ, -R0 ;  /* 0x000000ffff037224 */ /* 0x000fc800078e0a00 */
[----:B------:R-:W-:Y:S02]  /*01b0*/  IMAD R2, R3, c[0x0][0x1a4], R2 ;  /* 0x0000690003027a24 */ /* 0x000fe400078e0202 */
[----:B-1----:R-:W-:-:S03]  /*01c0*/  IMAD R3, R6, c[0x0][0x0], R9 ;  /* 0x0000000006037a24 */ /* 0x002fc600078e0209 */
[----:B------:R-:W-:Y:S02]  /*01d0*/  ISETP.GE.U32.AND P3, PT, R2, c[0x0][0x1a4], PT ;  /* 0x0000690002007a0c */ /* 0x000fe40003f66070 */
[----:B------:R-:W-:-:S11]  /*01e0*/  ISETP.GE.U32.AND P0, PT, R3, R4, PT ;  /* 0x000000040300720c */ /* 0x000fd60003f06070 */
[----:B------:R-:W-:Y:S02]  /*01f0*/  @P3 IADD3 R2, R2, -c[0x0][0x1a4], RZ ;  /* 0x8000690002023a10 */ /* 0x000fe40007ffe0ff */
[----:B------:R-:W-:Y:S05]  /*0200*/  @P0 EXIT ;  /* 0x000000000000094d */ /* 0x000fea0003800000 */
[----:B------:R-:W-:Y:S01]  /*0210*/  ISETP.GE.U32.AND P2, PT, R2, c[0x0][0x1a4], PT ;  /* 0x0000690002007a0c */ /* 0x000fe20003f46070 */
[----:B------:R-:W-:Y:S01]  /*0220*/  IMAD.MOV.U32 R4, RZ, RZ, c[0x0][0x1ac] ;  /* 0x00006b00ff047624 */ /* 0x000fe200078e00ff */
[----:B------:R-:W-:Y:S01]  /*0230*/  ISETP.NE.U32.AND P4, PT, RZ, c[0x0][0x1a4], PT ;  /* 0x00006900ff007a0c */ /* 0x000fe20003f85070 */
[----:B------:R-:W-:Y:S01]  /*0240*/  IMAD.MOV.U32 R5, RZ, RZ, c[0x0][0x1a8] ;  /* 0x00006a00ff057624 */ /* 0x000fe200078e00ff */
[----:B------:R-:W-:Y:S01]  /*0250*/  ISETP.NE.U32.AND P0, PT, RZ, c[0x0][0x190], PT ;  /* 0x00006400ff007a0c */ /* 0x000fe20003f05070 */
[----:B------:R-:W-:Y:S01]  /*0260*/  IMAD.MOV.U32 R2, RZ, RZ, R3 ;  /* 0x000000ffff027224 */ /* 0x000fe200078e0003 */
[----:B------:R-:W-:Y:S01]  /*0270*/  ISETP.NE.U32.AND P1, PT, RZ, c[0x0][0x188], PT ;  /* 0x00006200ff007a0c */ /* 0x000fe20003f25070 */
[----:B------:R-:W-:Y:S01]  /*0280*/  ULDC.64 UR6, c[0x0][0x118] ;  /* 0x0000460000067ab9 */ /* 0x000fe20000000a00 */
[----:B------:R-:W-:-:S02]  /*0290*/  ISETP.NE.AND.EX P0, PT, RZ, c[0x0][0x194], PT, P0 ;  /* 0x00006500ff007a0c */ /* 0x000fc40003f05300 */
[----:B------:R-:W-:Y:S02]  /*02a0*/  @P3 IADD3 R0, R0, 0x1, RZ ;  /* 0x0000000100003810 */ /* 0x000fe40007ffe0ff */
[----:B------:R-:W-:Y:S02]  /*02b0*/  ISETP.NE.AND.EX P0, PT, RZ, c[0x0][0x18c], P0, P1 ;  /* 0x00006300ff007a0c */ /* 0x000fe40000705310 */
[----:B------:R-:W-:Y:S02]  /*02c0*/  @P2 IADD3 R0, R0, 0x1, RZ ;  /* 0x0000000100002810 */ /* 0x000fe40007ffe0ff */
[C---:B------:R-:W-:Y:S02]  /*02d0*/  IADD3 R3, R4.reuse, -0x1, RZ ;  /* 0xffffffff04037810 */ /* 0x040fe40007ffe0ff */
[----:B------:R-:W-:Y:S02]  /*02e0*/  ISETP.NE.AND P1, PT, RZ, c[0x0][0x1c0], P0 ;  /* 0x00007000ff007a0c */ /* 0x000fe40000725270 */
[----:B------:R-:W-:-:S02]  /*02f0*/  LOP3.LUT R4, R4, 0x3, RZ, 0xc0, !PT ;  /* 0x0000000304047812 */ /* 0x000fc400078ec0ff */
[----:B------:R-:W-:Y:S02]  /*0300*/  IMNMX.U32 R5, R5, c[0x0][0x1a4], PT ;  /* 0x0000690005057a17 */ /* 0x000fe40003800000 */
[----:B------:R-:W-:-:S02]  /*0310*/  @!P4 LOP3.LUT R0, RZ, c[0x0][0x1a4], RZ, 0x33, !PT ;  /* 0x00006900ff00ca12 */ /* 0x000fc400078e33ff */
.L_x_320:
[----:B0-----:R-:W0:Y:S01]  /*0320*/  I2F.U32.RP R10, c[0x0][0x1a4] ;  /* 0x00006900000a7b06 */ /* 0x001e220000209000 */
[----:B-1----:R-:W-:Y:S01]  /*0330*/  IMAD.MOV.U32 R6, RZ, RZ, RZ ;  /* 0x000000ffff067224 */ /* 0x002fe200078e00ff */
[----:B------:R-:W-:Y:S01]  /*0340*/  ISETP.NE.U32.AND P3, PT, RZ, c[0x0][0x1a4], PT ;  /* 0x00006900ff007a0c */ /* 0x000fe20003f65070 */
[----:B------:R-:W-:Y:S01]  /*0350*/  ULDC.64 UR4, c[0x0][0x198] ;  /* 0x0000660000047ab9 */ /* 0x000fe20000000a00 */
[----:B------:R-:W-:Y:S01]  /*0360*/  IMAD.MOV.U32 R13, RZ, RZ, c[0x0][0x0] ;  /* 0x00000000ff0d7624 */ /* 0x000fe200078e00ff */
[----:B------:R-:W-:Y:S01]  /*0370*/  UIMAD UR4, UR4, UR5, URZ ;  /* 0x00000005040472a4 */ /* 0x000fe2000f8e023f */
[----:B------:R-:W-:Y:S02]  /*0380*/  BSSY B0, `(.L_x_244) ;  /* 0x0000104000007945 */ /* 0x000fe40003800000 */
[----:B------:R-:W1:Y:S08]  /*0390*/  I2F.U32.RP R8, c[0x0][0x1a0] ;  /* 0x0000680000087b06 */ /* 0x000e700000209000 */
[----:B0-----:R-:W0:Y:S08]  /*03a0*/  MUFU.RCP R10, R10 ;  /* 0x0000000a000a7308 */ /* 0x001e300000001000 */
[----:B-1----:R-:W-:Y:S01]  /*03b0*/  MUFU.RCP R8, R8 ;  /* 0x0000000800087308 */ /* 0x002fe20000001000 */
[----:B0-----:R-:W-:-:S07]  /*03c0*/  IADD3 R11, R10, 0xffffffe, RZ ;  /* 0x0ffffffe0a0b7810 */ /* 0x001fce0007ffe0ff */
[----:B------:R-:W0:Y:S02]  /*03d0*/  F2I.FTZ.U32.TRUNC.NTZ R7, R11 ;  /* 0x0000000b00077305 */ /* 0x000e24000021f000 */
[----:B0-----:R-:W-:-:S04]  /*03e0*/  IMAD.MOV R9, RZ, RZ, -R7 ;  /* 0x000000ffff097224 */ /* 0x001fc800078e0a07 */
[----:B------:R-:W-:-:S04]  /*03f0*/  IMAD R9, R9, c[0x0][0x1a4], RZ ;  /* 0x0000690009097a24 */ /* 0x000fc800078e02ff */
[----:B------:R-:W-:-:S06]  /*0400*/  IMAD.HI.U32 R9, R7, R9, R6 ;  /* 0x0000000907097227 */ /* 0x000fcc00078e0006 */
[----:B------:R-:W-:-:S04]  /*0410*/  IMAD.HI.U32 R9, R9, R2, RZ ;  /* 0x0000000209097227 */ /* 0x000fc800078e00ff */
[----:B------:R-:W-:-:S04]  /*0420*/  IMAD.MOV R7, RZ, RZ, -R9 ;  /* 0x000000ffff077224 */ /* 0x000fc800078e0a09 */
[----:B------:R-:W-:Y:S01]  /*0430*/  IMAD R6, R7, c[0x0][0x1a4], R2 ;  /* 0x0000690007067a24 */ /* 0x000fe200078e0202 */
[----:B------:R-:W-:-:S04]  /*0440*/  IADD3 R7, R8, 0xffffffe, RZ ;  /* 0x0ffffffe08077810 */ /* 0x000fc80007ffe0ff */
[C---:B------:R-:W-:Y:S02]  /*0450*/  ISETP.GE.U32.AND P0, PT, R6.reuse, c[0x0][0x1a4], PT ;  /* 0x0000690006007a0c */ /* 0x040fe40003f06070 */
[----:B------:R-:W0:Y:S11]  /*0460*/  F2I.FTZ.U32.TRUNC.NTZ R7, R7 ;  /* 0x0000000700077305 */ /* 0x000e36000021f000 */
[----:B------:R-:W-:-:S02]  /*0470*/  @P0 IADD3 R6, R6, -c[0x0][0x1a4], RZ ;  /* 0x8000690006060a10 */ /* 0x000fc40007ffe0ff */
[----:B------:R-:W-:Y:S02]  /*0480*/  @P0 IADD3 R9, R9, 0x1, RZ ;  /* 0x0000000109090810 */ /* 0x000fe40007ffe0ff */
[----:B------:R-:W-:Y:S01]  /*0490*/  ISETP.GE.U32.AND P2, PT, R6, c[0x0][0x1a4], PT ;  /* 0x0000690006007a0c */ /* 0x000fe20003f46070 */
[----:B0-----:R-:W-:Y:S02]  /*04a0*/  IMAD.MOV R11, RZ, RZ, -R7 ;  /* 0x000000ffff0b7224 */ /* 0x001fe400078e0a07 */
[----:B------:R-:W-:Y:S02]  /*04b0*/  IMAD.MOV.U32 R6, RZ, RZ, RZ ;  /* 0x000000ffff067224 */ /* 0x000fe400078e00ff */
[----:B------:R-:W-:-:S04]  /*04c0*/  IMAD R11, R11, c[0x0][0x1a0], RZ ;  /* 0x000068000b0b7a24 */ /* 0x000fc800078e02ff */
[----:B------:R-:W-:-:S04]  /*04d0*/  IMAD.HI.U32 R6, R7, R11, R6 ;  /* 0x0000000b07067227 */ /* 0x000fc800078e0006 */
[----:B------:R-:W-:Y:S02]  /*04e0*/  @P2 IADD3 R9, R9, 0x1, RZ ;  /* 0x0000000109092810 */ /* 0x000fe40007ffe0ff */
[----:B------:R-:W-:Y:S02]  /*04f0*/  @!P3 LOP3.LUT R9, RZ, c[0x0][0x1a4], RZ, 0x33, !PT ;  /* 0x00006900ff09ba12 */ /* 0x000fe400078e33ff */
[----:B------:R-:W-:-:S03]  /*0500*/  ISETP.NE.U32.AND P3, PT, RZ, c[0x0][0x1a0], PT ;  /* 0x00006800ff007a0c */ /* 0x000fc60003f65070 */
[----:B------:R-:W-:-:S04]  /*0510*/  IMAD.HI.U32 R6, R6, R9, RZ ;  /* 0x0000000906067227 */ /* 0x000fc800078e00ff */
[----:B------:R-:W-:Y:S02]  /*0520*/  IMAD.MOV R8, RZ, RZ, -R6 ;  /* 0x000000ffff087224 */ /* 0x000fe400078e0a06 */
[--C-:B------:R-:W-:Y:S02]  /*0530*/  IMAD.MOV R11, RZ, RZ, -R9.reuse ;  /* 0x000000ffff0b7224 */ /* 0x100fe400078e0a09 */
[----:B------:R-:W-:Y:S02]  /*0540*/  IMAD R7, R8, c[0x0][0x1a0], R9 ;  /* 0x0000680008077a24 */ /* 0x000fe400078e0209 */
[--C-:B------:R-:W-:Y:S02]  /*0550*/  IMAD R8, R11, c[0x0][0x1a4], R2.reuse ;  /* 0x000069000b087a24 */ /* 0x100fe400078e0202 */
[----:B------:R-:W-:Y:S01]  /*0560*/  IMAD R2, R13, c[0x0][0xc], R2 ;  /* 0x000003000d027a24 */ /* 0x000fe200078e0202 */
[----:B------:R-:W-:-:S13]  /*0570*/  ISETP.GE.U32.AND P0, PT, R7, c[0x0][0x1a0], PT ;  /* 0x0000680007007a0c */ /* 0x000fda0003f06070 */
[----:B------:R-:W-:Y:S02]  /*0580*/  @P0 IADD3 R7, R7, -c[0x0][0x1a0], RZ ;  /* 0x8000680007070a10 */ /* 0x000fe40007ffe0ff */
[----:B------:R-:W-:Y:S02]  /*0590*/  @P0 IADD3 R6, R6, 0x1, RZ ;  /* 0x0000000106060810 */ /* 0x000fe40007ffe0ff */
[----:B------:R-:W-:Y:S01]  /*05a0*/  ISETP.GE.U32.AND P2, PT, R7, c[0x0][0x1a0], PT ;  /* 0x0000680007007a0c */ /* 0x000fe20003f46070 */
[----:B------:R-:W-:-:S04]  /*05b0*/  IMAD.MOV.U32 R7, RZ, RZ, c[0x0][0x1a0] ;  /* 0x00006800ff077624 */ /* 0x000fc800078e00ff */
[----:B------:R-:W-:-:S04]  /*05c0*/  IMAD R7, R7, c[0x0][0x1a4], RZ ;  /* 0x0000690007077a24 */ /* 0x000fc800078e02ff */
[----:B------:R-:W-:-:S04]  /*05d0*/  IMAD R15, R7, UR4, RZ ;  /* 0x00000004070f7c24 */ /* 0x000fc8000f8e02ff */
[----:B------:R-:W-:Y:S02]  /*05e0*/  @P2 IADD3 R6, R6, 0x1, RZ ;  /* 0x0000000106062810 */ /* 0x000fe40007ffe0ff */
[----:B------:R-:W-:Y:S02]  /*05f0*/  @!P3 LOP3.LUT R6, RZ, c[0x0][0x1a0], RZ, 0x33, !PT ;  /* 0x00006800ff06ba12 */ /* 0x000fe400078e33ff */
[----:B------:R-:W-:-:S03]  /*0600*/  ISETP.GE.U32.AND P3, PT, R2, R15, PT ;  /* 0x0000000f0200720c */ /* 0x000fc60003f66070 */
[----:B------:R-:W-:Y:S02]  /*0610*/  IMAD.MOV R10, RZ, RZ, -R6 ;  /* 0x000000ffff0a7224 */ /* 0x000fe400078e0a06 */
[----:B------:R-:W-:Y:S02]  /*0620*/  IMAD R11, R6, c[0x0][0x1ac], RZ ;  /* 0x00006b00060b7a24 */ /* 0x000fe400078e02ff */
[----:B------:R-:W-:Y:S01]  /*0630*/  IMAD R9, R10, c[0x0][0x1a0], R9 ;  /* 0x000068000a097a24 */ /* 0x000fe200078e0209 */
[----:B------:R-:W-:Y:S01]  /*0640*/  IADD3 R10, -R4, c[0x0][0x1ac], RZ ;  /* 0x00006b00040a7a10 */ /* 0x000fe20007ffe1ff */
[----:B------:R-:W-:-:S03]  /*0650*/  IMAD R12, R6, c[0x0][0x1b0], RZ ;  /* 0x00006c00060c7a24 */ /* 0x000fc600078e02ff */
[----:B------:R-:W-:-:S13]  /*0660*/  ISETP.GE.U32.AND P2, PT, R9, R0, PT ;  /* 0x000000000900720c */ /* 0x000fda0003f46070 */
[----:B------:R-:W-:Y:S05]  /*0670*/  @P2 BRA `(.L_x_245) ;  /* 0x00000d4000002947 */ /* 0x000fea0003800000 */
[----:B------:R-:W-:Y:S01]  /*0680*/  IADD3 R13, -R7, c[0x0][0x1b0], RZ ;  /* 0x00006c00070d7a10 */ /* 0x000fe20007ffe1ff */
[----:B------:R-:W-:Y:S01]  /*0690*/  IMAD.MOV.U32 R24, RZ, RZ, RZ ;  /* 0x000000ffff187224 */ /* 0x000fe200078e00ff */
[----:B------:R-:W-:Y:S02]  /*06a0*/  ISETP.NE.AND P0, PT, RZ, c[0x0][0x1ac], PT ;  /* 0x00006b00ff007a0c */ /* 0x000fe40003f05270 */
[----:B------:R-:W-:-:S05]  /*06b0*/  SHF.R.U32.HI R14, RZ, 0x1, R13 ;  /* 0x00000001ff0e7819 */ /* 0x000fca000001160d */
[----:B------:R-:W-:-:S04]  /*06c0*/  IMAD.IADD R13, R7, 0x1, R14 ;  /* 0x00000001070d7824 */ /* 0x000fc800078e020e */
[----:B------:R-:W-:-:S04]  /*06d0*/  IMAD.IADD R14, R13, 0x1, R8 ;  /* 0x000000010d0e7824 */ /* 0x000fc800078e0208 */
[----:B------:R-:W-:Y:S01]  /*06e0*/  IMAD R23, R9, c[0x0][0x1a4], R14 ;  /* 0x0000690009177a24 */ /* 0x000fe200078e020e */
[----:B------:R-:W-:Y:S05]  /*06f0*/  @!P0 BRA `(.L_x_246) ;  /* 0x00000c1000008947 */ /* 0x000fea0003800000 */
[----:B------:R-:W-:Y:S01]  /*0700*/  ISETP.GE.U32.AND P0, PT, R3, 0x3, PT ;  /* 0x000000030300780c */ /* 0x000fe20003f06070 */
[----:B------:R-:W-:Y:S01]  /*0710*/  UMOV UR4, URZ ;  /* 0x0000003f00047c82 */ /* 0x000fe20008000000 */
[----:B------:R-:W-:Y:S02]  /*0720*/  IMAD R22, R23, c[0x0][0x1ac], RZ ;  /* 0x00006b0017167a24 */ /* 0x000fe400078e02ff */
[----:B------:R-:W-:-:S09]  /*0730*/  IMAD.MOV.U32 R24, RZ, RZ, RZ ;  /* 0x000000ffff187224 */ /* 0x000fd200078e00ff */
[----:B------:R-:W-:Y:S05]  /*0740*/  @!P0 BRA `(.L_x_247) ;  /* 0x00000a6000008947 */ /* 0x000fea0003800000 */
[----:B------:R-:W-:Y:S01]  /*0750*/  ISETP.GT.AND P0, PT, R10, RZ, PT ;  /* 0x000000ff0a00720c */ /* 0x000fe20003f04270 */
[----:B------:R-:W-:-:S12]  /*0760*/  IMAD.MOV.U32 R13, RZ, RZ, R10 ;  /* 0x000000ffff0d7224 */ /* 0x000fd800078e000a */
[----:B------:R-:W-:Y:S05]  /*0770*/  @!P0 BRA `(.L_x_248) ;  /* 0x000008b000008947 */ /* 0x000fea0003800000 */
[----:B------:R-:W-:Y:S02]  /*0780*/  ISETP.GT.AND P4, PT, R13, 0xc, PT ;  /* 0x0000000c0d00780c */ /* 0x000fe40003f84270 */
[----:B------:R-:W-:-:S11]  /*0790*/  PLOP3.LUT P0, PT, PT, PT, PT, 0x80, 0x0 ;  /* 0x000000000000781c */ /* 0x000fd60003f0f070 */
[----:B------:R-:W-:Y:S05]  /*07a0*/  @!P4 BRA `(.L_x_249) ;  /* 0x000005800000c947 */ /* 0x000fea0003800000 */
[----:B------:R-:W-:-:S02]  /*07b0*/  PLOP3.LUT P0, PT, PT, PT, PT, 0x8, 0x0 ;  /* 0x000000000000781c */ /* 0x000fc40003f0e170 */
.L_x_250:
[----:B------:R-:W-:Y:S01]  /*07c0*/  IADD3 R15, P4, R11, UR4, RZ ;  /* 0x000000040b0f7c10 */ /* 0x000fe2000ff9e0ff */
[----:B------:R-:W-:Y:S01]  /*07d0*/  UIADD3 UR5, UR4, 0x4, URZ ;  /* 0x0000000404057890 */ /* 0x000fe2000fffe03f */
[----:B------:R-:W-:-:S03]  /*07e0*/  IADD3 R17, P5, R22, UR4, RZ ;  /* 0x0000000416117c10 */ /* 0x000fc6000ffbe0ff */
[----:B------:R-:W-:Y:S01]  /*07f0*/  IMAD.X R20, RZ, RZ, RZ, P4 ;  /* 0x000000ffff147224 */ /* 0x000fe200020e06ff */
[----:B------:R-:W-:Y:S01]  /*0800*/  LEA R14, P4, R15, c[0x0][0x160], 0x2 ;  /* 0x000058000f0e7a11 */ /* 0x000fe200078810ff */
[----:B------:R-:W-:Y:S01]  /*0810*/  IMAD.X R18, RZ, RZ, RZ, P5 ;  /* 0x000000ffff127224 */ /* 0x000fe200028e06ff */
[----:B------:R-:W-:Y:S02]  /*0820*/  LEA R16, P5, R17, c[0x0][0x168], 0x2 ;  /* 0x00005a0011107a11 */ /* 0x000fe400078a10ff */
[----:B------:R-:W-:Y:S02]  /*0830*/  LEA.HI.X R15, R15, c[0x0][0x164], R20, 0x2, P4 ;  /* 0x000059000f0f7a11 */ /* 0x000fe400020f1414 */
[----:B------:R-:W-:Y:S02]  /*0840*/  LEA.HI.X R17, R17, c[0x0][0x16c], R18, 0x2, P5 ;  /* 0x00005b0011117a11 */ /* 0x000fe400028f1412 */
[----:B------:R-:W-:Y:S01]  /*0850*/  IADD3 R19, P4, R11, UR5, RZ ;  /* 0x000000050b137c10 */ /* 0x000fe2000ff9e0ff */
[----:B------:R0:W2:Y:S01]  /*0860*/  LDG.E R27, [R14.64] ;  /* 0x000000060e1b7981 */ /* 0x0000a2000c1e1900 */
[----:B------:R-:W-:-:S03]  /*0870*/  IADD3 R21, P5, R22, UR5, RZ ;  /* 0x0000000516157c10 */ /* 0x000fc6000ffbe0ff */
[----:B------:R1:W2:Y:S01]  /*0880*/  LDG.E R29, [R16.64] ;  /* 0x00000006101d7981 */ /* 0x0002a2000c1e1900 */
[----:B------:R-:W-:Y:S01]  /*0890*/  IMAD.X R20, RZ, RZ, RZ, P4 ;  /* 0x000000ffff147224 */ /* 0x000fe200020e06ff */
[C---:B------:R-:W-:Y:S02]  /*08a0*/  LEA R18, P4, R19.reuse, c[0x0][0x160], 0x2 ;  /* 0x0000580013127a11 */ /* 0x040fe400078810ff */
[----:B------:R0:W3:Y:S01]  /*08b0*/  LDG.E R26, [R14.64+0x4] ;  /* 0x000004060e1a7981 */ /* 0x0000e2000c1e1900 */
[----:B------:R-:W-:Y:S01]  /*08c0*/  IMAD.X R30, RZ, RZ, RZ, P5 ;  /* 0x000000ffff1e7224 */ /* 0x000fe200028e06ff */
[----:B------:R-:W-:Y:S02]  /*08d0*/  LEA.HI.X R19, R19, c[0x0][0x164], R20, 0x2, P4 ;  /* 0x0000590013137a11 */ /* 0x000fe400020f1414 */
[----:B------:R1:W3:Y:S01]  /*08e0*/  LDG.E R31, [R16.64+0x4] ;  /* 0x00000406101f7981 */ /* 0x0002e2000c1e1900 */
[----:B------:R-:W-:-:S03]  /*08f0*/  LEA R20, P4, R21, c[0x0][0x168], 0x2 ;  /* 0x00005a0015147a11 */ /* 0x000fc600078810ff */
[----:B------:R1:W4:Y:S01]  /*0900*/  LDG.E R28, [R16.64+0x8] ;  /* 0x00000806101c7981 */ /* 0x000322000c1e1900 */
[----:B------:R-:W-:-:S03]  /*0910*/  LEA.HI.X R21, R21, c[0x0][0x16c], R30, 0x2, P4 ;  /* 0x00005b0015157a11 */ /* 0x000fc600020f141e */
[----:B------:R0:W4:Y:S04]  /*0920*/  LDG.E R25, [R14.64+0x8] ;  /* 0x000008060e197981 */ /* 0x000128000c1e1900 */
[----:B------:R1:W5:Y:S04]  /*0930*/  LDG.E R30, [R16.64+0xc] ;  /* 0x00000c06101e7981 */ /* 0x000368000c1e1900 */
[----:B------:R0:W5:Y:S04]  /*0940*/  LDG.E R33, [R14.64+0xc] ;  /* 0x00000c060e217981 */ /* 0x000168000c1e1900 */
[----:B------:R0:W5:Y:S04]  /*0950*/  LDG.E R37, [R18.64] ;  /* 0x0000000612257981 */ /* 0x000168000c1e1900 */
[----:B------:R0:W5:Y:S04]  /*0960*/  LDG.E R36, [R20.64] ;  /* 0x0000000614247981 */ /* 0x000168000c1e1900 */
[----:B------:R0:W5:Y:S04]  /*0970*/  LDG.E R35, [R18.64+0x4] ;  /* 0x0000040612237981 */ /* 0x000168000c1e1900 */
[----:B------:R0:W5:Y:S04]  /*0980*/  LDG.E R34, [R20.64+0x4] ;  /* 0x0000040614227981 */ /* 0x000168000c1e1900 */
[----:B------:R0:W5:Y:S04]  /*0990*/  LDG.E R32, [R20.64+0x8] ;  /* 0x0000080614207981 */ /* 0x000168000c1e1900 */
[----:B-1----:R1:W5:Y:S04]  /*09a0*/  LDG.E R17, [R18.64+0x8] ;  /* 0x0000080612117981 */ /* 0x002368000c1e1900 */
[----:B------:R0:W5:Y:S04]  /*09b0*/  LDG.E R16, [R20.64+0xc] ;  /* 0x00000c0614107981 */ /* 0x000168000c1e1900 */
[----:B0-----:R1:W5:Y:S01]  /*09c0*/  LDG.E R21, [R18.64+0xc] ;  /* 0x00000c0612157981 */ /* 0x001362000c1e1900 */
[----:B------:R-:W-:-:S06]  /*09d0*/  UIADD3 UR5, UR4, 0x8, URZ ;  /* 0x0000000804057890 */ /* 0x000fcc000fffe03f */
[----:B------:R-:W-:-:S04]  /*09e0*/  IADD3 R15, P4, R22, UR5, RZ ;  /* 0x00000005160f7c10 */ /* 0x000fc8000ff9e0ff */
[----:B------:R-:W-:Y:S01]  /*09f0*/  LEA R14, P5, R15, c[0x0][0x168], 0x2 ;  /* 0x00005a000f0e7a11 */ /* 0x000fe200078a10ff */
[----:B------:R-:W-:Y:S01]  /*0a00*/  UIADD3 UR8, UR4, 0xc, URZ ;  /* 0x0000000c04087890 */ /* 0x000fe2000fffe03f */
[----:B--2---:R-:W-:-:S04]  /*0a10*/  FFMA R24, R29, R27, R24 ;  /* 0x0000001b1d187223 */ /* 0x004fc80000000018 */
[----:B---3--:R-:W-:Y:S01]  /*0a20*/  FFMA R31, R31, R26, R24 ;  /* 0x0000001a1f1f7223 */ /* 0x008fe20000000018 */
[----:B------:R-:W-:Y:S01]  /*0a30*/  IMAD.X R24, RZ, RZ, RZ, P4 ;  /* 0x000000ffff187224 */ /* 0x000fe200020e06ff */
[----:B------:R-:W-:Y:S02]  /*0a40*/  IADD3 R20, P4, R11, UR5, RZ ;  /* 0x000000050b147c10 */ /* 0x000fe4000ff9e0ff */
[----:B----4-:R-:W-:Y:S02]  /*0a50*/  FFMA R25, R28, R25, R31 ;  /* 0x000000191c197223 */ /* 0x010fe4000000001f */
[----:B------:R-:W-:Y:S02]  /*0a60*/  LEA.HI.X R15, R15, c[0x0][0x16c], R24, 0x2, P5 ;  /* 0x00005b000f0f7a11 */ /* 0x000fe400028f1418 */
[----:B-----5:R-:W-:Y:S01]  /*0a70*/  FFMA R25, R30, R33, R25 ;  /* 0x000000211e197223 */ /* 0x020fe20000000019 */
[----:B-1----:R-:W-:Y:S02]  /*0a80*/  IADD3 R19, P5, R22, UR8, RZ ;  /* 0x0000000816137c10 */ /* 0x002fe4000ffbe0ff */
[----:B------:R0:W2:Y:S04]  /*0a90*/  LDG.E R29, [R14.64+0x4] ;  /* 0x000004060e1d7981 */ /* 0x0000a8000c1e1900 */
[----:B------:R0:W3:Y:S01]  /*0aa0*/  LDG.E R28, [R14.64+0x8] ;  /* 0x000008060e1c7981 */ /* 0x0000e2000c1e1900 */
[----:B------:R-:W-:Y:S01]  /*0ab0*/  FFMA R37, R36, R37, R25 ;  /* 0x0000002524257223 */ /* 0x000fe20000000019 */
[----:B------:R-:W-:Y:S01]  /*0ac0*/  IMAD.X R25, RZ, RZ, RZ, P4 ;  /* 0x000000ffff197224 */ /* 0x000fe200020e06ff */
[C---:B------:R-:W-:Y:S01]  /*0ad0*/  LEA R24, P4, R20.reuse, c[0x0][0x160], 0x2 ;  /* 0x0000580014187a11 */ /* 0x040fe200078810ff */
[----:B------:R0:W4:Y:S03]  /*0ae0*/  LDG.E R30, [R14.64+0xc] ;  /* 0x00000c060e1e7981 */ /* 0x000126000c1e1900 */
[----:B------:R-:W-:Y:S01]  /*0af0*/  LEA.HI.X R25, R20, c[0x0][0x164], R25, 0x2, P4 ;  /* 0x0000590014197a11 */ /* 0x000fe200020f1419 */
[----:B------:R-:W-:Y:S01]  /*0b00*/  FFMA R35, R34, R35, R37 ;  /* 0x0000002322237223 */ /* 0x000fe20000000025 */
[----:B------:R0:W5:Y:S01]  /*0b10*/  LDG.E R20, [R14.64] ;  /* 0x000000060e147981 */ /* 0x000162000c1e1900 */
[----:B------:R-:W-:Y:S01]  /*0b20*/  IMAD.X R26, RZ, RZ, RZ, P5 ;  /* 0x000000ffff1a7224 */ /* 0x000fe200028e06ff */
[----:B------:R-:W-:-:S02]  /*0b30*/  IADD3 R27, P4, R11, UR8, RZ ;  /* 0x000000080b1b7c10 */ /* 0x000fc4000ff9e0ff */
[----:B------:R1:W5:Y:S01]  /*0b40*/  LDG.E R31, [R24.64] ;  /* 0x00000006181f7981 */ /* 0x000362000c1e1900 */
[C---:B------:R-:W-:Y:S01]  /*0b50*/  LEA R18, P5, R19.reuse, c[0x0][0x168], 0x2 ;  /* 0x00005a0013127a11 */ /* 0x040fe200078a10ff */
[----:B------:R-:W-:Y:S02]  /*0b60*/  FFMA R35, R32, R17, R35 ;  /* 0x0000001120237223 */ /* 0x000fe40000000023 */
[----:B------:R1:W4:Y:S01]  /*0b70*/  LDG.E R33, [R24.64+0xc] ;  /* 0x00000c0618217981 */ /* 0x000322000c1e1900 */
[----:B------:R-:W-:Y:S01]  /*0b80*/  LEA.HI.X R19, R19, c[0x0][0x16c], R26, 0x2, P5 ;  /* 0x00005b0013137a11 */ /* 0x000fe200028f141a */
[----:B------:R-:W-:Y:S02]  /*0b90*/  IMAD.X R34, RZ, RZ, RZ, P4 ;  /* 0x000000ffff227224 */ /* 0x000fe400020e06ff */
[----:B------:R1:W2:Y:S01]  /*0ba0*/  LDG.E R32, [R24.64+0x4] ;  /* 0x0000040618207981 */ /* 0x0002a2000c1e1900 */
[----:B------:R-:W-:-:S03]  /*0bb0*/  LEA R26, P4, R27, c[0x0][0x160], 0x2 ;  /* 0x000058001b1a7a11 */ /* 0x000fc600078810ff */
[----:B------:R1:W3:Y:S01]  /*0bc0*/  LDG.E R17, [R24.64+0x8] ;  /* 0x0000080618117981 */ /* 0x0002e2000c1e1900 */
[----:B------:R-:W-:-:S03]  /*0bd0*/  LEA.HI.X R27, R27, c[0x0][0x164], R34, 0x2, P4 ;  /* 0x000059001b1b7a11 */ /* 0x000fc600020f1422 */
[----:B0-----:R-:W4:Y:S01]  /*0be0*/  LDG.E R15, [R18.64+0x4] ;  /* 0x00000406120f7981 */ /* 0x001f22000c1e1900 */
[----:B------:R-:W-:-:S03]  /*0bf0*/  FFMA R37, R16, R21, R35 ;  /* 0x0000001510257223 */ /* 0x000fc60000000023 */
[----:B------:R-:W4:Y:S04]  /*0c00*/  LDG.E R16, [R18.64] ;  /* 0x0000000612107981 */ /* 0x000f28000c1e1900 */
[----:B------:R-:W4:Y:S04]  /*0c10*/  LDG.E R35, [R26.64] ;  /* 0x000000061a237981 */ /* 0x000f28000c1e1900 */
[----:B------:R-:W4:Y:S04]  /*0c20*/  LDG.E R34, [R26.64+0x4] ;  /* 0x000004061a227981 */ /* 0x000f28000c1e1900 */
[----:B------:R-:W4:Y:S04]  /*0c30*/  LDG.E R14, [R18.64+0x8] ;  /* 0x00000806120e7981 */ /* 0x000f28000c1e1900 */
[----:B-1----:R-:W4:Y:S04]  /*0c40*/  LDG.E R25, [R26.64+0x8] ;  /* 0x000008061a197981 */ /* 0x002f28000c1e1900 */
[----:B------:R-:W4:Y:S04]  /*0c50*/  LDG.E R21, [R18.64+0xc] ;  /* 0x00000c0612157981 */ /* 0x000f28000c1e1900 */
[----:B------:R-:W4:Y:S01]  /*0c60*/  LDG.E R24, [R26.64+0xc] ;  /* 0x00000c061a187981 */ /* 0x000f22000c1e1900 */
[----:B------:R-:W-:-:S04]  /*0c70*/  IADD3 R13, R13, -0x10, RZ ;  /* 0xfffffff00d0d7810 */ /* 0x000fc80007ffe0ff */
[----:B------:R-:W-:Y:S01]  /*0c80*/  ISETP.GT.AND P4, PT, R13, 0xc, PT ;  /* 0x0000000c0d00780c */ /* 0x000fe20003f84270 */
[----:B------:R-:W-:Y:S01]  /*0c90*/  UIADD3 UR4, UR4, 0x10, URZ ;  /* 0x0000001004047890 */ /* 0x000fe2000fffe03f */
[----:B-----5:R-:W-:-:S04]  /*0ca0*/  FFMA R20, R20, R31, R37 ;  /* 0x0000001f14147223 */ /* 0x020fc80000000025 */
[----:B--2---:R-:W-:-:S04]  /*0cb0*/  FFMA R29, R29, R32, R20 ;  /* 0x000000201d1d7223 */ /* 0x004fc80000000014 */
[----:B---3--:R-:W-:-:S04]  /*0cc0*/  FFMA R17, R28, R17, R29 ;  /* 0x000000111c117223 */ /* 0x008fc8000000001d */
[----:B----4-:R-:W-:-:S04]  /*0cd0*/  FFMA R17, R30, R33, R17 ;  /* 0x000000211e117223 */ /* 0x010fc80000000011 */
[----:B------:R-:W-:-:S04]  /*0ce0*/  FFMA R16, R16, R35, R17 ;  /* 0x0000002310107223 */ /* 0x000fc80000000011 */
[----:B------:R-:W-:-:S04]  /*0cf0*/  FFMA R15, R15, R34, R16 ;  /* 0x000000220f0f7223 */ /* 0x000fc80000000010 */
[----:B------:R-:W-:-:S04]  /*0d00*/  FFMA R14, R14, R25, R15 ;  /* 0x000000190e0e7223 */ /* 0x000fc8000000000f */
[----:B------:R-:W-:Y:S01]  /*0d10*/  FFMA R24, R21, R24, R14 ;  /* 0x0000001815187223 */ /* 0x000fe2000000000e */
[----:B------:R-:W-:Y:S05]  /*0d20*/  @P4 BRA `(.L_x_250) ;  /* 0xfffffa9000004947 */ /* 0x000fea000383ffff */
.L_x_249:
[----:B------:R-:W-:-:S13]  /*0d30*/  ISETP.GT.AND P4, PT, R13, 0x4, PT ;  /* 0x000000040d00780c */ /* 0x000fda0003f84270 */
[----:B------:R-:W-:Y:S05]  /*0d40*/  @!P4 BRA `(.L_x_251) ;  /* 0x000002c00000c947 */ /* 0x000fea0003800000 */
[----:B------:R-:W-:Y:S01]  /*0d50*/  IADD3 R15, P0, R11, UR4, RZ ;  /* 0x000000040b0f7c10 */ /* 0x000fe2000ff1e0ff */
[----:B------:R-:W-:Y:S01]  /*0d60*/  UIADD3 UR5, UR4, 0x4, URZ ;  /* 0x0000000404057890 */ /* 0x000fe2000fffe03f */
[----:B------:R-:W-:-:S03]  /*0d70*/  IADD3 R14, P4, R22, UR4, RZ ;  /* 0x00000004160e7c10 */ /* 0x000fc6000ff9e0ff */
[----:B------:R-:W-:Y:S01]  /*0d80*/  IMAD.X R16, RZ, RZ, RZ, P0 ;  /* 0x000000ffff107224 */ /* 0x000fe200000e06ff */
[----:B------:R-:W-:Y:S01]  /*0d90*/  LEA R20, P0, R15, c[0x0][0x160], 0x2 ;  /* 0x000058000f147a11 */ /* 0x000fe200078010ff */
[----:B------:R-:W-:Y:S01]  /*0da0*/  IMAD.X R19, RZ, RZ, RZ, P4 ;  /* 0x000000ffff137224 */ /* 0x000fe200020e06ff */
[C---:B------:R-:W-:Y:S02]  /*0db0*/  LEA R18, P4, R14.reuse, c[0x0][0x168], 0x2 ;  /* 0x00005a000e127a11 */ /* 0x040fe400078810ff */
[----:B------:R-:W-:Y:S02]  /*0dc0*/  IADD3 R17, P5, R11, UR5, RZ ;  /* 0x000000050b117c10 */ /* 0x000fe4000ffbe0ff */
[----:B------:R-:W-:Y:S02]  /*0dd0*/  LEA.HI.X R21, R15, c[0x0][0x164], R16, 0x2, P0 ;  /* 0x000059000f157a11 */ /* 0x000fe400000f1410 */
[----:B------:R-:W-:Y:S01]  /*0de0*/  LEA.HI.X R19, R14, c[0x0][0x16c], R19, 0x2, P4 ;  /* 0x00005b000e137a11 */ /* 0x000fe200020f1413 */
[----:B------:R-:W-:Y:S01]  /*0df0*/  IMAD.X R26, RZ, RZ, RZ, P5 ;  /* 0x000000ffff1a7224 */ /* 0x000fe200028e06ff */
[----:B------:R-:W-:Y:S01]  /*0e00*/  LEA R16, P0, R17, c[0x0][0x160], 0x2 ;  /* 0x0000580011107a11 */ /* 0x000fe200078010ff */
[----:B------:R0:W2:Y:S01]  /*0e10*/  LDG.E R28, [R20.64] ;  /* 0x00000006141c7981 */ /* 0x0000a2000c1e1900 */
[----:B------:R-:W-:-:S03]  /*0e20*/  IADD3 R15, P6, R22, UR5, RZ ;  /* 0x00000005160f7c10 */ /* 0x000fc6000ffde0ff */
[----:B------:R1:W2:Y:S01]  /*0e30*/  LDG.E R29, [R18.64] ;  /* 0x00000006121d7981 */ /* 0x0002a2000c1e1900 */
[----:B------:R-:W-:Y:S01]  /*0e40*/  LEA.HI.X R17, R17, c[0x0][0x164], R26, 0x2, P0 ;  /* 0x0000590011117a11 */ /* 0x000fe200000f141a */
[----:B------:R-:W-:Y:S02]  /*0e50*/  IMAD.X R30, RZ, RZ, RZ, P6 ;  /* 0x000000ffff1e7224 */ /* 0x000fe400030e06ff */
[----:B------:R0:W3:Y:S01]  /*0e60*/  LDG.E R27, [R20.64+0x4] ;  /* 0x00000406141b7981 */ /* 0x0000e2000c1e1900 */
[----:B------:R-:W-:-:S03]  /*0e70*/  LEA R14, P4, R15, c[0x0][0x168], 0x2 ;  /* 0x00005a000f0e7a11 */ /* 0x000fc600078810ff */
[----:B------:R1:W3:Y:S01]  /*0e80*/  LDG.E R26, [R18.64+0x4] ;  /* 0x00000406121a7981 */ /* 0x0002e2000c1e1900 */
[----:B------:R-:W-:-:S03]  /*0e90*/  LEA.HI.X R15, R15, c[0x0][0x16c], R30, 0x2, P4 ;  /* 0x00005b000f0f7a11 */ /* 0x000fc600020f141e */
[----:B------:R1:W4:Y:S04]  /*0ea0*/  LDG.E R25, [R18.64+0x8] ;  /* 0x0000080612197981 */ /* 0x000328000c1e1900 */
[----:B------:R0:W4:Y:S04]  /*0eb0*/  LDG.E R32, [R20.64+0x8] ;  /* 0x0000080614207981 */ /* 0x000128000c1e1900 */
[----:B------:R1:W5:Y:S04]  /*0ec0*/  LDG.E R30, [R18.64+0xc] ;  /* 0x00000c06121e7981 */ /* 0x000368000c1e1900 */
[----:B------:R0:W5:Y:S04]  /*0ed0*/  LDG.E R35, [R20.64+0xc] ;  /* 0x00000c0614237981 */ /* 0x000168000c1e1900 */
[----:B------:R-:W5:Y:S04]  /*0ee0*/  LDG.E R34, [R14.64] ;  /* 0x000000060e227981 */ /* 0x000f68000c1e1900 */
[----:B------:R-:W5:Y:S04]  /*0ef0*/  LDG.E R33, [R14.64+0x4] ;  /* 0x000004060e217981 */ /* 0x000f68000c1e1900 */
[----:B0-----:R-:W5:Y:S04]  /*0f00*/  LDG.E R21, [R16.64] ;  /* 0x0000000610157981 */ /* 0x001f68000c1e1900 */
[----:B-1----:R-:W5:Y:S04]  /*0f10*/  LDG.E R18, [R16.64+0x4] ;  /* 0x0000040610127981 */ /* 0x002f68000c1e1900 */
[----:B------:R-:W5:Y:S04]  /*0f20*/  LDG.E R31, [R14.64+0x8] ;  /* 0x000008060e1f7981 */ /* 0x000f68000c1e1900 */
[----:B------:R-:W5:Y:S04]  /*0f30*/  LDG.E R37, [R16.64+0x8] ;  /* 0x0000080610257981 */ /* 0x000f68000c1e1900 */
[----:B------:R-:W5:Y:S04]  /*0f40*/  LDG.E R36, [R14.64+0xc] ;  /* 0x00000c060e247981 */ /* 0x000f68000c1e1900 */
[----:B------:R-:W5:Y:S01]  /*0f50*/  LDG.E R19, [R16.64+0xc] ;  /* 0x00000c0610137981 */ /* 0x000f62000c1e1900 */
[----:B------:R-:W-:-:S02]  /*0f60*/  PLOP3.LUT P0, PT, PT, PT, PT, 0x8, 0x0 ;  /* 0x000000000000781c */ /* 0x000fc40003f0e170 */
[----:B------:R-:W-:Y:S01]  /*0f70*/  IADD3 R13, R13, -0x8, RZ ;  /* 0xfffffff80d0d7810 */ /* 0x000fe20007ffe0ff */
[----:B------:R-:W-:Y:S01]  /*0f80*/  UIADD3 UR4, UR4, 0x8, URZ ;  /* 0x0000000804047890 */ /* 0x000fe2000fffe03f */
[----:B--2---:R-:W-:-:S04]  /*0f90*/  FFMA R29, R29, R28, R24 ;  /* 0x0000001c1d1d7223 */ /* 0x004fc80000000018 */
[----:B---3--:R-:W-:-:S04]  /*0fa0*/  FFMA R26, R26, R27, R29 ;  /* 0x0000001b1a1a7223 */ /* 0x008fc8000000001d */
[----:B----4-:R-:W-:-:S04]  /*0fb0*/  FFMA R25, R25, R32, R26 ;  /* 0x0000002019197223 */ /* 0x010fc8000000001a */
[----:B-----5:R-:W-:-:S04]  /*0fc0*/  FFMA R25, R30, R35, R25 ;  /* 0x000000231e197223 */ /* 0x020fc80000000019 */
[----:B------:R-:W-:-:S04]  /*0fd0*/  FFMA R34, R34, R21, R25 ;  /* 0x0000001522227223 */ /* 0x000fc80000000019 */
[----:B------:R-:W-:-:S04]  /*0fe0*/  FFMA R18, R33, R18, R34 ;  /* 0x0000001221127223 */ /* 0x000fc80000000022 */
[----:B------:R-:W-:-:S04]  /*0ff0*/  FFMA R31, R31, R37, R18 ;  /* 0x000000251f1f7223 */ /* 0x000fc80000000012 */
[----:B------:R-:W-:-:S01]  /*1000*/  FFMA R24, R36, R19, R31 ;  /* 0x0000001324187223 */ /* 0x000fc2000000001f */
.L_x_251:
[----:B------:R-:W-:-:S13]  /*1010*/  ISETP.NE.OR P0, PT, R13, RZ, P0 ;  /* 0x000000ff0d00720c */ /* 0x000fda0000705670 */
[----:B------:R-:W-:Y:S05]  /*1020*/  @!P0 BRA `(.L_x_247) ;  /* 0x0000018000008947 */ /* 0x000fea0003800000 */
.L_x_248:
[----:B------:R-:W-:Y:S02]  /*1030*/  IADD3 R15, P0, R11, UR4, RZ ;  /* 0x000000040b0f7c10 */ /* 0x000fe4000ff1e0ff */
[----:B------:R-:W-:-:S03]  /*1040*/  IADD3 R19, P4, R22, UR4, RZ ;  /* 0x0000000416137c10 */ /* 0x000fc6000ff9e0ff */
[----:B------:R-:W-:Y:S01]  /*1050*/  IMAD.X R18, RZ, RZ, RZ, P0 ;  /* 0x000000ffff127224 */ /* 0x000fe200000e06ff */
[----:B------:R-:W-:Y:S01]  /*1060*/  LEA R16, P0, R15, c[0x0][0x160], 0x2 ;  /* 0x000058000f107a11 */ /* 0x000fe200078010ff */
[----:B------:R-:W-:Y:S01]  /*1070*/  IMAD.X R20, RZ, RZ, RZ, P4 ;  /* 0x000000ffff147224 */ /* 0x000fe200020e06ff */
[----:B------:R-:W-:Y:S02]  /*1080*/  LEA R14, P4, R19, c[0x0][0x168], 0x2 ;  /* 0x00005a00130e7a11 */ /* 0x000fe400078810ff */
[----:B------:R-:W-:Y:S02]  /*1090*/  LEA.HI.X R17, R15, c[0x0][0x164], R18, 0x2, P0 ;  /* 0x000059000f117a11 */ /* 0x000fe400000f1412 */
[----:B------:R-:W-:-:S03]  /*10a0*/  LEA.HI.X R15, R19, c[0x0][0x16c], R20, 0x2, P4 ;  /* 0x00005b00130f7a11 */ /* 0x000fc600020f1414 */
[----:B------:R-:W2:Y:S04]  /*10b0*/  LDG.E R18, [R16.64] ;  /* 0x0000000610127981 */ /* 0x000ea8000c1e1900 */
[----:B------:R-:W2:Y:S04]  /*10c0*/  LDG.E R19, [R14.64] ;  /* 0x000000060e137981 */ /* 0x000ea8000c1e1900 */
[----:B------:R-:W3:Y:S04]  /*10d0*/  LDG.E R20, [R16.64+0x4] ;  /* 0x0000040610147981 */ /* 0x000ee8000c1e1900 */
[----:B------:R-:W3:Y:S04]  /*10e0*/  LDG.E R21, [R14.64+0x4] ;  /* 0x000004060e157981 */ /* 0x000ee8000c1e1900 */
[----:B------:R-:W4:Y:S04]  /*10f0*/  LDG.E R25, [R14.64+0x8] ;  /* 0x000008060e197981 */ /* 0x000f28000c1e1900 */
[----:B------:R-:W4:Y:S04]  /*1100*/  LDG.E R26, [R16.64+0x8] ;  /* 0x00000806101a7981 */ /* 0x000f28000c1e1900 */
[----:B------:R-:W5:Y:S04]  /*1110*/  LDG.E R27, [R14.64+0xc] ;  /* 0x00000c060e1b7981 */ /* 0x000f68000c1e1900 */
[----:B------:R-:W5:Y:S01]  /*1120*/  LDG.E R28, [R16.64+0xc] ;  /* 0x00000c06101c7981 */ /* 0x000f62000c1e1900 */
[----:B------:R-:W-:Y:S01]  /*1130*/  IADD3 R13, R13, -0x4, RZ ;  /* 0xfffffffc0d0d7810 */ /* 0x000fe20007ffe0ff */
[----:B------:R-:W-:-:S03]  /*1140*/  UIADD3 UR4, UR4, 0x4, URZ ;  /* 0x0000000404047890 */ /* 0x000fc6000fffe03f */
[----:B------:R-:W-:Y:S01]  /*1150*/  ISETP.NE.AND P0, PT, R13, RZ, PT ;  /* 0x000000ff0d00720c */ /* 0x000fe20003f05270 */
[----:B--2---:R-:W-:-:S04]  /*1160*/  FFMA R18, R19, R18, R24 ;  /* 0x0000001213127223 */ /* 0x004fc80000000018 */
[----:B---3--:R-:W-:-:S04]  /*1170*/  FFMA R18, R21, R20, R18 ;  /* 0x0000001415127223 */ /* 0x008fc80000000012 */
[----:B----4-:R-:W-:-:S04]  /*1180*/  FFMA R18, R25, R26, R18 ;  /* 0x0000001a19127223 */ /* 0x010fc80000000012 */
[----:B-----5:R-:W-:Y:S01]  /*1190*/  FFMA R24, R27, R28, R18 ;  /* 0x0000001c1b187223 */ /* 0x020fe20000000012 */
[----:B------:R-:W-:Y:S05]  /*11a0*/  @P0 BRA `(.L_x_248) ;  /* 0xfffffe8000000947 */ /* 0x000fea000383ffff */
.L_x_247:
[----:B------:R-:W-:-:S13]  /*11b0*/  ISETP.NE.AND P0, PT, R4, RZ, PT ;  /* 0x000000ff0400720c */ /* 0x000fda0003f05270 */
[----:B------:R-:W-:Y:S05]  /*11c0*/  @!P0 BRA `(.L_x_246) ;  /* 0x0000014000008947 */ /* 0x000fea0003800000 */
[----:B------:R-:W-:Y:S02]  /*11d0*/  IADD3 R15, P0, R11, UR4, RZ ;  /* 0x000000040b0f7c10 */ /* 0x000fe4000ff1e0ff */
[----:B------:R-:W-:-:S03]  /*11e0*/  IADD3 R22, P4, R22, UR4, RZ ;  /* 0x0000000416167c10 */ /* 0x000fc6000ff9e0ff */
[----:B------:R-:W-:Y:S01]  /*11f0*/  IMAD.X R18, RZ, RZ, RZ, P0 ;  /* 0x000000ffff127224 */ /* 0x000fe200000e06ff */
[C---:B------:R-:W-:Y:S01]  /*1200*/  LEA R16, P0, R15.reuse, c[0x0][0x160], 0x2 ;  /* 0x000058000f107a11 */ /* 0x040fe200078010ff */
[----:B------:R-:W-:Y:S01]  /*1210*/  IMAD.X R13, RZ, RZ, RZ, P4 ;  /* 0x000000ffff0d7224 */ /* 0x000fe200020e06ff */
[C---:B------:R-:W-:Y:S02]  /*1220*/  LEA R14, P4, R22.reuse, c[0x0][0x168], 0x2 ;  /* 0x00005a00160e7a11 */ /* 0x040fe400078810ff */
[----:B------:R-:W-:Y:S02]  /*1230*/  LEA.HI.X R17, R15, c[0x0][0x164], R18, 0x2, P0 ;  /* 0x000059000f117a11 */ /* 0x000fe400000f1412 */
[----:B------:R-:W-:-:S03]  /*1240*/  LEA.HI.X R15, R22, c[0x0][0x16c], R13, 0x2, P4 ;  /* 0x00005b00160f7a11 */ /* 0x000fc600020f140d */
[----:B------:R-:W2:Y:S04]  /*1250*/  LDG.E R18, [R16.64] ;  /* 0x0000000610127981 */ /* 0x000ea8000c1e1900 */
[----:B------:R-:W2:Y:S01]  /*1260*/  LDG.E R13, [R14.64] ;  /* 0x000000060e0d7981 */ /* 0x000ea2000c1e1900 */
[----:B------:R-:W-:Y:S01]  /*1270*/  ISETP.NE.AND P0, PT, R4, 0x1, PT ;  /* 0x000000010400780c */ /* 0x000fe20003f05270 */
[----:B--2---:R-:W-:-:S12]  /*1280*/  FFMA R24, R13, R18, R24 ;  /* 0x000000120d187223 */ /* 0x004fd80000000018 */
[----:B------:R-:W-:Y:S05]  /*1290*/  @!P0 BRA `(.L_x_246) ;  /* 0x0000007000008947 */ /* 0x000fea0003800000 */
[----:B------:R-:W-:Y:S01]  /*12a0*/  ISETP.NE.AND P0, PT, R4, 0x2, PT ;  /* 0x000000020400780c */ /* 0x000fe20003f05270 */
[----:B------:R-:W2:Y:S04]  /*12b0*/  LDG.E R13, [R14.64+0x4] ;  /* 0x000004060e0d7981 */ /* 0x000ea8000c1e1900 */
[----:B------:R-:W2:Y:S08]  /*12c0*/  LDG.E R18, [R16.64+0x4] ;  /* 0x0000040610127981 */ /* 0x000eb0000c1e1900 */
[----:B------:R-:W3:Y:S04]  /*12d0*/  @P0 LDG.E R19, [R14.64+0x8] ;  /* 0x000008060e130981 */ /* 0x000ee8000c1e1900 */
[----:B------:R-:W3:Y:S01]  /*12e0*/  @P0 LDG.E R20, [R16.64+0x8] ;  /* 0x0000080610140981 */ /* 0x000ee2000c1e1900 */
[----:B--2---:R-:W-:-:S04]  /*12f0*/  FFMA R24, R13, R18, R24 ;  /* 0x000000120d187223 */ /* 0x004fc80000000018 */
[----:B---3--:R-:W-:-:S01]  /*1300*/  @P0 FFMA R24, R19, R20, R24 ;  /* 0x0000001413180223 */ /* 0x008fc20000000018 */
.L_x_246:
[----:B------:R-:W-:Y:S01]  /*1310*/  ISETP.NE.U32.AND P0, PT, RZ, c[0x0][0x178], PT ;  /* 0x00005e00ff007a0c */ /* 0x000fe20003f05070 */
[----:B------:R-:W-:Y:S02]  /*1320*/  IMAD.IADD R14, R12, 0x1, R23 ;  /* 0x000000010c0e7824 */ /* 0x000fe400078e0217 */
[----:B------:R-:W-:Y:S01]  /*1330*/  IMAD.MOV.U32 R15, RZ, RZ, 0x4 ;  /* 0x00000004ff0f7424 */ /* 0x000fe200078e00ff */
[----:B------:R-:W-:-:S03]  /*1340*/  ISETP.NE.AND.EX P0, PT, RZ, c[0x0][0x17c], PT, P0 ;  /* 0x00005f00ff007a0c */ /* 0x000fc60003f05300 */
[----:B------:R-:W-:-:S10]  /*1350*/  IMAD.WIDE.U32 R14, R14, R15, c[0x0][0x170] ;  /* 0x00005c000e0e7625 */ /* 0x000fd400078e000f */
[----:B------:R-:W-:Y:S05]  /*1360*/  @!P0 BRA `(.L_x_252) ;  /* 0x0000004000008947 */ /* 0x000fea0003800000 */
[----:B------:R-:W-:-:S04]  /*1370*/  IMAD.MOV.U32 R16, RZ, RZ, 0x4 ;  /* 0x00000004ff107424 */ /* 0x000fc800078e00ff */
[----:B------:R-:W-:-:S06]  /*1380*/  IMAD.WIDE.U32 R16, R23, R16, c[0x0][0x178] ;  /* 0x00005e0017107625 */ /* 0x000fcc00078e0010 */
[----:B------:R-:W2:Y:S02]  /*1390*/  LDG.E R17, [R16.64] ;  /* 0x0000000610117981 */ /* 0x000ea4000c1e1900 */
[----:B--2---:R-:W-:-:S05]  /*13a0*/  FADD R24, R24, R17 ;  /* 0x0000001118187221 */ /* 0x004fca0000000000 */
.L_x_252:
[----:B------:R0:W-:Y:S02]  /*13b0*/  STG.E [R14.64], R24 ;  /* 0x000000180e007986 */ /* 0x0001e4000c101906 */
.L_x_245:
[----:B------:R-:W-:Y:S05]  /*13c0*/  BSYNC B0 ;  /* 0x0000000000007941 */ /* 0x000fea0003800000 */
.L_x_244:
[----:B------:R-:W-:Y:S01]  /*13d0*/  ISETP.GE.U32.AND P0, PT, R8, R5, PT ;  /* 0x000000050800720c */ /* 0x000fe20003f06070 */
[C-C-:B0-----:R-:W-:Y:S01]  /*13e0*/  IMAD R15, R9.reuse, c[0x0][0x1a4], R8.reuse ;  /* 0x00006900090f7a24 */ /* 0x141fe200078e0208 */
[----:B------:R-:W-:Y:S01]  /*13f0*/  IADD3 R13, R9, c[0x0][0x1a0], RZ ;  /* 0x00006800090d7a10 */ /* 0x000fe20007ffe0ff */
[----:B------:R-:W-:Y:S01]  /*1400*/  IMAD.MOV.U32 R14, RZ, RZ, 0x4 ;  /* 0x00000004ff0e7424 */ /* 0x000fe200078e00ff */
[----:B------:R-:W-:Y:S01]  /*1410*/  BSSY B0, `(.L_x_253) ;  /* 0x0000648000007945 */ /* 0x000fe20003800000 */
[----:B------:R-:W-:Y:S02]  /*1420*/  IMAD.IADD R19, R12, 0x1, R15 ;  /* 0x000000010c137824 */ /* 0x000fe400078e020f */
[----:B------:R-:W-:Y:S02]  /*1430*/  IMAD R13, R13, c[0x0][0x1a4], R8 ;  /* 0x000069000d0d7a24 */ /* 0x000fe400078e0208 */
[----:B------:R-:W-:-:S04]  /*1440*/  IMAD.WIDE.U32 R20, R15, R14, c[0x0][0x178] ;  /* 0x00005e000f147625 */ /* 0x000fc800078e000e */
[----:B------:R-:W-:-:S04]  /*1450*/  IMAD.WIDE.U32 R18, R19, R14, c[0x0][0x170] ;  /* 0x00005c0013127625 */ /* 0x000fc800078e000e */
[----:B------:R-:W-:Y:S01]  /*1460*/  IMAD.WIDE.U32 R16, R13, R14, c[0x0][0x178] ;  /* 0x00005e000d107625 */ /* 0x000fe200078e000e */
[----:B------:R-:W-:Y:S05]  /*1470*/  @!P0 BRA `(.L_x_254) ;  /* 0x0000195000008947 */ /* 0x000fea0003800000 */
[----:B------:R-:W-:Y:S01]  /*1480*/  ISETP.NE.AND P5, PT, RZ, c[0x0][0x1ac], PT ;  /* 0x00006b00ff007a0c */ /* 0x000fe20003fa5270 */
[----:B------:R-:W-:-:S12]  /*1490*/  IMAD.MOV.U32 R29, RZ, RZ, RZ ;  /* 0x000000ffff1d7224 */ /* 0x000fd800078e00ff */
        /* <DEDUP_REMOVED lines=13> */
.L_x_259:
[----:B------:R-:W-:Y:S02]  /*1570*/  IADD3 R8, P6, R11, UR4, RZ ;  /* 0x000000040b087c10 */ /* 0x000fe4000ffde0ff */
[----:B------:R-:W-:-:S03]  /*1580*/  IADD3 R9, P4, R13, UR4, RZ ;  /* 0x000000040d097c10 */ /* 0x000fc6000ff9e0ff */
[----:B------:R-:W-:Y:S01]  /*1590*/  IMAD.X R23, RZ, RZ, RZ, P6 ;  /* 0x000000ffff177224 */ /* 0x000fe200030e06ff */
[----:B------:R-:W-:Y:S01]  /*15a0*/  LEA R22, P6, R8, c[0x0][0x160], 0x2 ;  /* 0x0000580008167a11 */ /* 0x000fe200078c10ff */
[----:B------:R-:W-:-:S03]  /*15b0*/  IMAD.X R24, RZ, RZ, RZ, P4 ;  /* 0x000000ffff187224 */ /* 0x000fc600020e06ff */
[----:B------:R-:W-:Y:S02]  /*15c0*/  LEA.HI.X R23, R8, c[0x0][0x164], R23, 0x2, P6 ;  /* 0x0000590008177a11 */ /* 0x000fe400030f1417 */
[----:B------:R-:W-:-:S03]  /*15d0*/  LEA R8, P4, R9, c[0x0][0x168], 0x2 ;  /* 0x00005a0009087a11 */ /* 0x000fc600078810ff */
[----:B------:R-:W2:Y:S01]  /*15e0*/  LDG.E R36, [R22.64] ;  /* 0x0000000616247981 */ /* 0x000ea2000c1e1900 */
[----:B------:R-:W-:-:S03]  /*15f0*/  LEA.HI.X R9, R9, c[0x0][0x16c], R24, 0x2, P4 ;  /* 0x00005b0009097a11 */ /* 0x000fc600020f1418 */
[----:B------:R-:W3:Y:S04]  /*1600*/  LDG.E R30, [R22.64+0x4] ;  /* 0x00000406161e7981 */ /* 0x000ee8000c1e1900 */
[----:B------:R-:W2:Y:S04]  /*1610*/  LDG.E R28, [R8.64] ;  /* 0x00000006081c7981 */ /* 0x000ea8000c1e1900 */
[----:B------:R-:W3:Y:S01]  /*1620*/  LDG.E R31, [R8.64+0x4] ;  /* 0x00000406081f7981 */ /* 0x000ee2000c1e1900 */
[----:B------:R-:W-:-:S03]  /*1630*/  UIADD3 UR5, UR4, 0x4, URZ ;  /* 0x0000000404057890 */ /* 0x000fc6000fffe03f */
[----:B------:R0:W4:Y:S03]  /*1640*/  LDG.E R33, [R8.64+0x8] ;  /* 0x0000080608217981 */ /* 0x000126000c1e1900 */
[----:B------:R-:W-:Y:S01]  /*1650*/  IADD3 R24, P4, R11, UR5, RZ ;  /* 0x000000050b187c10 */ /* 0x000fe2000ff9e0ff */
[----:B------:R-:W4:Y:S01]  /*1660*/  LDG.E R32, [R22.64+0x8] ;  /* 0x0000080616207981 */ /* 0x000f22000c1e1900 */
[----:B------:R-:W-:-:S03]  /*1670*/  IADD3 R25, P6, R13, UR5, RZ ;  /* 0x000000050d197c10 */ /* 0x000fc6000ffde0ff */
[----:B------:R-:W-:Y:S01]  /*1680*/  IMAD.X R27, RZ, RZ, RZ, P4 ;  /* 0x000000ffff1b7224 */ /* 0x000fe200020e06ff */
[C---:B------:R-:W-:Y:S01]  /*1690*/  LEA R26, P4, R24.reuse, c[0x0][0x160], 0x2 ;  /* 0x00005800181a7a11 */ /* 0x040fe200078810ff */
[----:B------:R-:W-:Y:S01]  /*16a0*/  IMAD.X R37, RZ, RZ, RZ, P6 ;  /* 0x000000ffff257224 */ /* 0x000fe200030e06ff */
[----:B------:R0:W5:Y:S02]  /*16b0*/  LDG.E R35, [R8.64+0xc] ;  /* 0x00000c0608237981 */ /* 0x000164000c1e1900 */
[----:B------:R-:W-:Y:S02]  /*16c0*/  LEA.HI.X R27, R24, c[0x0][0x164], R27, 0x2, P4 ;  /* 0x00005900181b7a11 */ /* 0x000fe400020f141b */
[C---:B------:R-:W-:Y:S01]  /*16d0*/  LEA R24, P4, R25.reuse, c[0x0][0x168], 0x2 ;  /* 0x00005a0019187a11 */ /* 0x040fe200078810ff */
[----:B------:R1:W5:Y:S03]  /*16e0*/  LDG.E R34, [R22.64+0xc] ;  /* 0x00000c0616227981 */ /* 0x000366000c1e1900 */
[----:B------:R-:W-:Y:S01]  /*16f0*/  LEA.HI.X R25, R25, c[0x0][0x16c], R37, 0x2, P4 ;  /* 0x00005b0019197a11 */ /* 0x000fe200020f1425 */
[----:B--2---:R-:W-:Y:S01]  /*1700*/  FFMA R36, R28, R36, R29 ;  /* 0x000000241c247223 */ /* 0x004fe2000000001d */
[----:B------:R-:W-:Y:S01]  /*1710*/  UIADD3 UR5, UR4, 0x8, URZ ;  /* 0x0000000804057890 */ /* 0x000fe2000fffe03f */
[----:B------:R-:W2:Y:S04]  /*1720*/  LDG.E R29, [R26.64] ;  /* 0x000000061a1d7981 */ /* 0x000ea8000c1e1900 */
[----:B------:R-:W2:Y:S01]  /*1730*/  LDG.E R28, [R24.64] ;  /* 0x00000006181c7981 */ /* 0x000ea2000c1e1900 */
[----:B---3--:R-:W-:-:S03]  /*1740*/  FFMA R36, R31, R30, R36 ;  /* 0x0000001e1f247223 */ /* 0x008fc60000000024 */
[----:B------:R-:W3:Y:S04]  /*1750*/  LDG.E R31, [R26.64+0x4] ;  /* 0x000004061a1f7981 */ /* 0x000ee8000c1e1900 */
[----:B------:R-:W3:Y:S01]  /*1760*/  LDG.E R30, [R24.64+0x4] ;  /* 0x00000406181e7981 */ /* 0x000ee2000c1e1900 */
[----:B0-----:R-:W-:Y:S01]  /*1770*/  IADD3 R9, P4, R11, UR5, RZ ;  /* 0x000000050b097c10 */ /* 0x001fe2000ff9e0ff */
[----:B----4-:R-:W-:Y:S01]  /*1780*/  FFMA R32, R33, R32, R36 ;  /* 0x0000002021207223 */ /* 0x010fe20000000024 */
[----:B-1----:R-:W-:Y:S01]  /*1790*/  IADD3 R23, P6, R13, UR5, RZ ;  /* 0x000000050d177c10 */ /* 0x002fe2000ffde0ff */
[----:B------:R0:W4:Y:S02]  /*17a0*/  LDG.E R33, [R26.64+0x8] ;  /* 0x000008061a217981 */ /* 0x000124000c1e1900 */
[----:B------:R-:W-:Y:S01]  /*17b0*/  IMAD.X R22, RZ, RZ, RZ, P4 ;  /* 0x000000ffff167224 */ /* 0x000fe200020e06ff */
[----:B------:R-:W-:Y:S01]  /*17c0*/  LEA R8, P4, R9, c[0x0][0x160], 0x2 ;  /* 0x0000580009087a11 */ /* 0x000fe200078810ff */
[----:B------:R-:W-:Y:S01]  /*17d0*/  IMAD.X R36, RZ, RZ, RZ, P6 ;  /* 0x000000ffff247224 */ /* 0x000fe200030e06ff */
[----:B------:R0:W4:Y:S01]  /*17e0*/  LDG.E R37, [R26.64+0xc] ;  /* 0x00000c061a257981 */ /* 0x000122000c1e1900 */
[----:B-----5:R-:W-:Y:S01]  /*17f0*/  FFMA R35, R35, R34, R32 ;  /* 0x0000002223237223 */ /* 0x020fe20000000020 */
[----:B------:R-:W-:-:S02]  /*1800*/  LEA.HI.X R9, R9, c[0x0][0x164], R22, 0x2, P4 ;  /* 0x0000590009097a11 */ /* 0x000fc400020f1416 */
[C---:B------:R-:W-:Y:S01]  /*1810*/  LEA R22, P4, R23.reuse, c[0x0][0x168], 0x2 ;  /* 0x00005a0017167a11 */ /* 0x040fe200078810ff */
[----:B------:R1:W4:Y:S03]  /*1820*/  LDG.E R32, [R24.64+0x8] ;  /* 0x0000080618207981 */ /* 0x000326000c1e1900 */
[----:B------:R-:W-:Y:S01]  /*1830*/  LEA.HI.X R23, R23, c[0x0][0x16c], R36, 0x2, P4 ;  /* 0x00005b0017177a11 */ /* 0x000fe200020f1424 */
[----:B------:R1:W5:Y:S04]  /*1840*/  LDG.E R34, [R24.64+0xc] ;  /* 0x00000c0618227981 */ /* 0x000368000c1e1900 */
[----:B------:R-:W5:Y:S01]  /*1850*/  LDG.E R36, [R8.64] ;  /* 0x0000000608247981 */ /* 0x000f62000c1e1900 */
[----:B--2---:R-:W-:-:S03]  /*1860*/  FFMA R29, R28, R29, R35 ;  /* 0x0000001d1c1d7223 */ /* 0x004fc60000000023 */
[----:B------:R-:W2:Y:S04]  /*1870*/  LDG.E R35, [R22.64] ;  /* 0x0000000616237981 */ /* 0x000ea8000c1e1900 */
[----:B------:R-:W2:Y:S01]  /*1880*/  LDG.E R28, [R8.64+0x4] ;  /* 0x00000406081c7981 */ /* 0x000ea2000c1e1900 */
[----:B---3--:R-:W-:-:S03]  /*1890*/  FFMA R31, R30, R31, R29 ;  /* 0x0000001f1e1f7223 */ /* 0x008fc6000000001d */
[----:B------:R-:W3:Y:S01]  /*18a0*/  LDG.E R29, [R22.64+0x4] ;  /* 0x00000406161d7981 */ /* 0x000ee2000c1e1900 */
[----:B------:R-:W-:-:S03]  /*18b0*/  UIADD3 UR5, UR4, 0xc, URZ ;  /* 0x0000000c04057890 */ /* 0x000fc6000fffe03f */
[----:B------:R2:W3:Y:S03]  /*18c0*/  LDG.E R30, [R22.64+0x8] ;  /* 0x00000806161e7981 */ /* 0x0004e6000c1e1900 */
[----:B-1----:R-:W-:-:S05]  /*18d0*/  IADD3 R25, P4, R13, UR5, RZ ;  /* 0x000000050d197c10 */ /* 0x002fca000ff9e0ff */
[----:B0-----:R-:W-:Y:S01]  /*18e0*/  IMAD.X R26, RZ, RZ, RZ, P4 ;  /* 0x000000ffff1a7224 */ /* 0x001fe200020e06ff */
[C---:B------:R-:W-:Y:S01]  /*18f0*/  LEA R24, P4, R25.reuse, c[0x0][0x168], 0x2 ;  /* 0x00005a0019187a11 */ /* 0x040fe200078810ff */
[----:B----4-:R-:W-:Y:S02]  /*1900*/  FFMA R31, R32, R33, R31 ;  /* 0x00000021201f7223 */ /* 0x010fe4000000001f */
[----:B------:R0:W4:Y:S01]  /*1910*/  LDG.E R33, [R8.64+0x8] ;  /* 0x0000080608217981 */ /* 0x000122000c1e1900 */
[----:B------:R-:W-:Y:S01]  /*1920*/  LEA.HI.X R25, R25, c[0x0][0x16c], R26, 0x2, P4 ;  /* 0x00005b0019197a11 */ /* 0x000fe200020f141a */
[----:B-----5:R-:W-:Y:S01]  /*1930*/  FFMA R34, R34, R37, R31 ;  /* 0x0000002522227223 */ /* 0x020fe2000000001f */
[----:B------:R-:W-:Y:S01]  /*1940*/  IADD3 R27, P4, R11, UR5, RZ ;  /* 0x000000050b1b7c10 */ /* 0x000fe2000ff9e0ff */
[----:B------:R1:W5:Y:S04]  /*1950*/  LDG.E R31, [R22.64+0xc] ;  /* 0x00000c06161f7981 */ /* 0x000368000c1e1900 */
[----:B------:R0:W5:Y:S01]  /*1960*/  LDG.E R32, [R8.64+0xc] ;  /* 0x00000c0608207981 */ /* 0x000162000c1e1900 */
[----:B--2---:R-:W-:Y:S01]  /*1970*/  FFMA R34, R35, R36, R34 ;  /* 0x0000002423227223 */ /* 0x004fe20000000022 */
[----:B------:R-:W-:Y:S01]  /*1980*/  IMAD.X R36, RZ, RZ, RZ, P4 ;  /* 0x000000ffff247224 */ /* 0x000fe200020e06ff */
[C---:B------:R-:W-:Y:S01]  /*1990*/  LEA R26, P4, R27.reuse, c[0x0][0x160], 0x2 ;  /* 0x000058001b1a7a11 */ /* 0x040fe200078810ff */
[----:B------:R-:W2:Y:S03]  /*19a0*/  LDG.E R35, [R24.64+0xc] ;  /* 0x00000c0618237981 */ /* 0x000ea6000c1e1900 */
[----:B------:R-:W-:Y:S01]  /*19b0*/  LEA.HI.X R27, R27, c[0x0][0x164], R36, 0x2, P4 ;  /* 0x000059001b1b7a11 */ /* 0x000fe200020f1424 */
[----:B---3--:R-:W-:-:S02]  /*19c0*/  FFMA R37, R29, R28, R34 ;  /* 0x0000001c1d257223 */ /* 0x008fc40000000022 */
[----:B------:R-:W3:Y:S04]  /*19d0*/  LDG.E R34, [R24.64] ;  /* 0x0000000618227981 */ /* 0x000ee8000c1e1900 */
[----:B-1----:R-:W3:Y:S04]  /*19e0*/  LDG.E R23, [R26.64] ;  /* 0x000000061a177981 */ /* 0x002ee8000c1e1900 */
[----:B------:R-:W2:Y:S04]  /*19f0*/  LDG.E R29, [R24.64+0x4] ;  /* 0x00000406181d7981 */ /* 0x000ea8000c1e1900 */
[----:B------:R-:W2:Y:S04]  /*1a00*/  LDG.E R22, [R26.64+0x4] ;  /* 0x000004061a167981 */ /* 0x000ea8000c1e1900 */
[----:B------:R-:W2:Y:S04]  /*1a10*/  LDG.E R28, [R24.64+0x8] ;  /* 0x00000806181c7981 */ /* 0x000ea8000c1e1900 */
[----:B0-----:R-:W2:Y:S04]  /*1a20*/  LDG.E R9, [R26.64+0x8] ;  /* 0x000008061a097981 */ /* 0x001ea8000c1e1900 */
[----:B------:R-:W2:Y:S01]  /*1a30*/  LDG.E R8, [R26.64+0xc] ;  /* 0x00000c061a087981 */ /* 0x000ea2000c1e1900 */
[----:B----4-:R-:W-:Y:S01]  /*1a40*/  FFMA R30, R30, R33, R37 ;  /* 0x000000211e1e7223 */ /* 0x010fe20000000025 */
[----:B------:R-:W-:-:S03]  /*1a50*/  IADD3 R6, R6, -0x10, RZ ;  /* 0xfffffff006067810 */ /* 0x000fc60007ffe0ff */
[----:B-----5:R-:W-:Y:S01]  /*1a60*/  FFMA R31, R31, R32, R30 ;  /* 0x000000201f1f7223 */ /* 0x020fe2000000001e */
[----:B------:R-:W-:Y:S01]  /*1a70*/  ISETP.GT.AND P4, PT, R6, 0xc, PT ;  /* 0x0000000c0600780c */ /* 0x000fe20003f84270 */
[----:B------:R-:W-:Y:S02]  /*1a80*/  UIADD3 UR4, UR4, 0x10, URZ ;  /* 0x0000001004047890 */ /* 0x000fe4000fffe03f */
[----:B---3--:R-:W-:-:S04]  /*1a90*/  FFMA R34, R34, R23, R31 ;  /* 0x0000001722227223 */ /* 0x008fc8000000001f */
[----:B--2---:R-:W-:-:S04]  /*1aa0*/  FFMA R29, R29, R22, R34 ;  /* 0x000000161d1d7223 */ /* 0x004fc80000000022 */
[----:B------:R-:W-:-:S04]  /*1ab0*/  FFMA R28, R28, R9, R29 ;  /* 0x000000091c1c7223 */ /* 0x000fc8000000001d */
[----:B------:R-:W-:Y:S01]  /*1ac0*/  FFMA R29, R35, R8, R28 ;  /* 0x00000008231d7223 */ /* 0x000fe2000000001c */
[----:B------:R-:W-:Y:S05]  /*1ad0*/  @P4 BRA `(.L_x_259) ;  /* 0xfffffa9000004947 */ /* 0x000fea000383ffff */
.L_x_258:
[----:B------:R-:W-:-:S13]  /*1ae0*/  ISETP.GT.AND P4, PT, R6, 0x4, PT ;  /* 0x000000040600780c */ /* 0x000fda0003f84270 */
[----:B------:R-:W-:Y:S05]  /*1af0*/  @!P4 BRA `(.L_x_260) ;  /* 0x000002c00000c947 */ /* 0x000fea0003800000 */
        /* <DEDUP_REMOVED lines=11> */
[----:B------:R-:W3:Y:S01]  /*1bb0*/  LDG.E R30, [R22.64+0x4] ;  /* 0x00000406161e7981 */ /* 0x000ee2000c1e1900 */
[----:B------:R-:W-:-:S03]  /*1bc0*/  UIADD3 UR5, UR4, 0x4, URZ ;  /* 0x0000000404057890 */ /* 0x000fc6000fffe03f */
[----:B------:R0:W4:Y:S03]  /*1bd0*/  LDG.E R31, [R8.64+0x8] ;  /* 0x00000806081f7981 */ /* 0x000126000c1e1900 */
[----:B------:R-:W-:Y:S01]  /*1be0*/  IADD3 R25, P0, R13, UR5, RZ ;  /* 0x000000050d197c10 */ /* 0x000fe2000ff1e0ff */
[----:B------:R0:W5:Y:S04]  /*1bf0*/  LDG.E R32, [R8.64+0xc] ;  /* 0x00000c0608207981 */ /* 0x000168000c1e1900 */
[----:B------:R-:W-:Y:S01]  /*1c00*/  IMAD.X R28, RZ, RZ, RZ, P0 ;  /* 0x000000ffff1c7224 */ /* 0x000fe200000e06ff */
[----:B------:R-:W-:-:S04]  /*1c10*/  LEA R24, P0, R25, c[0x0][0x168], 0x2 ;  /* 0x00005a0019187a11 */ /* 0x000fc800078010ff */
[----:B------:R-:W-:Y:S02]  /*1c20*/  LEA.HI.X R25, R25, c[0x0][0x16c], R28, 0x2, P0 ;  /* 0x00005b0019197a11 */ /* 0x000fe400000f141c */
[----:B------:R1:W4:Y:S01]  /*1c30*/  LDG.E R28, [R22.64+0x8] ;  /* 0x00000806161c7981 */ /* 0x000322000c1e1900 */
[----:B--2---:R-:W-:Y:S01]  /*1c40*/  FFMA R35, R26, R27, R29 ;  /* 0x0000001b1a237223 */ /* 0x004fe2000000001d */
[----:B------:R-:W-:Y:S02]  /*1c50*/  IADD3 R27, P0, R11, UR5, RZ ;  /* 0x000000050b1b7c10 */ /* 0x000fe4000ff1e0ff */
[----:B------:R1:W5:Y:S03]  /*1c60*/  LDG.E R29, [R22.64+0xc] ;  /* 0x00000c06161d7981 */ /* 0x000366000c1e1900 */
[----:B------:R-:W-:Y:S01]  /*1c70*/  IMAD.X R34, RZ, RZ, RZ, P0 ;  /* 0x000000ffff227224 */ /* 0x000fe200000e06ff */
[----:B------:R-:W-:-:S04]  /*1c80*/  LEA R26, P0, R27, c[0x0][0x160], 0x2 ;  /* 0x000058001b1a7a11 */ /* 0x000fc800078010ff */
[----:B------:R-:W-:Y:S02]  /*1c90*/  LEA.HI.X R27, R27, c[0x0][0x164], R34, 0x2, P0 ;  /* 0x000059001b1b7a11 */ /* 0x000fe400000f1422 */
[----:B------:R-:W2:Y:S01]  /*1ca0*/  LDG.E R34, [R24.64] ;  /* 0x0000000618227981 */ /* 0x000ea2000c1e1900 */
[----:B---3--:R-:W-:-:S03]  /*1cb0*/  FFMA R37, R30, R33, R35 ;  /* 0x000000211e257223 */ /* 0x008fc60000000023 */
[----:B-1----:R-:W2:Y:S04]  /*1cc0*/  LDG.E R23, [R26.64] ;  /* 0x000000061a177981 */ /* 0x002ea8000c1e1900 */
[----:B------:R-:W3:Y:S04]  /*1cd0*/  LDG.E R33, [R24.64+0x4] ;  /* 0x0000040618217981 */ /* 0x000ee8000c1e1900 */
[----:B------:R-:W3:Y:S04]  /*1ce0*/  LDG.E R22, [R26.64+0x4] ;  /* 0x000004061a167981 */ /* 0x000ee8000c1e1900 */
[----:B------:R-:W3:Y:S04]  /*1cf0*/  LDG.E R30, [R24.64+0x8] ;  /* 0x00000806181e7981 */ /* 0x000ee8000c1e1900 */
[----:B0-----:R-:W3:Y:S04]  /*1d00*/  LDG.E R9, [R26.64+0x8] ;  /* 0x000008061a097981 */ /* 0x001ee8000c1e1900 */
[----:B------:R-:W3:Y:S04]  /*1d10*/  LDG.E R35, [R24.64+0xc] ;  /* 0x00000c0618237981 */ /* 0x000ee8000c1e1900 */
[----:B------:R-:W3:Y:S01]  /*1d20*/  LDG.E R8, [R26.64+0xc] ;  /* 0x00000c061a087981 */ /* 0x000ee2000c1e1900 */
[----:B----4-:R-:W-:Y:S01]  /*1d30*/  FFMA R28, R28, R31, R37 ;  /* 0x0000001f1c1c7223 */ /* 0x010fe20000000025 */
[----:B------:R-:W-:-:S02]  /*1d40*/  PLOP3.LUT P0, PT, PT, PT, PT, 0x8, 0x0 ;  /* 0x000000000000781c */ /* 0x000fc40003f0e170 */
[----:B------:R-:W-:Y:S01]  /*1d50*/  IADD3 R6, R6, -0x8, RZ ;  /* 0xfffffff806067810 */ /* 0x000fe20007ffe0ff */
[----:B------:R-:W-:Y:S01]  /*1d60*/  UIADD3 UR4, UR4, 0x8, URZ ;  /* 0x0000000804047890 */ /* 0x000fe2000fffe03f */
[----:B-----5:R-:W-:-:S04]  /*1d70*/  FFMA R29, R29, R32, R28 ;  /* 0x000000201d1d7223 */ /* 0x020fc8000000001c */
[----:B--2---:R-:W-:-:S04]  /*1d80*/  FFMA R34, R34, R23, R29 ;  /* 0x0000001722227223 */ /* 0x004fc8000000001d */
[----:B---3--:R-:W-:-:S04]  /*1d90*/  FFMA R33, R33, R22, R34 ;  /* 0x0000001621217223 */ /* 0x008fc80000000022 */
[----:B------:R-:W-:-:S04]  /*1da0*/  FFMA R30, R30, R9, R33 ;  /* 0x000000091e1e7223 */ /* 0x000fc80000000021 */
[----:B------:R-:W-:-:S01]  /*1db0*/  FFMA R29, R35, R8, R30 ;  /* 0x00000008231d7223 */ /* 0x000fc2000000001e */
.L_x_260:
[----:B------:R-:W-:-:S13]  /*1dc0*/  ISETP.NE.OR P0, PT, R6, RZ, P0 ;  /* 0x000000ff0600720c */ /* 0x000fda0000705670 */
[----:B------:R-:W-:Y:S05]  /*1dd0*/  @!P0 BRA `(.L_x_256) ;  /* 0x0000018000008947 */ /* 0x000fea0003800000 */
.L_x_257:
        /* <DEDUP_REMOVED lines=24> */
.L_x_256:
[----:B------:R-:W-:-:S13]  /*1f60*/  ISETP.NE.AND P0, PT, R4, RZ, PT ;  /* 0x000000ff0400720c */ /* 0x000fda0003f05270 */
        /* <DEDUP_REMOVED lines=21> */
.L_x_255:
[----:B------:R-:W-:-:S04]  /*20c0*/  ISETP.NE.U32.AND P4, PT, RZ, c[0x0][0x178], PT ;  /* 0x00005e00ff007a0c */ /* 0x000fc80003f85070 */
[----:B------:R-:W-:-:S13]  /*20d0*/  ISETP.NE.AND.EX P4, PT, RZ, c[0x0][0x17c], PT, P4 ;  /* 0x00005f00ff007a0c */ /* 0x000fda0003f85340 */
[----:B------:R-:W-:Y:S05]  /*20e0*/  @!P4 BRA `(.L_x_261) ;  /* 0x000000200000c947 */ /* 0x000fea0003800000 */
[----:B------:R-:W2:Y:S02]  /*20f0*/  LDG.E R20, [R20.64] ;  /* 0x0000000614147981 */ /* 0x000ea4000c1e1900 */
[----:B--2---:R-:W-:-:S05]  /*2100*/  FADD R29, R29, R20 ;  /* 0x000000141d1d7221 */ /* 0x004fca0000000000 */
.L_x_261:
[----:B------:R0:W-:Y:S01]  /*2110*/  STG.E [R18.64], R29 ;  /* 0x0000001d12007986 */ /* 0x0001e2000c101906 */
[----:B------:R-:W-:Y:S05]  /*2120*/  @P2 BRA `(.L_x_262) ;  /* 0x0000576000002947 */ /* 0x000fea0003800000 */
[----:B------:R-:W-:Y:S02]  /*2130*/  IMAD.IADD R15, R7, 0x1, R15 ;  /* 0x00000001070f7824 */ /* 0x000fe400078e020f */
[----:B------:R-:W-:Y:S01]  /*2140*/  IMAD.MOV.U32 R6, RZ, RZ, RZ ;  /* 0x000000ffff067224 */ /* 0x000fe200078e00ff */
[----:B------:R-:W-:Y:S05]  /*2150*/  @!P5 BRA `(.L_x_263) ;  /* 0x00000c000000d947 */ /* 0x000fea0003800000 */
[----:B------:R-:W-:Y:S01]  /*2160*/  ISETP.GE.U32.AND P0, PT, R3, 0x3, PT ;  /* 0x000000030300780c */ /* 0x000fe20003f06070 */
[----:B------:R-:W-:Y:S01]  /*2170*/  UMOV UR4, URZ ;  /* 0x0000003f00047c82 */ /* 0x000fe20008000000 */
[----:B------:R-:W-:Y:S02]  /*2180*/  IMAD R13, R15, c[0x0][0x1ac], RZ ;  /* 0x00006b000f0d7a24 */ /* 0x000fe400078e02ff */
[----:B------:R-:W-:-:S09]  /*2190*/  IMAD.MOV.U32 R6, RZ, RZ, RZ ;  /* 0x000000ffff067224 */ /* 0x000fd200078e00ff */
[----:B------:R-:W-:Y:S05]  /*21a0*/  @!P0 BRA `(.L_x_264) ;  /* 0x00000a5000008947 */ /* 0x000fea0003800000 */
[----:B------:R-:W-:-:S13]  /*21b0*/  ISETP.GT.AND P0, PT, R10, RZ, PT ;  /* 0x000000ff0a00720c */ /* 0x000fda0003f04270 */
[----:B------:R-:W-:Y:S05]  /*21c0*/  @!P0 BRA `(.L_x_265) ;  /* 0x000008b000008947 */ /* 0x000fea0003800000 */
[----:B------:R-:W-:Y:S02]  /*21d0*/  ISETP.GT.AND P2, PT, R10, 0xc, PT ;  /* 0x0000000c0a00780c */ /* 0x000fe40003f44270 */
[----:B------:R-:W-:-:S11]  /*21e0*/  PLOP3.LUT P0, PT, PT, PT, PT, 0x80, 0x0 ;  /* 0x000000000000781c */ /* 0x000fd60003f0f070 */
[----:B------:R-:W-:Y:S05]  /*21f0*/  @!P2 BRA `(.L_x_266) ;  /* 0x000005800000a947 */ /* 0x000fea0003800000 */
[----:B------:R-:W-:-:S02]  /*2200*/  PLOP3.LUT P0, PT, PT, PT, PT, 0x8, 0x0 ;  /* 0x000000000000781c */ /* 0x000fc40003f0e170 */
.L_x_267:
[----:B------:R-:W-:Y:S01]  /*2210*/  IADD3 R9, P2, R11, UR4, RZ ;  /* 0x000000040b097c10 */ /* 0x000fe2000ff5e0ff */
[----:B------:R-:W-:Y:S01]  /*2220*/  UIADD3 UR5, UR4, 0x4, URZ ;  /* 0x0000000404057890 */ /* 0x000fe2000fffe03f */
[----:B------:R-:W-:-:S03]  /*2230*/  IADD3 R7, P5, R13, UR4, RZ ;  /* 0x000000040d077c10 */ /* 0x000fc6000ffbe0ff */
[----:B0-----:R-:W-:Y:S01]  /*2240*/  IMAD.X R18, RZ, RZ, RZ, P2 ;  /* 0x000000ffff127224 */ /* 0x001fe200010e06ff */
[----:B------:R-:W-:Y:S01]  /*2250*/  LEA R20, P2, R9, c[0x0][0x160], 0x2 ;  /* 0x0000580009147a11 */ /* 0x000fe200078410ff */
[----:B------:R-:W-:Y:S01]  /*2260*/  IMAD.X R8, RZ, RZ, RZ, P5 ;  /* 0x000000ffff087224 */ /* 0x000fe200028e06ff */
[----:B------:R-:W-:Y:S02]  /*2270*/  LEA R22, P5, R7, c[0x0][0x168], 0x2 ;  /* 0x00005a0007167a11 */ /* 0x000fe400078a10ff */
[----:B------:R-:W-:Y:S02]  /*2280*/  LEA.HI.X R21, R9, c[0x0][0x164], R18, 0x2, P2 ;  /* 0x0000590009157a11 */ /* 0x000fe400010f1412 */
[----:B------:R-:W-:-:S03]  /*2290*/  LEA.HI.X R23, R7, c[0x0][0x16c], R8, 0x2, P5 ;  /* 0x00005b0007177a11 */ /* 0x000fc600028f1408 */
[----:B------:R-:W2:Y:S04]  /*22a0*/  LDG.E R35, [R20.64] ;  /* 0x0000000614237981 */ /* 0x000ea8000c1e1900 */
[----:B------:R-:W2:Y:S01]  /*22b0*/  LDG.E R37, [R22.64] ;  /* 0x0000000616257981 */ /* 0x000ea2000c1e1900 */
[----:B------:R-:W-:Y:S02]  /*22c0*/  IADD3 R9, P2, R11, UR5, RZ ;  /* 0x000000050b097c10 */ /* 0x000fe4000ff5e0ff */
[----:B------:R-:W-:Y:S01]  /*22d0*/  IADD3 R19, P5, R13, UR5, RZ ;  /* 0x000000050d137c10 */ /* 0x000fe2000ffbe0ff */
[----:B------:R2:W3:Y:S04]  /*22e0*/  LDG.E R30, [R20.64+0x4] ;  /* 0x00000406141e7981 */ /* 0x0004e8000c1e1900 */
[----:B------:R-:W3:Y:S01]  /*22f0*/  LDG.E R33, [R22.64+0x4] ;  /* 0x0000040616217981 */ /* 0x000ee2000c1e1900 */
[----:B------:R-:W-:-:S03]  /*2300*/  IMAD.X R26, RZ, RZ, RZ, P2 ;  /* 0x000000ffff1a7224 */ /* 0x000fc600010e06ff */
[----:B------:R-:W4:Y:S01]  /*2310*/  LDG.E R7, [R22.64+0x8] ;  /* 0x0000080616077981 */ /* 0x000f22000c1e1900 */
[----:B------:R-:W-:-:S03]  /*2320*/  IMAD.X R24, RZ, RZ, RZ, P5 ;  /* 0x000000ffff187224 */ /* 0x000fc600028e06ff */
[----:B------:R2:W4:Y:S01]  /*2330*/  LDG.E R32, [R20.64+0x8] ;  /* 0x0000080614207981 */ /* 0x000522000c1e1900 */
[----:B------:R-:W-:Y:S02]  /*2340*/  LEA R8, P2, R9, c[0x0][0x160], 0x2 ;  /* 0x0000580009087a11 */ /* 0x000fe400078410ff */
[----:B------:R-:W-:Y:S01]  /*2350*/  LEA R18, P5, R19, c[0x0][0x168], 0x2 ;  /* 0x00005a0013127a11 */ /* 0x000fe200078a10ff */
[----:B------:R-:W5:Y:S01]  /*2360*/  LDG.E R27, [R22.64+0xc] ;  /* 0x00000c06161b7981 */ /* 0x000f62000c1e1900 */
[----:B------:R-:W-:-:S03]  /*2370*/  LEA.HI.X R9, R9, c[0x0][0x164], R26, 0x2, P2 ;  /* 0x0000590009097a11 */ /* 0x000fc600010f141a */
[----:B------:R2:W5:Y:S01]  /*2380*/  LDG.E R34, [R20.64+0xc] ;  /* 0x00000c0614227981 */ /* 0x000562000c1e1900 */
[----:B------:R-:W-:-:S03]  /*2390*/  LEA.HI.X R19, R19, c[0x0][0x16c], R24, 0x2, P5 ;  /* 0x00005b0013137a11 */ /* 0x000fc600028f1418 */
[----:B------:R-:W5:Y:S04]  /*23a0*/  LDG.E R28, [R8.64] ;  /* 0x00000006081c7981 */ /* 0x000f68000c1e1900 */
[----:B------:R0:W5:Y:S04]  /*23b0*/  LDG.E R31, [R18.64] ;  /* 0x00000006121f7981 */ /* 0x000168000c1e1900 */
[----:B------:R-:W5:Y:S04]  /*23c0*/  LDG.E R26, [R8.64+0x4] ;  /* 0x00000406081a7981 */ /* 0x000f68000c1e1900 */
[----:B------:R0:W5:Y:S04]  /*23d0*/  LDG.E R29, [R18.64+0x4] ;  /* 0x00000406121d7981 */ /* 0x000168000c1e1900 */
[----:B------:R0:W5:Y:S04]  /*23e0*/  LDG.E R24, [R18.64+0x8] ;  /* 0x0000080612187981 */ /* 0x000168000c1e1900 */
[----:B------:R1:W5:Y:S01]  /*23f0*/  LDG.E R25, [R8.64+0x8] ;  /* 0x0000080608197981 */ /* 0x000362000c1e1900 */
[----:B------:R-:W-:-:S02]  /*2400*/  UIADD3 UR5, UR4, 0x8, URZ ;  /* 0x0000000804057890 */ /* 0x000fc4000fffe03f */
[----:B------:R-:W-:Y:S01]  /*2410*/  UIADD3 UR8, UR4, 0xc, URZ ;  /* 0x0000000c04087890 */ /* 0x000fe2000fffe03f */
[----:B0-----:R0:W5:Y:S01]  /*2420*/  LDG.E R18, [R18.64+0xc] ;  /* 0x00000c0612127981 */ /* 0x001162000c1e1900 */
[----:B--2---:R-:W-:Y:S02]  /*2430*/  FFMA R20, R37, R35, R6 ;  /* 0x0000002325147223 */ /* 0x004fe40000000006 */
[----:B------:R-:W-:Y:S02]  /*2440*/  IADD3 R6, P2, R11, UR5, RZ ;  /* 0x000000050b067c10 */ /* 0x000fe4000ff5e0ff */
[----:B---3--:R-:W-:-:S03]  /*2450*/  FFMA R30, R33, R30, R20 ;  /* 0x0000001e211e7223 */ /* 0x008fc60000000014 */
[----:B------:R-:W-:Y:S01]  /*2460*/  IMAD.X R21, RZ, RZ, RZ, P2 ;  /* 0x000000ffff157224 */ /* 0x000fe200010e06ff */
[C---:B------:R-:W-:Y:S01]  /*2470*/  LEA R20, P2, R6.reuse, c[0x0][0x160], 0x2 ;  /* 0x0000580006147a11 */ /* 0x040fe200078410ff */
[----:B----4-:R-:W-:Y:S01]  /*2480*/  FFMA R32, R7, R32, R30 ;  /* 0x0000002007207223 */ /* 0x010fe2000000001e */
[C---:B------:R-:W-:Y:S02]  /*2490*/  IADD3 R7, P5, R13.reuse, UR5, RZ ;  /* 0x000000050d077c10 */ /* 0x040fe4000ffbe0ff */
[----:B------:R-:W-:Y:S02]  /*24a0*/  IADD3 R30, P6, R13, UR8, RZ ;  /* 0x000000080d1e7c10 */ /* 0x000fe4000ffde0ff */
[----:B------:R-:W-:Y:S01]  /*24b0*/  LEA.HI.X R21, R6, c[0x0][0x164], R21, 0x2, P2 ;  /* 0x0000590006157a11 */ /* 0x000fe200010f1415 */
[----:B-----5:R-:W-:Y:S01]  /*24c0*/  FFMA R32, R27, R34, R32 ;  /* 0x000000221b207223 */ /* 0x020fe20000000020 */
[----:B------:R-:W-:Y:S01]  /*24d0*/  IMAD.X R34, RZ, RZ, RZ, P5 ;  /* 0x000000ffff227224 */ /* 0x000fe200028e06ff */
[C---:B------:R-:W-:Y:S01]  /*24e0*/  LEA R22, P2, R7.reuse, c[0x0][0x168], 0x2 ;  /* 0x00005a0007167a11 */ /* 0x040fe200078410ff */
[----:B------:R-:W-:Y:S01]  /*24f0*/  IMAD.X R27, RZ, RZ, RZ, P6 ;  /* 0x000000ffff1b7224 */ /* 0x000fe200030e06ff */
[----:B------:R-:W-:Y:S01]  /*2500*/  LEA R6, P5, R30, c[0x0][0x168], 0x2 ;  /* 0x00005a001e067a11 */ /* 0x000fe200078a10ff */
[----:B0-----:R0:W2:Y:S01]  /*2510*/  LDG.E R19, [R20.64+0x8] ;  /* 0x0000080614137981 */ /* 0x0010a2000c1e1900 */
[----:B------:R-:W-:-:S02]  /*2520*/  LEA.HI.X R23, R7, c[0x0][0x16c], R34, 0x2, P2 ;  /* 0x00005b0007177a11 */ /* 0x000fc400010f1422 */
[----:B------:R-:W-:Y:S01]  /*2530*/  LEA.HI.X R7, R30, c[0x0][0x16c], R27, 0x2, P5 ;  /* 0x00005b001e077a11 */ /* 0x000fe200028f141b */
[----:B------:R-:W-:Y:S01]  /*2540*/  FFMA R34, R31, R28, R32 ;  /* 0x0000001c1f227223 */ /* 0x000fe20000000020 */
[----:B------:R1:W3:Y:S04]  /*2550*/  LDG.E R27, [R8.64+0xc] ;  /* 0x00000c06081b7981 */ /* 0x0002e8000c1e1900 */
[----:B------:R4:W5:Y:S01]  /*2560*/  LDG.E R31, [R22.64] ;  /* 0x00000006161f7981 */ /* 0x000962000c1e1900 */
[----:B------:R-:W-:Y:S01]  /*2570*/  FFMA R35, R29, R26, R34 ;  /* 0x0000001a1d237223 */ /* 0x000fe20000000022 */
[----:B------:R-:W-:Y:S02]  /*2580*/  IADD3 R34, P2, R11, UR8, RZ ;  /* 0x000000080b227c10 */ /* 0x000fe4000ff5e0ff */
[----:B------:R0:W5:Y:S04]  /*2590*/  LDG.E R26, [R20.64] ;  /* 0x00000006141a7981 */ /* 0x000168000c1e1900 */
[----:B------:R4:W2:Y:S01]  /*25a0*/  LDG.E R30, [R22.64+0x4] ;  /* 0x00000406161e7981 */ /* 0x0008a2000c1e1900 */
[----:B-1----:R-:W-:-:S03]  /*25b0*/  IMAD.X R9, RZ, RZ, RZ, P2 ;  /* 0x000000ffff097224 */ /* 0x002fc600010e06ff */
[----:B------:R0:W2:Y:S01]  /*25c0*/  LDG.E R29, [R20.64+0x4] ;  /* 0x00000406141d7981 */ /* 0x0000a2000c1e1900 */
[----:B------:R-:W-:-:S03]  /*25d0*/  LEA R8, P2, R34, c[0x0][0x160], 0x2 ;  /* 0x0000580022087a11 */ /* 0x000fc600078410ff */
[----:B------:R4:W2:Y:S01]  /*25e0*/  LDG.E R28, [R22.64+0x8] ;  /* 0x00000806161c7981 */ /* 0x0008a2000c1e1900 */
[----:B------:R-:W-:-:S03]  /*25f0*/  LEA.HI.X R9, R34, c[0x0][0x164], R9, 0x2, P2 ;  /* 0x0000590022097a11 */ /* 0x000fc600010f1409 */
[----:B------:R4:W2:Y:S01]  /*2600*/  LDG.E R32, [R22.64+0xc] ;  /* 0x00000c0616207981 */ /* 0x0008a2000c1e1900 */
[----:B------:R-:W-:-:S03]  /*2610*/  FFMA R37, R24, R25, R35 ;  /* 0x0000001918257223 */ /* 0x000fc60000000023 */
[----:B------:R0:W2:Y:S04]  /*2620*/  LDG.E R33, [R20.64+0xc] ;  /* 0x00000c0614217981 */ /* 0x0000a8000c1e1900 */
[----:B------:R-:W2:Y:S04]  /*2630*/  LDG.E R24, [R6.64] ;  /* 0x0000000606187981 */ /* 0x000ea8000c1e1900 */
[----:B------:R-:W2:Y:S04]  /*2640*/  LDG.E R35, [R8.64] ;  /* 0x0000000608237981 */ /* 0x000ea8000c1e1900 */
[----:B----4-:R-:W4:Y:S04]  /*2650*/  LDG.E R23, [R6.64+0x4] ;  /* 0x0000040606177981 */ /* 0x010f28000c1e1900 */
[----:B------:R-:W4:Y:S04]  /*2660*/  LDG.E R34, [R8.64+0x4] ;  /* 0x0000040608227981 */ /* 0x000f28000c1e1900 */
[----:B------:R-:W4:Y:S04]  /*2670*/  LDG.E R22, [R6.64+0x8] ;  /* 0x0000080606167981 */ /* 0x000f28000c1e1900 */
[----:B0-----:R-:W4:Y:S04]  /*2680*/  LDG.E R21, [R8.64+0x8] ;  /* 0x0000080608157981 */ /* 0x001f28000c1e1900 */
[----:B------:R-:W4:Y:S04]  /*2690*/  LDG.E R25, [R6.64+0xc] ;  /* 0x00000c0606197981 */ /* 0x000f28000c1e1900 */
[----:B------:R-:W4:Y:S01]  /*26a0*/  LDG.E R20, [R8.64+0xc] ;  /* 0x00000c0608147981 */ /* 0x000f22000c1e1900 */
[----:B------:R-:W-:-:S04]  /*26b0*/  IADD3 R10, R10, -0x10, RZ ;  /* 0xfffffff00a0a7810 */ /* 0x000fc80007ffe0ff */
[----:B------:R-:W-:Y:S01]  /*26c0*/  ISETP.GT.AND P2, PT, R10, 0xc, PT ;  /* 0x0000000c0a00780c */ /* 0x000fe20003f44270 */
[----:B------:R-:W-:Y:S01]  /*26d0*/  UIADD3 UR4, UR4, 0x10, URZ ;  /* 0x0000001004047890 */ /* 0x000fe2000fffe03f */
[----:B---3--:R-:W-:-:S04]  /*26e0*/  FFMA R18, R18, R27, R37 ;  /* 0x0000001b12127223 */ /* 0x008fc80000000025 */
[----:B-----5:R-:W-:-:S04]  /*26f0*/  FFMA R31, R31, R26, R18 ;  /* 0x0000001a1f1f7223 */ /* 0x020fc80000000012 */
[----:B--2---:R-:W-:-:S04]  /*2700*/  FFMA R29, R30, R29, R31 ;  /* 0x0000001d1e1d7223 */ /* 0x004fc8000000001f */
[----:B------:R-:W-:-:S04]  /*2710*/  FFMA R19, R28, R19, R29 ;  /* 0x000000131c137223 */ /* 0x000fc8000000001d */
[----:B------:R-:W-:-:S04]  /*2720*/  FFMA R19, R32, R33, R19 ;  /* 0x0000002120137223 */ /* 0x000fc80000000013 */
[----:B------:R-:W-:-:S04]  /*2730*/  FFMA R24, R24, R35, R19 ;  /* 0x0000002318187223 */ /* 0x000fc80000000013 */
[----:B----4-:R-:W-:-:S04]  /*2740*/  FFMA R23, R23, R34, R24 ;  /* 0x0000002217177223 */ /* 0x010fc80000000018 */
[----:B------:R-:W-:-:S04]  /*2750*/  FFMA R22, R22, R21, R23 ;  /* 0x0000001516167223 */ /* 0x000fc80000000017 */
[----:B------:R-:W-:Y:S01]  /*2760*/  FFMA R6, R25, R20, R22 ;  /* 0x0000001419067223 */ /* 0x000fe20000000016 */
[----:B------:R-:W-:Y:S05]  /*2770*/  @P2 BRA `(.L_x_267) ;  /* 0xfffffa9000002947 */ /* 0x000fea000383ffff */
.L_x_266:
[----:B------:R-:W-:-:S13]  /*2780*/  ISETP.GT.AND P2, PT, R10, 0x4, PT ;  /* 0x000000040a00780c */ /* 0x000fda0003f44270 */
[----:B------:R-:W-:Y:S05]  /*2790*/  @!P2 BRA `(.L_x_268) ;  /* 0x000002c00000a947 */ /* 0x000fea0003800000 */
[----:B------:R-:W-:Y:S01]  /*27a0*/  IADD3 R7, P0, R11, UR4, RZ ;  /* 0x000000040b077c10 */ /* 0x000fe2000ff1e0ff */
[----:B------:R-:W-:Y:S01]  /*27b0*/  UIADD3 UR5, UR4, 0x4, URZ ;  /* 0x0000000404057890 */ /* 0x000fe2000fffe03f */
[----:B------:R-:W-:-:S03]  /*27c0*/  IADD3 R8, P2, R13, UR4, RZ ;  /* 0x000000040d087c10 */ /* 0x000fc6000ff5e0ff */
[----:B0-----:R-:W-:Y:S01]  /*27d0*/  IMAD.X R18, RZ, RZ, RZ, P0 ;  /* 0x000000ffff127224 */ /* 0x001fe200000e06ff */
[C---:B------:R-:W-:Y:S01]  /*27e0*/  LEA R20, P0, R7.reuse, c[0x0][0x160], 0x2 ;  /* 0x0000580007147a11 */ /* 0x040fe200078010ff */
[----:B------:R-:W-:Y:S01]  /*27f0*/  IMAD.X R9, RZ, RZ, RZ, P2 ;  /* 0x000000ffff097224 */ /* 0x000fe200010e06ff */
[C---:B------:R-:W-:Y:S02]  /*2800*/  LEA R22, P2, R8.reuse, c[0x0][0x168], 0x2 ;  /* 0x00005a0008167a11 */ /* 0x040fe400078410ff */
[----:B------:R-:W-:Y:S02]  /*2810*/  LEA.HI.X R21, R7, c[0x0][0x164], R18, 0x2, P0 ;  /* 0x0000590007157a11 */ /* 0x000fe400000f1412 */
[----:B------:R-:W-:Y:S02]  /*2820*/  LEA.HI.X R23, R8, c[0x0][0x16c], R9, 0x2, P2 ;  /* 0x00005b0008177a11 */ /* 0x000fe400010f1409 */
[----:B------:R-:W-:Y:S01]  /*2830*/  IADD3 R7, P0, R11, UR5, RZ ;  /* 0x000000050b077c10 */ /* 0x000fe2000ff1e0ff */
[----:B------:R0:W2:Y:S01]  /*2840*/  LDG.E R28, [R20.64] ;  /* 0x00000006141c7981 */ /* 0x0000a2000c1e1900 */
[----:B------:R-:W-:-:S03]  /*2850*/  IADD3 R9, P2, R13, UR5, RZ ;  /* 0x000000050d097c10 */ /* 0x000fc6000ff5e0ff */
[----:B------:R-:W2:Y:S01]  /*2860*/  LDG.E R27, [R22.64] ;  /* 0x00000006161b7981 */ /* 0x000ea2000c1e1900 */
[----:B------:R-:W-:Y:S01]  /*2870*/  IMAD.X R24, RZ, RZ, RZ, P0 ;  /* 0x000000ffff187224 */ /* 0x000fe200000e06ff */
[----:B------:R-:W-:Y:S02]  /*2880*/  LEA R18, P0, R7, c[0x0][0x160], 0x2 ;  /* 0x0000580007127a11 */ /* 0x000fe400078010ff */
[----:B------:R0:W3:Y:S01]  /*2890*/  LDG.E R26, [R20.64+0x4] ;  /* 0x00000406141a7981 */ /* 0x0000e2000c1e1900 */
[----:B------:R-:W-:-:S03]  /*28a0*/  IMAD.X R30, RZ, RZ, RZ, P2 ;  /* 0x000000ffff1e7224 */ /* 0x000fc600010e06ff */
[----:B------:R-:W3:Y:S01]  /*28b0*/  LDG.E R25, [R22.64+0x4] ;  /* 0x0000040616197981 */ /* 0x000ee2000c1e1900 */
[----:B------:R-:W-:Y:S02]  /*28c0*/  LEA R8, P2, R9, c[0x0][0x168], 0x2 ;  /* 0x00005a0009087a11 */ /* 0x000fe400078410ff */
[----:B------:R-:W-:Y:S01]  /*28d0*/  LEA.HI.X R19, R7, c[0x0][0x164], R24, 0x2, P0 ;  /* 0x0000590007137a11 */ /* 0x000fe200000f1418 */
[----:B------:R-:W4:Y:S01]  /*28e0*/  LDG.E R29, [R22.64+0xc] ;  /* 0x00000c06161d7981 */ /* 0x000f22000c1e1900 */
[----:B------:R-:W-:-:S03]  /*28f0*/  LEA.HI.X R9, R9, c[0x0][0x16c], R30, 0x2, P2 ;  /* 0x00005b0009097a11 */ /* 0x000fc600010f141e */
[----:B------:R-:W5:Y:S04]  /*2900*/  LDG.E R7, [R22.64+0x8] ;  /* 0x0000080616077981 */ /* 0x000f68000c1e1900 */
[----:B------:R0:W5:Y:S04]  /*2910*/  LDG.E R24, [R20.64+0x8] ;  /* 0x0000080614187981 */ /* 0x000168000c1e1900 */
[----:B------:R0:W4:Y:S04]  /*2920*/  LDG.E R36, [R20.64+0xc] ;  /* 0x00000c0614247981 */ /* 0x000128000c1e1900 */
[----:B------:R-:W4:Y:S04]  /*2930*/  LDG.E R35, [R18.64] ;  /* 0x0000000612237981 */ /* 0x000f28000c1e1900 */
[----:B------:R-:W4:Y:S04]  /*2940*/  LDG.E R34, [R8.64] ;  /* 0x0000000608227981 */ /* 0x000f28000c1e1900 */
[----:B------:R-:W4:Y:S04]  /*2950*/  LDG.E R33, [R18.64+0x4] ;  /* 0x0000040612217981 */ /* 0x000f28000c1e1900 */
[----:B------:R-:W4:Y:S04]  /*2960*/  LDG.E R32, [R8.64+0x4] ;  /* 0x0000040608207981 */ /* 0x000f28000c1e1900 */
[----:B------:R-:W4:Y:S04]  /*2970*/  LDG.E R30, [R8.64+0x8] ;  /* 0x00000806081e7981 */ /* 0x000f28000c1e1900 */
[----:B------:R-:W4:Y:S04]  /*2980*/  LDG.E R31, [R18.64+0x8] ;  /* 0x00000806121f7981 */ /* 0x000f28000c1e1900 */
[----:B------:R-:W4:Y:S04]  /*2990*/  LDG.E R37, [R8.64+0xc] ;  /* 0x00000c0608257981 */ /* 0x000f28000c1e1900 */
[----:B0-----:R-:W4:Y:S01]  /*29a0*/  LDG.E R20, [R18.64+0xc] ;  /* 0x00000c0612147981 */ /* 0x001f22000c1e1900 */
[----:B------:R-:W-:-:S02]  /*29b0*/  PLOP3.LUT P0, PT, PT, PT, PT, 0x8, 0x0 ;  /* 0x000000000000781c */ /* 0x000fc40003f0e170 */
[----:B------:R-:W-:Y:S01]  /*29c0*/  IADD3 R10, R10, -0x8, RZ ;  /* 0xfffffff80a0a7810 */ /* 0x000fe20007ffe0ff */
[----:B------:R-:W-:Y:S01]  /*29d0*/  UIADD3 UR4, UR4, 0x8, URZ ;  /* 0x0000000804047890 */ /* 0x000fe2000fffe03f */
[----:B--2---:R-:W-:-:S04]  /*29e0*/  FFMA R28, R27, R28, R6 ;  /* 0x0000001c1b1c7223 */ /* 0x004fc80000000006 */
[----:B---3--:R-:W-:-:S04]  /*29f0*/  FFMA R26, R25, R26, R28 ;  /* 0x0000001a191a7223 */ /* 0x008fc8000000001c */
[----:B-----5:R-:W-:-:S04]  /*2a00*/  FFMA R24, R7, R24, R26 ;  /* 0x0000001807187223 */ /* 0x020fc8000000001a */
[----:B----4-:R-:W-:-:S04]  /*2a10*/  FFMA R29, R29, R36, R24 ;  /* 0x000000241d1d7223 */ /* 0x010fc80000000018 */
[----:B------:R-:W-:-:S04]  /*2a20*/  FFMA R29, R34, R35, R29 ;  /* 0x00000023221d7223 */ /* 0x000fc8000000001d */
[----:B------:R-:W-:-:S04]  /*2a30*/  FFMA R29, R32, R33, R29 ;  /* 0x00000021201d7223 */ /* 0x000fc8000000001d */
[----:B------:R-:W-:-:S04]  /*2a40*/  FFMA R30, R30, R31, R29 ;  /* 0x0000001f1e1e7223 */ /* 0x000fc8000000001d */
[----:B------:R-:W-:-:S01]  /*2a50*/  FFMA R6, R37, R20, R30 ;  /* 0x0000001425067223 */ /* 0x000fc2000000001e */
.L_x_268:
[----:B------:R-:W-:-:S13]  /*2a60*/  ISETP.NE.OR P0, PT, R10, RZ, P0 ;  /* 0x000000ff0a00720c */ /* 0x000fda0000705670 */
[----:B------:R-:W-:Y:S05]  /*2a70*/  @!P0 BRA `(.L_x_264) ;  /* 0x0000018000008947 */ /* 0x000fea0003800000 */
.L_x_265:
[----:B------:R-:W-:Y:S02]  /*2a80*/  IADD3 R7, P0, R11, UR4, RZ ;  /* 0x000000040b077c10 */ /* 0x000fe4000ff1e0ff */
[----:B0-----:R-:W-:-:S03]  /*2a90*/  IADD3 R19, P2, R13, UR4, RZ ;  /* 0x000000040d137c10 */ /* 0x001fc6000ff5e0ff */
        /* <DEDUP_REMOVED lines=22> */
.L_x_264:
[----:B------:R-:W-:-:S13]  /*2c00*/  ISETP.NE.AND P0, PT, R4, RZ, PT ;  /* 0x000000ff0400720c */ /* 0x000fda0003f05270 */
[----:B------:R-:W-:Y:S05]  /*2c10*/  @!P0 BRA `(.L_x_263) ;  /* 0x0000014000008947 */ /* 0x000fea0003800000 */
[----:B------:R-:W-:Y:S02]  /*2c20*/  IADD3 R11, P0, R11, UR4, RZ ;  /* 0x000000040b0b7c10 */ /* 0x000fe4000ff1e0ff */
[----:B------:R-:W-:-:S03]  /*2c30*/  IADD3 R13, P2, R13, UR4, RZ ;  /* 0x000000040d0d7c10 */ /* 0x000fc6000ff5e0ff */
[----:B------:R-:W-:Y:S01]  /*2c40*/  IMAD.X R20, RZ, RZ, RZ, P0 ;  /* 0x000000ffff147224 */ /* 0x000fe200000e06ff */
[----:B------:R-:W-:Y:S01]  /*2c50*/  LEA R8, P0, R11, c[0x0][0x160], 0x2 ;  /* 0x000058000b087a11 */ /* 0x000fe200078010ff */
[----:B0-----:R-:W-:Y:S01]  /*2c60*/  IMAD.X R18, RZ, RZ, RZ, P2 ;  /* 0x000000ffff127224 */ /* 0x001fe200010e06ff */
        /* <DEDUP_REMOVED lines=15> */
.L_x_263:
[----:B------:R-:W-:-:S04]  /*2d60*/  IMAD.IADD R15, R12, 0x1, R15 ;  /* 0x000000010c0f7824 */ /* 0x000fc800078e020f */
[----:B------:R-:W-:Y:S01]  /*2d70*/  IMAD.WIDE.U32 R14, R15, R14, c[0x0][0x170] ;  /* 0x00005c000f0e7625 */ /* 0x000fe200078e000e */
[----:B------:R-:W-:Y:S05]  /*2d80*/  @!P4 BRA `(.L_x_269) ;  /* 0x000000200000c947 */ /* 0x000fea0003800000 */
[----:B------:R-:W2:Y:S02]  /*2d90*/  LDG.E R17, [R16.64] ;  /* 0x0000000610117981 */ /* 0x000ea4000c1e1900 */
[----:B--2---:R-:W-:-:S05]  /*2da0*/  FADD R6, R6, R17 ;  /* 0x0000001106067221 */ /* 0x004fca0000000000 */
.L_x_269:
[----:B------:R1:W-:Y:S01]  /*2db0*/  STG.E [R14.64], R6 ;  /* 0x000000060e007986 */ /* 0x0003e2000c101906 */
[----:B------:R-:W-:Y:S05]  /*2dc0*/  BRA `(.L_x_262) ;  /* 0x00004ac000007947 */ /* 0x000fea0003800000 */
.L_x_254:
[----:B------:R-:W-:-:S13]  /*2dd0*/  ISETP.NE.AND P0, PT, RZ, c[0x0][0x1bc], PT ;  /* 0x00006f00ff007a0c */ /* 0x000fda0003f05270 */
[----:B------:R-:W-:Y:S05]  /*2de0*/  @!P0 BRA `(.L_x_270) ;  /* 0x0000008000008947 */ /* 0x000fea0003800000 */
[----:B------:R-:W-:-:S04]  /*2df0*/  LOP3.LUT R7, R8, 0x1, RZ, 0xc0, !PT ;  /* 0x0000000108077812 */ /* 0x000fc800078ec0ff */
[----:B------:R-:W-:-:S13]  /*2e00*/  ISETP.NE.U32.AND P0, PT, R7, 0x1, PT ;  /* 0x000000010700780c */ /* 0x000fda0003f05070 */
[----:B------:R-:W-:Y:S05]  /*2e10*/  @!P0 BRA `(.L_x_262) ;  /* 0x00004a7000008947 */ /* 0x000fea0003800000 */
[----:B------:R-:W-:-:S04]  /*2e20*/  IADD3 R28, R8, 0x1, RZ ;  /* 0x00000001081c7810 */ /* 0x000fc80007ffe0ff */
[----:B------:R-:W-:-:S13]  /*2e30*/  ISETP.GE.U32.AND P0, PT, R28, R5, PT ;  /* 0x000000051c00720c */ /* 0x000fda0003f06070 */
[----:B------:R-:W-:Y:S05]  /*2e40*/  @P0 BRA `(.L_x_262) ;  /* 0x00004a4000000947 */ /* 0x000fea0003800000 */
[----:B------:R-:W-:Y:S01]  /*2e50*/  SHF.R.U32.HI R8, RZ, 0x1, R8 ;  /* 0x00000001ff087819 */ /* 0x000fe20000011608 */
[----:B------:R-:W-:Y:S05]  /*2e60*/  BRA `(.L_x_271) ;  /* 0x0000006000007947 */ /* 0x000fea0003800000 */
.L_x_270:
[----:B------:R-:W-:-:S04]  /*2e70*/  SHF.R.U32.HI R7, RZ, 0x1, R5 ;  /* 0x00000001ff077819 */ /* 0x000fc80000011605 */
[----:B------:R-:W-:-:S13]  /*2e80*/  ISETP.GE.U32.AND P0, PT, R8, R7, PT ;  /* 0x000000070800720c */ /* 0x000fda0003f06070 */
[----:B------:R-:W-:Y:S05]  /*2e90*/  @P0 BRA `(.L_x_262) ;  /* 0x000049f000000947 */ /* 0x000fea0003800000 */
[----:B------:R-:W-:-:S05]  /*2ea0*/  IMAD.IADD R28, R8, 0x1, R7 ;  /* 0x00000001081c7824 */ /* 0x000fca00078e0207 */
[----:B------:R-:W-:-:S13]  /*2eb0*/  ISETP.GE.U32.AND P0, PT, R28, R5, PT ;  /* 0x000000051c00720c */ /* 0x000fda0003f06070 */
[----:B------:R-:W-:Y:S05]  /*2ec0*/  @P0 BRA `(.L_x_262) ;  /* 0x000049c000000947 */ /* 0x000fea0003800000 */
.L_x_271:
[----:B------:R-:W-:Y:S01]  /*2ed0*/  ISETP.NE.AND P4, PT, RZ, c[0x0][0x1ac], PT ;  /* 0x00006b00ff007a0c */ /* 0x000fe20003f85270 */
[----:B------:R-:W-:-:S12]  /*2ee0*/  CS2R R26, SRZ ;  /* 0x00000000001a7805 */ /* 0x000fd8000001ff00 */
        /* <DEDUP_REMOVED lines=13> */
.L_x_276:
        /* <DEDUP_REMOVED lines=11> */
[----:B------:R-:W3:Y:S04]  /*3070*/  LDG.E R31, [R22.64+0x4] ;  /* 0x00000406161f7981 */ /* 0x000ee8000c1e1900 */
[----:B------:R0:W4:Y:S04]  /*3080*/  LDG.E R29, [R22.64+0x8] ;  /* 0x00000806161d7981 */ /* 0x000128000c1e1900 */
[----:B------:R-:W4:Y:S04]  /*3090*/  LDG.E R30, [R24.64+0x8] ;  /* 0x00000806181e7981 */ /* 0x000f28000c1e1900 */
[----:B------:R0:W5:Y:S04]  /*30a0*/  LDG.E R15, [R22.64+0xc] ;  /* 0x00000c06160f7981 */ /* 0x000168000c1e1900 */
[----:B------:R-:W5:Y:S01]  /*30b0*/  LDG.E R34, [R24.64+0xc] ;  /* 0x00000c0618227981 */ /* 0x000f62000c1e1900 */
[----:B------:R-:W-:Y:S01]  /*30c0*/  UIADD3 UR5, UR4, 0x4, URZ ;  /* 0x0000000404057890 */ /* 0x000fe2000fffe03f */
[----:B--2---:R-:W-:-:S05]  /*30d0*/  FFMA R26, R33, R35, R26 ;  /* 0x00000023211a7223 */ /* 0x004fca000000001a */
[----:B------:R-:W-:Y:S01]  /*30e0*/  IADD3 R33, P5, R11, UR5, RZ ;  /* 0x000000050b217c10 */ /* 0x000fe2000ffbe0ff */
[----:B---3--:R-:W-:Y:S01]  /*30f0*/  FFMA R26, R31, R32, R26 ;  /* 0x000000201f1a7223 */ /* 0x008fe2000000001a */
[----:B------:R-:W-:-:S03]  /*3100*/  IADD3 R31, P6, R12, UR5, RZ ;  /* 0x000000050c1f7c10 */ /* 0x000fc6000ffde0ff */
[----:B------:R-:W-:Y:S01]  /*3110*/  IMAD.X R36, RZ, RZ, RZ, P5 ;  /* 0x000000ffff247224 */ /* 0x000fe200028e06ff */
[----:B------:R-:W-:-:S04]  /*3120*/  LEA R32, P5, R33, c[0x0][0x160], 0x2 ;  /* 0x0000580021207a11 */ /* 0x000fc800078a10ff */
[----:B------:R-:W-:Y:S01]  /*3130*/  LEA.HI.X R33, R33, c[0x0][0x164], R36, 0x2, P5 ;  /* 0x0000590021217a11 */ /* 0x000fe200028f1424 */
[----:B------:R-:W-:Y:S01]  /*3140*/  IMAD.X R36, RZ, RZ, RZ, P6 ;  /* 0x000000ffff247224 */ /* 0x000fe200030e06ff */
[----:B0-----:R-:W-:Y:S01]  /*3150*/  LEA R22, P5, R31, c[0x0][0x168], 0x2 ;  /* 0x00005a001f167a11 */ /* 0x001fe200078a10ff */
[----:B----4-:R-:W-:Y:S02]  /*3160*/  FFMA R26, R29, R30, R26 ;  /* 0x0000001e1d1a7223 */ /* 0x010fe4000000001a */
[----:B------:R-:W2:Y:S01]  /*3170*/  LDG.E R29, [R32.64] ;  /* 0x00000006201d7981 */ /* 0x000ea2000c1e1900 */
[----:B------:R-:W-:-:S03]  /*3180*/  LEA.HI.X R23, R31, c[0x0][0x16c], R36, 0x2, P5 ;  /* 0x00005b001f177a11 */ /* 0x000fc600028f1424 */
[----:B------:R-:W3:Y:S04]  /*3190*/  LDG.E R31, [R32.64+0x4] ;  /* 0x00000406201f7981 */ /* 0x000ee8000c1e1900 */
[----:B------:R-:W2:Y:S04]  /*31a0*/  LDG.E R30, [R22.64] ;  /* 0x00000006161e7981 */ /* 0x000ea8000c1e1900 */
[----:B------:R-:W3:Y:S01]  /*31b0*/  LDG.E R36, [R22.64+0x4] ;  /* 0x0000040616247981 */ /* 0x000ee2000c1e1900 */
[----:B-----5:R-:W-:-:S03]  /*31c0*/  FFMA R35, R15, R34, R26 ;  /* 0x000000220f237223 */ /* 0x020fc6000000001a */
[----:B------:R0:W4:Y:S04]  /*31d0*/  LDG.E R15, [R22.64+0x8] ;  /* 0x00000806160f7981 */ /* 0x000128000c1e1900 */
[----:B------:R-:W4:Y:S04]  /*31e0*/  LDG.E R24, [R32.64+0x8] ;  /* 0x0000080620187981 */ /* 0x000f28000c1e1900 */
[----:B------:R0:W5:Y:S04]  /*31f0*/  LDG.E R25, [R22.64+0xc] ;  /* 0x00000c0616197981 */ /* 0x000168000c1e1900 */
[----:B------:R1:W5:Y:S01]  /*3200*/  LDG.E R26, [R32.64+0xc] ;  /* 0x00000c06201a7981 */ /* 0x000362000c1e1900 */
[----:B------:R-:W-:-:S06]  /*3210*/  UIADD3 UR5, UR4, 0x8, URZ ;  /* 0x0000000804057890 */ /* 0x000fcc000fffe03f */
[----:B------:R-:W-:Y:S01]  /*3220*/  IADD3 R34, P5, R11, UR5, RZ ;  /* 0x000000050b227c10 */ /* 0x000fe2000ffbe0ff */
[----:B--2---:R-:W-:-:S04]  /*3230*/  FFMA R29, R30, R29, R35 ;  /* 0x0000001d1e1d7223 */ /* 0x004fc80000000023 */
[----:B---3--:R-:W-:Y:S01]  /*3240*/  FFMA R36, R36, R31, R29 ;  /* 0x0000001f24247223 */ /* 0x008fe2000000001d */
[----:B------:R-:W-:Y:S01]  /*3250*/  IMAD.X R31, RZ, RZ, RZ, P5 ;  /* 0x000000ffff1f7224 */ /* 0x000fe200028e06ff */
[----:B------:R-:W-:Y:S02]  /*3260*/  LEA R30, P5, R34, c[0x0][0x160], 0x2 ;  /* 0x00005800221e7a11 */ /* 0x000fe400078a10ff */
[----:B------:R-:W-:Y:S02]  /*3270*/  IADD3 R29, P6, R12, UR5, RZ ;  /* 0x000000050c1d7c10 */ /* 0x000fe4000ffde0ff */
[----:B------:R-:W-:Y:S02]  /*3280*/  LEA.HI.X R31, R34, c[0x0][0x164], R31, 0x2, P5 ;  /* 0x00005900221f7a11 */ /* 0x000fe400028f141f */
[----:B0-----:R-:W-:Y:S01]  /*3290*/  LEA R22, P5, R29, c[0x0][0x168], 0x2 ;  /* 0x00005a001d167a11 */ /* 0x001fe200078a10ff */
[----:B------:R-:W-:Y:S01]  /*32a0*/  IMAD.X R34, RZ, RZ, RZ, P6 ;  /* 0x000000ffff227224 */ /* 0x000fe200030e06ff */
[----:B----4-:R-:W-:Y:S01]  /*32b0*/  FFMA R36, R15, R24, R36 ;  /* 0x000000180f247223 */ /* 0x010fe20000000024 */
[----:B-1----:R-:W2:Y:S03]  /*32c0*/  LDG.E R32, [R30.64+0x4] ;  /* 0x000004061e207981 */ /* 0x002ea6000c1e1900 */
[----:B------:R-:W-:Y:S01]  /*32d0*/  LEA.HI.X R23, R29, c[0x0][0x16c], R34, 0x2, P5 ;  /* 0x00005b001d177a11 */ /* 0x000fe200028f1422 */
[----:B------:R-:W3:Y:S04]  /*32e0*/  LDG.E R24, [R30.64] ;  /* 0x000000061e187981 */ /* 0x000ee8000c1e1900 */
[----:B------:R-:W3:Y:S04]  /*32f0*/  LDG.E R29, [R22.64] ;  /* 0x00000006161d7981 */ /* 0x000ee8000c1e1900 */
[----:B------:R-:W2:Y:S04]  /*3300*/  LDG.E R33, [R22.64+0x4] ;  /* 0x0000040616217981 */ /* 0x000ea8000c1e1900 */
[----:B------:R0:W4:Y:S04]  /*3310*/  LDG.E R15, [R22.64+0x8] ;  /* 0x00000806160f7981 */ /* 0x000128000c1e1900 */
[----:B------:R1:W4:Y:S01]  /*3320*/  LDG.E R34, [R30.64+0x8] ;  /* 0x000008061e227981 */ /* 0x000322000c1e1900 */
[----:B-----5:R-:W-:-:S03]  /*3330*/  FFMA R36, R25, R26, R36 ;  /* 0x0000001a19247223 */ /* 0x020fc60000000024 */
[----:B------:R0:W5:Y:S04]  /*3340*/  LDG.E R26, [R22.64+0xc] ;  /* 0x00000c06161a7981 */ /* 0x000168000c1e1900 */
[----:B------:R1:W5:Y:S01]  /*3350*/  LDG.E R35, [R30.64+0xc] ;  /* 0x00000c061e237981 */ /* 0x000362000c1e1900 */
[----:B------:R-:W-:-:S06]  /*3360*/  UIADD3 UR5, UR4, 0xc, URZ ;  /* 0x0000000c04057890 */ /* 0x000fcc000fffe03f */
[----:B------:R-:W-:Y:S01]  /*3370*/  IADD3 R25, P5, R11, UR5, RZ ;  /* 0x000000050b197c10 */ /* 0x000fe2000ffbe0ff */
[----:B---3--:R-:W-:-:S04]  /*3380*/  FFMA R24, R29, R24, R36 ;  /* 0x000000181d187223 */ /* 0x008fc80000000024 */
[----:B------:R-:W-:Y:S01]  /*3390*/  IMAD.X R36, RZ, RZ, RZ, P5 ;  /* 0x000000ffff247224 */ /* 0x000fe200028e06ff */
[----:B------:R-:W-:Y:S01]  /*33a0*/  IADD3 R29, P6, R12, UR5, RZ ;  /* 0x000000050c1d7c10 */ /* 0x000fe2000ffde0ff */
[----:B--2---:R-:W-:Y:S01]  /*33b0*/  FFMA R32, R33, R32, R24 ;  /* 0x0000002021207223 */ /* 0x004fe20000000018 */
[----:B------:R-:W-:-:S04]  /*33c0*/  LEA R24, P5, R25, c[0x0][0x160], 0x2 ;  /* 0x0000580019187a11 */ /* 0x000fc800078a10ff */
[----:B------:R-:W-:Y:S01]  /*33d0*/  LEA.HI.X R25, R25, c[0x0][0x164], R36, 0x2, P5 ;  /* 0x0000590019197a11 */ /* 0x000fe200028f1424 */
[----:B------:R-:W-:Y:S01]  /*33e0*/  IMAD.X R36, RZ, RZ, RZ, P6 ;  /* 0x000000ffff247224 */ /* 0x000fe200030e06ff */
[----:B0-----:R-:W-:-:S03]  /*33f0*/  LEA R22, P5, R29, c[0x0][0x168], 0x2 ;  /* 0x00005a001d167a11 */ /* 0x001fc600078a10ff */
[----:B-1----:R-:W2:Y:S01]  /*3400*/  LDG.E R31, [R24.64+0x4] ;  /* 0x00000406181f7981 */ /* 0x002ea2000c1e1900 */
[----:B------:R-:W-:Y:S01]  /*3410*/  LEA.HI.X R23, R29, c[0x0][0x16c], R36, 0x2, P5 ;  /* 0x00005b001d177a11 */ /* 0x000fe200028f1424 */
[----:B----4-:R-:W-:Y:S02]  /*3420*/  FFMA R29, R15, R34, R32 ;  /* 0x000000220f1d7223 */ /* 0x010fe40000000020 */
[----:B------:R-:W3:Y:S02]  /*3430*/  LDG.E R15, [R24.64] ;  /* 0x00000006180f7981 */ /* 0x000ee4000c1e1900 */
[----:B-----5:R-:W-:Y:S02]  /*3440*/  FFMA R30, R26, R35, R29 ;  /* 0x000000231a1e7223 */ /* 0x020fe4000000001d */
[----:B------:R-:W3:Y:S04]  /*3450*/  LDG.E R29, [R22.64] ;  /* 0x00000006161d7981 */ /* 0x000ee8000c1e1900 */
[----:B------:R-:W2:Y:S04]  /*3460*/  LDG.E R32, [R22.64+0x4] ;  /* 0x0000040616207981 */ /* 0x000ea8000c1e1900 */
[----:B------:R-:W4:Y:S04]  /*3470*/  LDG.E R26, [R22.64+0x8] ;  /* 0x00000806161a7981 */ /* 0x000f28000c1e1900 */
[----:B------:R-:W4:Y:S04]  /*3480*/  LDG.E R33, [R24.64+0x8] ;  /* 0x0000080618217981 */ /* 0x000f28000c1e1900 */
[----:B------:R-:W5:Y:S04]  /*3490*/  LDG.E R35, [R22.64+0xc] ;  /* 0x00000c0616237981 */ /* 0x000f68000c1e1900 */
[----:B------:R-:W5:Y:S01]  /*34a0*/  LDG.E R34, [R24.64+0xc] ;  /* 0x00000c0618227981 */ /* 0x000f62000c1e1900 */
[----:B------:R-:W-:-:S04]  /*34b0*/  IADD3 R7, R7, -0x10, RZ ;  /* 0xfffffff007077810 */ /* 0x000fc80007ffe0ff */
[----:B------:R-:W-:Y:S01]  /*34c0*/  ISETP.GT.AND P5, PT, R7, 0xc, PT ;  /* 0x0000000c0700780c */ /* 0x000fe20003fa4270 */
[----:B------:R-:W-:Y:S01]  /*34d0*/  UIADD3 UR4, UR4, 0x10, URZ ;  /* 0x0000001004047890 */ /* 0x000fe2000fffe03f */
[----:B---3--:R-:W-:-:S04]  /*34e0*/  FFMA R15, R29, R15, R30 ;  /* 0x0000000f1d0f7223 */ /* 0x008fc8000000001e */
[----:B--2---:R-:W-:-:S04]  /*34f0*/  FFMA R15, R32, R31, R15 ;  /* 0x0000001f200f7223 */ /* 0x004fc8000000000f */
[----:B----4-:R-:W-:-:S04]  /*3500*/  FFMA R26, R26, R33, R15 ;  /* 0x000000211a1a7223 */ /* 0x010fc8000000000f */
[----:B-----5:R-:W-:Y:S01]  /*3510*/  FFMA R26, R35, R34, R26 ;  /* 0x00000022231a7223 */ /* 0x020fe2000000001a */
[----:B------:R-:W-:Y:S05]  /*3520*/  @P5 BRA `(.L_x_276) ;  /* 0xfffffa9000005947 */ /* 0x000fea000383ffff */
.L_x_275:
        /* <DEDUP_REMOVED lines=14> */
[----:B------:R0:W4:Y:S04]  /*3610*/  LDG.E R15, [R22.64+0x8] ;  /* 0x00000806160f7981 */ /* 0x000128000c1e1900 */
[----:B------:R-:W4:Y:S04]  /*3620*/  LDG.E R32, [R24.64+0x8] ;  /* 0x0000080618207981 */ /* 0x000f28000c1e1900 */
[----:B------:R0:W5:Y:S04]  /*3630*/  LDG.E R29, [R22.64+0xc] ;  /* 0x00000c06161d7981 */ /* 0x000168000c1e1900 */
[----:B------:R1:W5:Y:S01]  /*3640*/  LDG.E R34, [R24.64+0xc] ;  /* 0x00000c0618227981 */ /* 0x000362000c1e1900 */
[----:B------:R-:W-:Y:S01]  /*3650*/  UIADD3 UR5, UR4, 0x4, URZ ;  /* 0x0000000404057890 */ /* 0x000fe2000fffe03f */
[----:B--2---:R-:W-:-:S05]  /*3660*/  FFMA R33, R33, R35, R26 ;  /* 0x0000002321217223 */ /* 0x004fca000000001a */
[----:B------:R-:W-:-:S05]  /*3670*/  IADD3 R35, P0, R11, UR5, RZ ;  /* 0x000000050b237c10 */ /* 0x000fca000ff1e0ff */
[----:B------:R-:W-:Y:S01]  /*3680*/  IMAD.X R36, RZ, RZ, RZ, P0 ;  /* 0x000000ffff247224 */ /* 0x000fe200000e06ff */
[----:B---3--:R-:W-:Y:S01]  /*3690*/  FFMA R26, R30, R31, R33 ;  /* 0x0000001f1e1a7223 */ /* 0x008fe20000000021 */
[C---:B------:R-:W-:Y:S02]  /*36a0*/  LEA R30, P0, R35.reuse, c[0x0][0x160], 0x2 ;  /* 0x00005800231e7a11 */ /* 0x040fe400078010ff */
[----:B------:R-:W-:Y:S02]  /*36b0*/  IADD3 R33, P5, R12, UR5, RZ ;  /* 0x000000050c217c10 */ /* 0x000fe4000ffbe0ff */
[----:B------:R-:W-:Y:S02]  /*36c0*/  LEA.HI.X R31, R35, c[0x0][0x164], R36, 0x2, P0 ;  /* 0x00005900231f7a11 */ /* 0x000fe400000f1424 */
[----:B0-----:R-:W-:Y:S01]  /*36d0*/  LEA R22, P0, R33, c[0x0][0x168], 0x2 ;  /* 0x00005a0021167a11 */ /* 0x001fe200078010ff */
[----:B------:R-:W-:Y:S01]  /*36e0*/  IMAD.X R36, RZ, RZ, RZ, P5 ;  /* 0x000000ffff247224 */ /* 0x000fe200028e06ff */
[----:B----4-:R-:W-:Y:S01]  /*36f0*/  FFMA R26, R15, R32, R26 ;  /* 0x000000200f1a7223 */ /* 0x010fe2000000001a */
[----:B-1----:R-:W2:Y:S03]  /*3700*/  LDG.E R24, [R30.64] ;  /* 0x000000061e187981 */ /* 0x002ea6000c1e1900 */
[----:B------:R-:W-:Y:S01]  /*3710*/  LEA.HI.X R23, R33, c[0x0][0x16c], R36, 0x2, P0 ;  /* 0x00005b0021177a11 */ /* 0x000fe200000f1424 */
[----:B------:R-:W3:Y:S04]  /*3720*/  LDG.E R35, [R30.64+0xc] ;  /* 0x00000c061e237981 */ /* 0x000ee8000c1e1900 */
[----:B------:R-:W2:Y:S01]  /*3730*/  LDG.E R15, [R22.64] ;  /* 0x00000006160f7981 */ /* 0x000ea2000c1e1900 */
[----:B-----5:R-:W-:-:S03]  /*3740*/  FFMA R34, R29, R34, R26 ;  /* 0x000000221d227223 */ /* 0x020fc6000000001a */
[----:B------:R-:W4:Y:S04]  /*3750*/  LDG.E R29, [R30.64+0x4] ;  /* 0x000004061e1d7981 */ /* 0x000f28000c1e1900 */
[----:B------:R-:W4:Y:S04]  /*3760*/  LDG.E R32, [R22.64+0x4] ;  /* 0x0000040616207981 */ /* 0x000f28000c1e1900 */
[----:B------:R-:W5:Y:S04]  /*3770*/  LDG.E R25, [R22.64+0x8] ;  /* 0x0000080616197981 */ /* 0x000f68000c1e1900 */
[----:B------:R-:W5:Y:S04]  /*3780*/  LDG.E R26, [R30.64+0x8] ;  /* 0x000008061e1a7981 */ /* 0x000f68000c1e1900 */
[----:B------:R-:W3:Y:S01]  /*3790*/  LDG.E R33, [R22.64+0xc] ;  /* 0x00000c0616217981 */ /* 0x000ee2000c1e1900 */
[----:B------:R-:W-:-:S02]  /*37a0*/  PLOP3.LUT P0, PT, PT, PT, PT, 0x8, 0x0 ;  /* 0x000000000000781c */ /* 0x000fc40003f0e170 */
[----:B------:R-:W-:Y:S01]  /*37b0*/  IADD3 R7, R7, -0x8, RZ ;  /* 0xfffffff807077810 */ /* 0x000fe20007ffe0ff */
[----:B------:R-:W-:Y:S01]  /*37c0*/  UIADD3 UR4, UR4, 0x8, URZ ;  /* 0x0000000804047890 */ /* 0x000fe2000fffe03f */
[----:B--2---:R-:W-:-:S04]  /*37d0*/  FFMA R15, R15, R24, R34 ;  /* 0x000000180f0f7223 */ /* 0x004fc80000000022 */
[----:B----4-:R-:W-:-:S04]  /*37e0*/  FFMA R32, R32, R29, R15 ;  /* 0x0000001d20207223 */ /* 0x010fc8000000000f */
[----:B-----5:R-:W-:-:S04]  /*37f0*/  FFMA R26, R25, R26, R32 ;  /* 0x0000001a191a7223 */ /* 0x020fc80000000020 */
[----:B---3--:R-:W-:-:S01]  /*3800*/  FFMA R26, R33, R35, R26 ;  /* 0x00000023211a7223 */ /* 0x008fc2000000001a */
.L_x_277:
[----:B------:R-:W-:-:S13]  /*3810*/  ISETP.NE.OR P0, PT, R7, RZ, P0 ;  /* 0x000000ff0700720c */ /* 0x000fda0000705670 */
[----:B------:R-:W-:Y:S05]  /*3820*/  @!P0 BRA `(.L_x_273) ;  /* 0x0000018000008947 */ /* 0x000fea0003800000 */
.L_x_274:
        /* <DEDUP_REMOVED lines=16> */
[----:B------:R-:W-:-:S04]  /*3930*/  IADD3 R7, R7, -0x4, RZ ;  /* 0xfffffffc07077810 */ /* 0x000fc80007ffe0ff */
[----:B------:R-:W-:Y:S01]  /*3940*/  ISETP.NE.AND P0, PT, R7, RZ, PT ;  /* 0x000000ff0700720c */ /* 0x000fe20003f05270 */
[----:B------:R-:W-:Y:S01]  /*3950*/  UIADD3 UR4, UR4, 0x4, URZ ;  /* 0x0000000404047890 */ /* 0x000fe2000fffe03f */
[----:B--2---:R-:W-:-:S04]  /*3960*/  FFMA R29, R29, R30, R26 ;  /* 0x0000001e1d1d7223 */ /* 0x004fc8000000001a */
[----:B---3--:R-:W-:-:S04]  /*3970*/  FFMA R32, R32, R31, R29 ;  /* 0x0000001f20207223 */ /* 0x008fc8000000001d */
[----:B----4-:R-:W-:-:S04]  /*3980*/  FFMA R15, R15, R33, R32 ;  /* 0x000000210f0f7223 */ /* 0x010fc80000000020 */
[----:B-----5:R-:W-:Y:S01]  /*3990*/  FFMA R26, R34, R35, R15 ;  /* 0x00000023221a7223 */ /* 0x020fe2000000000f */
[----:B------:R-:W-:Y:S05]  /*39a0*/  @P0 BRA `(.L_x_274) ;  /* 0xfffffe8000000947 */ /* 0x000fea000383ffff */
.L_x_273:
        /* <DEDUP_REMOVED lines=21> */
[----:B---3--:R-:W-:-:S02]  /*3b00*/  @P0 FFMA R26, R15, R29, R26 ;  /* 0x0000001d0f1a0223 */ /* 0x008fc4000000001a */
.L_x_272:
[----:B------:R-:W-:Y:S05]  /*3b10*/  @!P4 BRA `(.L_x_278) ;  /* 0x00000c200000c947 */ /* 0x000fea0003800000 */
[----:B------:R-:W-:Y:S01]  /*3b20*/  ISETP.GE.U32.AND P0, PT, R3, 0x3, PT ;  /* 0x000000030300780c */ /* 0x000fe20003f06070 */
[----:B------:R-:W-:Y:S01]  /*3b30*/  IMAD R12, R9, c[0x0][0x1a4], R28 ;  /* 0x00006900090c7a24 */ /* 0x000fe200078e021c */
[----:B------:R-:W-:Y:S01]  /*3b40*/  UMOV UR4, URZ ;  /* 0x0000003f00047c82 */ /* 0x000fe20008000000 */
[----:B------:R-:W-:Y:S02]  /*3b50*/  IMAD.MOV.U32 R27, RZ, RZ, RZ ;  /* 0x000000ffff1b7224 */ /* 0x000fe400078e00ff */
[----:B------:R-:W-:-:S08]  /*3b60*/  IMAD R12, R12, c[0x0][0x1ac], RZ ;  /* 0x00006b000c0c7a24 */ /* 0x000fd000078e02ff */
        /* <DEDUP_REMOVED lines=8> */
.L_x_282:
        /* <DEDUP_REMOVED lines=15> */
[----:B------:R4:W5:Y:S01]  /*3ce0*/  LDG.E R34, [R24.64+0xc] ;  /* 0x00000c0618227981 */ /* 0x000962000c1e1900 */
        /* <DEDUP_REMOVED lines=9> */
[----:B0-----:R-:W-:-:S04]  /*3d80*/  LEA R22, P5, R27, c[0x0][0x168], 0x2 ;  /* 0x00005a001b167a11 */ /* 0x001fc800078a10ff */
[----:B------:R-:W-:Y:S01]  /*3d90*/  LEA.HI.X R23, R27, c[0x0][0x16c], R31, 0x2, P5 ;  /* 0x00005b001b177a11 */ /* 0x000fe200028f141f */
[----:B----4-:R-:W-:Y:S01]  /*3da0*/  FFMA R24, R29, R30, R36 ;  /* 0x0000001e1d187223 */ /* 0x010fe20000000024 */
[----:B------:R-:W2:Y:S04]  /*3db0*/  LDG.E R27, [R32.64] ;  /* 0x00000006201b7981 */ /* 0x000ea8000c1e1900 */
[----:B------:R-:W2:Y:S04]  /*3dc0*/  LDG.E R30, [R22.64] ;  /* 0x00000006161e7981 */ /* 0x000ea8000c1e1900 */
[----:B------:R-:W3:Y:S04]  /*3dd0*/  LDG.E R29, [R32.64+0x4] ;  /* 0x00000406201d7981 */ /* 0x000ee8000c1e1900 */
[----:B------:R-:W3:Y:S01]  /*3de0*/  LDG.E R36, [R22.64+0x4] ;  /* 0x0000040616247981 */ /* 0x000ee2000c1e1900 */
[----:B-----5:R-:W-:-:S03]  /*3df0*/  FFMA R31, R15, R34, R24 ;  /* 0x000000220f1f7223 */ /* 0x020fc60000000018 */
[----:B------:R0:W4:Y:S04]  /*3e00*/  LDG.E R15, [R22.64+0x8] ;  /* 0x00000806160f7981 */ /* 0x000128000c1e1900 */
[----:B------:R-:W4:Y:S04]  /*3e10*/  LDG.E R24, [R32.64+0x8] ;  /* 0x0000080620187981 */ /* 0x000f28000c1e1900 */
[----:B------:R0:W5:Y:S04]  /*3e20*/  LDG.E R25, [R22.64+0xc] ;  /* 0x00000c0616197981 */ /* 0x000168000c1e1900 */
[----:B------:R1:W5:Y:S01]  /*3e30*/  LDG.E R34, [R32.64+0xc] ;  /* 0x00000c0620227981 */ /* 0x000362000c1e1900 */
[----:B------:R-:W-:Y:S01]  /*3e40*/  UIADD3 UR5, UR4, 0x8, URZ ;  /* 0x0000000804057890 */ /* 0x000fe2000fffe03f */
[----:B--2---:R-:W-:-:S05]  /*3e50*/  FFMA R27, R30, R27, R31 ;  /* 0x0000001b1e1b7223 */ /* 0x004fca000000001f */
[----:B------:R-:W-:Y:S01]  /*3e60*/  IADD3 R31, P5, R11, UR5, RZ ;  /* 0x000000050b1f7c10 */ /* 0x000fe2000ffbe0ff */
[----:B---3--:R-:W-:-:S04]  /*3e70*/  FFMA R36, R36, R29, R27 ;  /* 0x0000001d24247223 */ /* 0x008fc8000000001b */
[----:B------:R-:W-:Y:S01]  /*3e80*/  IMAD.X R29, RZ, RZ, RZ, P5 ;  /* 0x000000ffff1d7224 */ /* 0x000fe200028e06ff */
[C---:B------:R-:W-:Y:S02]  /*3e90*/  LEA R30, P5, R31.reuse, c[0x0][0x160], 0x2 ;  /* 0x000058001f1e7a11 */ /* 0x040fe400078a10ff */
        /* <DEDUP_REMOVED lines=9> */
[----:B------:R-:W2:Y:S01]  /*3f30*/  LDG.E R33, [R22.64+0x4] ;  /* 0x0000040616217981 */ /* 0x000ea2000c1e1900 */
[----:B-----5:R-:W-:-:S03]  /*3f40*/  FFMA R25, R25, R34, R36 ;  /* 0x0000002219197223 */ /* 0x020fc60000000024 */
[----:B------:R0:W4:Y:S04]  /*3f50*/  LDG.E R15, [R22.64+0x8] ;  /* 0x00000806160f7981 */ /* 0x000128000c1e1900 */
[----:B------:R-:W4:Y:S04]  /*3f60*/  LDG.E R34, [R30.64+0x8] ;  /* 0x000008061e227981 */ /* 0x000f28000c1e1900 */
[----:B------:R0:W5:Y:S04]  /*3f70*/  LDG.E R27, [R22.64+0xc] ;  /* 0x00000c06161b7981 */ /* 0x000168000c1e1900 */
[----:B------:R1:W5:Y:S01]  /*3f80*/  LDG.E R36, [R30.64+0xc] ;  /* 0x00000c061e247981 */ /* 0x000362000c1e1900 */
[----:B------:R-:W-:Y:S01]  /*3f90*/  UIADD3 UR5, UR4, 0xc, URZ ;  /* 0x0000000c04057890 */ /* 0x000fe2000fffe03f */
[----:B---3--:R-:W-:-:S05]  /*3fa0*/  FFMA R24, R29, R24, R25 ;  /* 0x000000181d187223 */ /* 0x008fca0000000019 */
[----:B------:R-:W-:Y:S02]  /*3fb0*/  IADD3 R25, P5, R11, UR5, RZ ;  /* 0x000000050b197c10 */ /* 0x000fe4000ffbe0ff */
[----:B------:R-:W-:Y:S01]  /*3fc0*/  IADD3 R29, P6, R12, UR5, RZ ;  /* 0x000000050c1d7c10 */ /* 0x000fe2000ffde0ff */
[----:B--2---:R-:W-:Y:S02]  /*3fd0*/  FFMA R32, R33, R32, R24 ;  /* 0x0000002021207223 */ /* 0x004fe40000000018 */
[----:B------:R-:W-:Y:S01]  /*3fe0*/  IMAD.X R33, RZ, RZ, RZ, P5 ;  /* 0x000000ffff217224 */ /* 0x000fe200028e06ff */
[----:B------:R-:W-:Y:S01]  /*3ff0*/  LEA R24, P5, R25, c[0x0][0x160], 0x2 ;  /* 0x0000580019187a11 */ /* 0x000fe200078a10ff */
[----:B0-----:R-:W-:-:S03]  /*4000*/  IMAD.X R23, RZ, RZ, RZ, P6 ;  /* 0x000000ffff177224 */ /* 0x001fc600030e06ff */
[----:B------:R-:W-:Y:S02]  /*4010*/  LEA.HI.X R25, R25, c[0x0][0x164], R33, 0x2, P5 ;  /* 0x0000590019197a11 */ /* 0x000fe400028f1421 */
[----:B------:R-:W-:Y:S01]  /*4020*/  LEA R22, P5, R29, c[0x0][0x168], 0x2 ;  /* 0x00005a001d167a11 */ /* 0x000fe200078a10ff */
[----:B----4-:R-:W-:Y:S02]  /*4030*/  FFMA R32, R15, R34, R32 ;  /* 0x000000220f207223 */ /* 0x010fe40000000020 */
[----:B------:R-:W2:Y:S01]  /*4040*/  LDG.E R15, [R24.64] ;  /* 0x00000006180f7981 */ /* 0x000ea2000c1e1900 */
[----:B------:R-:W-:-:S03]  /*4050*/  LEA.HI.X R23, R29, c[0x0][0x16c], R23, 0x2, P5 ;  /* 0x00005b001d177a11 */ /* 0x000fc600028f1417 */
[----:B-1----:R-:W3:Y:S04]  /*4060*/  LDG.E R31, [R24.64+0x4] ;  /* 0x00000406181f7981 */ /* 0x002ee8000c1e1900 */
[----:B------:R-:W2:Y:S01]  /*4070*/  LDG.E R29, [R22.64] ;  /* 0x00000006161d7981 */ /* 0x000ea2000c1e1900 */
[----:B-----5:R-:W-:-:S03]  /*4080*/  FFMA R32, R27, R36, R32 ;  /* 0x000000241b207223 */ /* 0x020fc60000000020 */
[----:B------:R-:W3:Y:S04]  /*4090*/  LDG.E R30, [R22.64+0x4] ;  /* 0x00000406161e7981 */ /* 0x000ee8000c1e1900 */
[----:B------:R-:W4:Y:S04]  /*40a0*/  LDG.E R27, [R22.64+0x8] ;  /* 0x00000806161b7981 */ /* 0x000f28000c1e1900 */
[----:B------:R-:W4:Y:S04]  /*40b0*/  LDG.E R33, [R24.64+0x8] ;  /* 0x0000080618217981 */ /* 0x000f28000c1e1900 */
[----:B------:R-:W5:Y:S04]  /*40c0*/  LDG.E R34, [R22.64+0xc] ;  /* 0x00000c0616227981 */ /* 0x000f68000c1e1900 */
[----:B------:R-:W5:Y:S01]  /*40d0*/  LDG.E R35, [R24.64+0xc] ;  /* 0x00000c0618237981 */ /* 0x000f62000c1e1900 */
[----:B------:R-:W-:-:S04]  /*40e0*/  IADD3 R7, R7, -0x10, RZ ;  /* 0xfffffff007077810 */ /* 0x000fc80007ffe0ff */
[----:B------:R-:W-:Y:S01]  /*40f0*/  ISETP.GT.AND P5, PT, R7, 0xc, PT ;  /* 0x0000000c0700780c */ /* 0x000fe20003fa4270 */
[----:B------:R-:W-:Y:S01]  /*4100*/  UIADD3 UR4, UR4, 0x10, URZ ;  /* 0x0000001004047890 */ /* 0x000fe2000fffe03f */
[----:B--2---:R-:W-:-:S04]  /*4110*/  FFMA R15, R29, R15, R32 ;  /* 0x0000000f1d0f7223 */ /* 0x004fc80000000020 */
[----:B---3--:R-:W-:-:S04]  /*4120*/  FFMA R30, R30, R31, R15 ;  /* 0x0000001f1e1e7223 */ /* 0x008fc8000000000f */
[----:B----4-:R-:W-:-:S04]  /*4130*/  FFMA R27, R27, R33, R30 ;  /* 0x000000211b1b7223 */ /* 0x010fc8000000001e */
[----:B-----5:R-:W-:Y:S01]  /*4140*/  FFMA R27, R34, R35, R27 ;  /* 0x00000023221b7223 */ /* 0x020fe2000000001b */
[----:B------:R-:W-:Y:S05]  /*4150*/  @P5 BRA `(.L_x_282) ;  /* 0xfffffa9000005947 */ /* 0x000fea000383ffff */
.L_x_281:
        /* <DEDUP_REMOVED lines=18> */
[----:B------:R-:W-:-:S06]  /*4280*/  UIADD3 UR5, UR4, 0x4, URZ ;  /* 0x0000000404057890 */ /* 0x000fcc000fffe03f */
[----:B------:R-:W-:Y:S01]  /*4290*/  IADD3 R35, P0, R11, UR5, RZ ;  /* 0x000000050b237c10 */ /* 0x000fe2000ff1e0ff */
[----:B--2---:R-:W-:Y:S01]  /*42a0*/  FFMA R33, R36, R33, R27 ;  /* 0x0000002124217223 */ /* 0x004fe2000000001b */
[----:B------:R-:W-:-:S03]  /*42b0*/  IADD3 R27, P5, R12, UR5, RZ ;  /* 0x000000050c1b7c10 */ /* 0x000fc6000ffbe0ff */
[----:B---3--:R-:W-:Y:S01]  /*42c0*/  FFMA R36, R30, R31, R33 ;  /* 0x0000001f1e247223 */ /* 0x008fe20000000021 */
[----:B------:R-:W-:Y:S01]  /*42d0*/  IMAD.X R31, RZ, RZ, RZ, P0 ;  /* 0x000000ffff1f7224 */ /* 0x000fe200000e06ff */
[----:B------:R-:W-:Y:S01]  /*42e0*/  LEA R30, P0, R35, c[0x0][0x160], 0x2 ;  /* 0x00005800231e7a11 */ /* 0x000fe200078010ff */
[----:B------:R-:W-:-:S03]  /*42f0*/  IMAD.X R33, RZ, RZ, RZ, P5 ;  /* 0x000000ffff217224 */ /* 0x000fc600028e06ff */
[----:B------:R-:W-:Y:S02]  /*4300*/  LEA.HI.X R31, R35, c[0x0][0x164], R31, 0x2, P0 ;  /* 0x00005900231f7a11 */ /* 0x000fe400000f141f */
[----:B0-----:R-:W-:Y:S01]  /*4310*/  LEA R22, P0, R27, c[0x0][0x168], 0x2 ;  /* 0x00005a001b167a11 */ /* 0x001fe200078010ff */
[----:B----4-:R-:W-:Y:S02]  /*4320*/  FFMA R32, R15, R32, R36 ;  /* 0x000000200f207223 */ /* 0x010fe40000000024 */
[----:B-1----:R-:W2:Y:S01]  /*4330*/  LDG.E R24, [R30.64] ;  /* 0x000000061e187981 */ /* 0x002ea2000c1e1900 */
[----:B------:R-:W-:-:S03]  /*4340*/  LEA.HI.X R23, R27, c[0x0][0x16c], R33, 0x2, P0 ;  /* 0x00005b001b177a11 */ /* 0x000fc600000f1421 */
[----:B------:R-:W3:Y:S04]  /*4350*/  LDG.E R27, [R30.64+0x4] ;  /* 0x000004061e1b7981 */ /* 0x000ee8000c1e1900 */
[----:B------:R-:W2:Y:S01]  /*4360*/  LDG.E R15, [R22.64] ;  /* 0x00000006160f7981 */ /* 0x000ea2000c1e1900 */
[----:B-----5:R-:W-:-:S03]  /*4370*/  FFMA R34, R29, R34, R32 ;  /* 0x000000221d227223 */ /* 0x020fc60000000020 */
[----:B------:R-:W3:Y:S04]  /*4380*/  LDG.E R36, [R22.64+0x4] ;  /* 0x0000040616247981 */ /* 0x000ee8000c1e1900 */
[----:B------:R-:W4:Y:S04]  /*4390*/  LDG.E R25, [R22.64+0x8] ;  /* 0x0000080616197981 */ /* 0x000f28000c1e1900 */
[----:B------:R-:W4:Y:S04]  /*43a0*/  LDG.E R32, [R30.64+0x8] ;  /* 0x000008061e207981 */ /* 0x000f28000c1e1900 */
        /* <DEDUP_REMOVED lines=8> */
[----:B-----5:R-:W-:-:S01]  /*4430*/  FFMA R27, R29, R33, R25 ;  /* 0x000000211d1b7223 */ /* 0x020fc20000000019 */
.L_x_283:
[----:B------:R-:W-:-:S13]  /*4440*/  ISETP.NE.OR P0, PT, R7, RZ, P0 ;  /* 0x000000ff0700720c */ /* 0x000fda0000705670 */
[----:B------:R-:W-:Y:S05]  /*4450*/  @!P0 BRA `(.L_x_279) ;  /* 0x0000018000008947 */ /* 0x000fea0003800000 */
.L_x_280:
        /* <DEDUP_REMOVED lines=24> */
.L_x_279:
        /* <DEDUP_REMOVED lines=22> */
.L_x_278:
[----:B------:R-:W-:-:S04]  /*4740*/  ISETP.NE.U32.AND P5, PT, RZ, c[0x0][0x178], PT ;  /* 0x00005e00ff007a0c */ /* 0x000fc80003fa5070 */
[----:B------:R-:W-:-:S13]  /*4750*/  ISETP.NE.AND.EX P5, PT, RZ, c[0x0][0x17c], PT, P5 ;  /* 0x00005f00ff007a0c */ /* 0x000fda0003fa5350 */
[----:B------:R-:W-:Y:S05]  /*4760*/  @!P5 BRA `(.L_x_284) ;  /* 0x000000600000d947 */ /* 0x000fea0003800000 */
[----:B------:R-:W-:Y:S01]  /*4770*/  IMAD R23, R9, c[0x0][0x1a4], R28 ;  /* 0x0000690009177a24 */ /* 0x000fe200078e021c */
[----:B------:R-:W2:Y:S03]  /*4780*/  LDG.E R21, [R20.64] ;  /* 0x0000000614157981 */ /* 0x000ea6000c1e1900 */
[----:B------:R-:W-:-:S06]  /*4790*/  IMAD.WIDE.U32 R22, R23, R14, c[0x0][0x178] ;  /* 0x00005e0017167625 */ /* 0x000fcc00078e000e */
[----:B------:R-:W3:Y:S01]  /*47a0*/  LDG.E R22, [R22.64] ;  /* 0x0000000616167981 */ /* 0x000ee2000c1e1900 */
[----:B--2---:R-:W-:Y:S01]  /*47b0*/  FADD R26, R26, R21 ;  /* 0x000000151a1a7221 */ /* 0x004fe20000000000 */
[----:B---3--:R-:W-:-:S02]  /*47c0*/  FADD R27, R27, R22 ;  /* 0x000000161b1b7221 */ /* 0x008fc40000000000 */
.L_x_284:
[----:B------:R-:W-:Y:S01]  /*47d0*/  BSSY B1, `(.L_x_285) ;  /* 0x0000191000017945 */ /* 0x000fe20003800000 */
[----:B------:R-:W-:Y:S02]  /*47e0*/  IMAD.MOV.U32 R29, RZ, RZ, RZ ;  /* 0x000000ffff1d7224 */ /* 0x000fe400078e00ff */
[----:B------:R-:W-:Y:S01]  /*47f0*/  IMAD.MOV.U32 R12, RZ, RZ, RZ ;  /* 0x000000ffff0c7224 */ /* 0x000fe200078e00ff */
[----:B------:R-:W-:Y:S05]  /*4800*/  @P2 BRA `(.L_x_286) ;  /* 0x000018d000002947 */ /* 0x000fea0003800000 */
[----:B------:R-:W-:Y:S01]  /*4810*/  IADD3 R15, R9, c[0x0][0x1a0], RZ ;  /* 0x00006800090f7a10 */ /* 0x000fe20007ffe0ff */
[----:B------:R-:W-:Y:S02]  /*4820*/  IMAD.MOV.U32 R12, RZ, RZ, RZ ;  /* 0x000000ffff0c7224 */ /* 0x000fe400078e00ff */
[----:B------:R-:W-:Y:S02]  /*4830*/  IMAD.MOV.U32 R29, RZ, RZ, RZ ;  /* 0x000000ffff1d7224 */ /* 0x000fe400078e00ff */
[----:B------:R-:W-:Y:S01]  /*4840*/  IMAD R15, R15, c[0x0][0x1a4], R28 ;  /* 0x000069000f0f7a24 */ /* 0x000fe200078e021c */
[----:B------:R-:W-:Y:S05]  /*4850*/  @!P4 BRA `(.L_x_287) ;  /* 0x00000c000000c947 */ /* 0x000fea0003800000 */
[----:B------:R-:W-:Y:S01]  /*4860*/  ISETP.GE.U32.AND P0, PT, R3, 0x3, PT ;  /* 0x000000030300780c */ /* 0x000fe20003f06070 */
[----:B------:R-:W-:Y:S01]  /*4870*/  UMOV UR4, URZ ;  /* 0x0000003f00047c82 */ /* 0x000fe20008000000 */
[----:B------:R-:W-:-:S02]  /*4880*/  IMAD R7, R13, c[0x0][0x1ac], RZ ;  /* 0x00006b000d077a24 */ /* 0x000fc400078e02ff */
        /* <DEDUP_REMOVED lines=8> */
.L_x_291:
[----:B------:R-:W-:-:S05]  /*4910*/  IADD3 R20, P6, R11, UR4, RZ ;  /* 0x000000040b147c10 */ /* 0x000fca000ffde0ff */
[----:B------:R-:W-:Y:S01]  /*4920*/  IMAD.X R21, RZ, RZ, RZ, P6 ;  /* 0x000000ffff157224 */ /* 0x000fe200030e06ff */
[----:B------:R-:W-:-:S04]  /*4930*/  LEA R24, P6, R20, c[0x0][0x160], 0x2 ;  /* 0x0000580014187a11 */ /* 0x000fc800078c10ff */
[----:B------:R-:W-:Y:S02]  /*4940*/  LEA.HI.X R25, R20, c[0x0][0x164], R21, 0x2, P6 ;  /* 0x0000590014197a11 */ /* 0x000fe400030f1415 */
[----:B------:R-:W-:-:S03]  /*4950*/  IADD3 R21, P6, R7, UR4, RZ ;  /* 0x0000000407157c10 */ /* 0x000fc6000ffde0ff */
[----:B------:R-:W2:Y:S02]  /*4960*/  LDG.E R35, [R24.64] ;  /* 0x0000000618237981 */ /* 0x000ea4000c1e1900 */
[----:B------:R-:W-:Y:S01]  /*4970*/  IMAD.X R22, RZ, RZ, RZ, P6 ;  /* 0x000000ffff167224 */ /* 0x000fe200030e06ff */
[C---:B------:R-:W-:Y:S01]  /*4980*/  LEA R20, P6, R21.reuse, c[0x0][0x168], 0x2 ;  /* 0x00005a0015147a11 */ /* 0x040fe200078c10ff */
[----:B------:R-:W3:Y:S03]  /*4990*/  LDG.E R23, [R24.64+0x4] ;  /* 0x0000040618177981 */ /* 0x000ee6000c1e1900 */
[----:B------:R-:W-:Y:S01]  /*49a0*/  LEA.HI.X R21, R21, c[0x0][0x16c], R22, 0x2, P6 ;  /* 0x00005b0015157a11 */ /* 0x000fe200030f1416 */
[----:B------:R0:W4:Y:S04]  /*49b0*/  LDG.E R32, [R24.64+0x8] ;  /* 0x0000080618207981 */ /* 0x000128000c1e1900 */
[----:B------:R-:W2:Y:S04]  /*49c0*/  LDG.E R34, [R20.64] ;  /* 0x0000000614227981 */ /* 0x000ea8000c1e1900 */
[----:B------:R-:W3:Y:S04]  /*49d0*/  LDG.E R22, [R20.64+0x4] ;  /* 0x0000040614167981 */ /* 0x000ee8000c1e1900 */
[----:B------:R1:W4:Y:S04]  /*49e0*/  LDG.E R31, [R20.64+0x8] ;  /* 0x00000806141f7981 */ /* 0x000328000c1e1900 */
[----:B------:R1:W5:Y:S04]  /*49f0*/  LDG.E R30, [R20.64+0xc] ;  /* 0x00000c06141e7981 */ /* 0x000368000c1e1900 */
[----:B------:R0:W5:Y:S01]  /*4a00*/  LDG.E R33, [R24.64+0xc] ;  /* 0x00000c0618217981 */ /* 0x000162000c1e1900 */
[----:B------:R-:W-:Y:S01]  /*4a10*/  UIADD3 UR5, UR4, 0x4, URZ ;  /* 0x0000000404057890 */ /* 0x000fe2000fffe03f */
[----:B--2---:R-:W-:-:S05]  /*4a20*/  FFMA R35, R34, R35, R29 ;  /* 0x0000002322237223 */ /* 0x004fca000000001d */
[----:B------:R-:W-:Y:S01]  /*4a30*/  IADD3 R29, P6, R11, UR5, RZ ;  /* 0x000000050b1d7c10 */ /* 0x000fe2000ffde0ff */
[----:B---3--:R-:W-:-:S04]  /*4a40*/  FFMA R34, R22, R23, R35 ;  /* 0x0000001716227223 */ /* 0x008fc80000000023 */
[----:B------:R-:W-:Y:S01]  /*4a50*/  IMAD.X R36, RZ, RZ, RZ, P6 ;  /* 0x000000ffff247224 */ /* 0x000fe200030e06ff */
[----:B------:R-:W-:-:S04]  /*4a60*/  LEA R22, P6, R29, c[0x0][0x160], 0x2 ;  /* 0x000058001d167a11 */ /* 0x000fc800078c10ff */
[----:B------:R-:W-:Y:S02]  /*4a70*/  LEA.HI.X R23, R29, c[0x0][0x164], R36, 0x2, P6 ;  /* 0x000059001d177a11 */ /* 0x000fe400030f1424 */
[----:B------:R-:W-:-:S03]  /*4a80*/  IADD3 R29, P6, R7, UR5, RZ ;  /* 0x00000005071d7c10 */ /* 0x000fc6000ffde0ff */
[----:B0-----:R-:W2:Y:S02]  /*4a90*/  LDG.E R24, [R22.64] ;  /* 0x0000000616187981 */ /* 0x001ea4000c1e1900 */
[----:B------:R-:W-:Y:S01]  /*4aa0*/  IMAD.X R36, RZ, RZ, RZ, P6 ;  /* 0x000000ffff247224 */ /* 0x000fe200030e06ff */
[----:B-1----:R-:W-:-:S04]  /*4ab0*/  LEA R20, P6, R29, c[0x0][0x168], 0x2 ;  /* 0x00005a001d147a11 */ /* 0x002fc800078c10ff */
[----:B------:R-:W-:-:S05]  /*4ac0*/  LEA.HI.X R21, R29, c[0x0][0x16c], R36, 0x2, P6 ;  /* 0x00005b001d157a11 */ /* 0x000fca00030f1424 */
[----:B------:R-:W2:Y:S01]  /*4ad0*/  LDG.E R25, [R20.64] ;  /* 0x0000000614197981 */ /* 0x000ea2000c1e1900 */
[----:B----4-:R-:W-:-:S03]  /*4ae0*/  FFMA R31, R31, R32, R34 ;  /* 0x000000201f1f7223 */ /* 0x010fc60000000022 */
[----:B------:R-:W3:Y:S04]  /*4af0*/  LDG.E R34, [R22.64+0x4] ;  /* 0x0000040616227981 */ /* 0x000ee8000c1e1900 */
[----:B------:R-:W3:Y:S01]  /*4b00*/  LDG.E R35, [R20.64+0x4] ;  /* 0x0000040614237981 */ /* 0x000ee2000c1e1900 */
[----:B-----5:R-:W-:-:S03]  /*4b10*/  FFMA R36, R30, R33, R31 ;  /* 0x000000211e247223 */ /* 0x020fc6000000001f */
[----:B------:R0:W4:Y:S04]  /*4b20*/  LDG.E R29, [R20.64+0x8] ;  /* 0x00000806141d7981 */ /* 0x000128000c1e1900 */
[----:B------:R1:W4:Y:S04]  /*4b30*/  LDG.E R30, [R22.64+0x8] ;  /* 0x00000806161e7981 */ /* 0x000328000c1e1900 */
[----:B------:R0:W5:Y:S04]  /*4b40*/  LDG.E R31, [R20.64+0xc] ;  /* 0x00000c06141f7981 */ /* 0x000168000c1e1900 */
[----:B------:R1:W5:Y:S01]  /*4b50*/  LDG.E R32, [R22.64+0xc] ;  /* 0x00000c0616207981 */ /* 0x000362000c1e1900 */
[----:B------:R-:W-:Y:S01]  /*4b60*/  UIADD3 UR5, UR4, 0x8, URZ ;  /* 0x0000000804057890 */ /* 0x000fe2000fffe03f */
[----:B--2---:R-:W-:-:S05]  /*4b70*/  FFMA R24, R25, R24, R36 ;  /* 0x0000001819187223 */ /* 0x004fca0000000024 */
[----:B------:R-:W-:-:S05]  /*4b80*/  IADD3 R25, P6, R11, UR5, RZ ;  /* 0x000000050b197c10 */ /* 0x000fca000ffde0ff */
[----:B------:R-:W-:Y:S01]  /*4b90*/  IMAD.X R36, RZ, RZ, RZ, P6 ;  /* 0x000000ffff247224 */ /* 0x000fe200030e06ff */
[----:B---3--:R-:W-:Y:S01]  /*4ba0*/  FFMA R34, R35, R34, R24 ;  /* 0x0000002223227223 */ /* 0x008fe20000000018 */
[----:B------:R-:W-:-:S04]  /*4bb0*/  LEA R24, P6, R25, c[0x0][0x160], 0x2 ;  /* 0x0000580019187a11 */ /* 0x000fc800078c10ff */
[----:B------:R-:W-:Y:S02]  /*4bc0*/  LEA.HI.X R25, R25, c[0x0][0x164], R36, 0x2, P6 ;  /* 0x0000590019197a11 */ /* 0x000fe400030f1424 */
[----:B------:R-:W-:-:S03]  /*4bd0*/  IADD3 R33, P6, R7, UR5, RZ ;  /* 0x0000000507217c10 */ /* 0x000fc6000ffde0ff */
[----:B-1----:R-:W2:Y:S02]  /*4be0*/  LDG.E R22, [R24.64] ;  /* 0x0000000618167981 */ /* 0x002ea4000c1e1900 */
[----:B------:R-:W-:Y:S01]  /*4bf0*/  IMAD.X R36, RZ, RZ, RZ, P6 ;  /* 0x000000ffff247224 */ /* 0x000fe200030e06ff */
[----:B0-----:R-:W-:-:S04]  /*4c00*/  LEA R20, P6, R33, c[0x0][0x168], 0x2 ;  /* 0x00005a0021147a11 */ /* 0x001fc800078c10ff */
[----:B------:R-:W-:Y:S01]  /*4c10*/  LEA.HI.X R21, R33, c[0x0][0x16c], R36, 0x2, P6 ;  /* 0x00005b0021157a11 */ /* 0x000fe200030f1424 */
[----:B----4-:R-:W-:Y:S01]  /*4c20*/  FFMA R30, R29, R30, R34 ;  /* 0x0000001e1d1e7223 */ /* 0x010fe20000000022 */
[----:B------:R-:W3:Y:S04]  /*4c30*/  LDG.E R33, [R24.64+0x4] ;  /* 0x0000040618217981 */ /* 0x000ee8000c1e1900 */
[----:B------:R-:W2:Y:S04]  /*4c40*/  LDG.E R23, [R20.64] ;  /* 0x0000000614177981 */ /* 0x000ea8000c1e1900 */
[----:B------:R-:W3:Y:S01]  /*4c50*/  LDG.E R34, [R20.64+0x4] ;  /* 0x0000040614227981 */ /* 0x000ee2000c1e1900 */
[----:B-----5:R-:W-:-:S03]  /*4c60*/  FFMA R36, R31, R32, R30 ;  /* 0x000000201f247223 */ /* 0x020fc6000000001e */
[----:B------:R0:W4:Y:S04]  /*4c70*/  LDG.E R29, [R20.64+0x8] ;  /* 0x00000806141d7981 */ /* 0x000128000c1e1900 */
[----:B------:R1:W4:Y:S04]  /*4c80*/  LDG.E R32, [R24.64+0x8] ;  /* 0x0000080618207981 */ /* 0x000328000c1e1900 */
[----:B------:R0:W5:Y:S04]  /*4c90*/  LDG.E R30, [R20.64+0xc] ;  /* 0x00000c06141e7981 */ /* 0x000168000c1e1900 */
[----:B------:R1:W5:Y:S01]  /*4ca0*/  LDG.E R31, [R24.64+0xc] ;  /* 0x00000c06181f7981 */ /* 0x000362000c1e1900 */
[----:B------:R-:W-:-:S06]  /*4cb0*/  UIADD3 UR5, UR4, 0xc, URZ ;  /* 0x0000000c04057890 */ /* 0x000fcc000fffe03f */
[----:B------:R-:W-:Y:S01]  /*4cc0*/  IADD3 R35, P6, R11, UR5, RZ ;  /* 0x000000050b237c10 */ /* 0x000fe2000ffde0ff */
[----:B--2---:R-:W-:-:S04]  /*4cd0*/  FFMA R23, R23, R22, R36 ;  /* 0x0000001617177223 */ /* 0x004fc80000000024 */
[----:B------:R-:W-:Y:S01]  /*4ce0*/  IMAD.X R36, RZ, RZ, RZ, P6 ;  /* 0x000000ffff247224 */ /* 0x000fe200030e06ff */
[----:B------:R-:W-:Y:S01]  /*4cf0*/  LEA R22, P6, R35, c[0x0][0x160], 0x2 ;  /* 0x0000580023167a11 */ /* 0x000fe200078c10ff */
[----:B---3--:R-:W-:-:S03]  /*4d00*/  FFMA R34, R34, R33, R23 ;  /* 0x0000002122227223 */ /* 0x008fc60000000017 */
[----:B------:R-:W-:Y:S02]  /*4d10*/  LEA.HI.X R23, R35, c[0x0][0x164], R36, 0x2, P6 ;  /* 0x0000590023177a11 */ /* 0x000fe400030f1424 */
[----:B------:R-:W-:-:S03]  /*4d20*/  IADD3 R33, P6, R7, UR5, RZ ;  /* 0x0000000507217c10 */ /* 0x000fc6000ffde0ff */
[----:B-1----:R-:W2:Y:S02]  /*4d30*/  LDG.E R24, [R22.64] ;  /* 0x0000000616187981 */ /* 0x002ea4000c1e1900 */
[----:B------:R-:W-:Y:S01]  /*4d40*/  IMAD.X R36, RZ, RZ, RZ, P6 ;  /* 0x000000ffff247224 */ /* 0x000fe200030e06ff */
[----:B0-----:R-:W-:Y:S01]  /*4d50*/  LEA R20, P6, R33, c[0x0][0x168], 0x2 ;  /* 0x00005a0021147a11 */ /* 0x001fe200078c10ff */
[----:B----4-:R-:W-:Y:S02]  /*4d60*/  FFMA R29, R29, R32, R34 ;  /* 0x000000201d1d7223 */ /* 0x010fe40000000022 */
[----:B------:R-:W3:Y:S01]  /*4d70*/  LDG.E R32, [R22.64+0x4] ;  /* 0x0000040616207981 */ /* 0x000ee2000c1e1900 */
[----:B------:R-:W-:Y:S01]  /*4d80*/  LEA.HI.X R21, R33, c[0x0][0x16c], R36, 0x2, P6 ;  /* 0x00005b0021157a11 */ /* 0x000fe200030f1424 */
[----:B-----5:R-:W-:Y:S02]  /*4d90*/  FFMA R29, R30, R31, R29 ;  /* 0x0000001f1e1d7223 */ /* 0x020fe4000000001d */
[----:B------:R-:W4:Y:S04]  /*4da0*/  LDG.E R33, [R22.64+0x8] ;  /* 0x0000080616217981 */ /* 0x000f28000c1e1900 */
[----:B------:R-:W2:Y:S04]  /*4db0*/  LDG.E R30, [R20.64] ;  /* 0x00000006141e7981 */ /* 0x000ea8000c1e1900 */
[----:B------:R-:W3:Y:S04]  /*4dc0*/  LDG.E R31, [R20.64+0x4] ;  /* 0x00000406141f7981 */ /* 0x000ee8000c1e1900 */
        /* <DEDUP_REMOVED lines=11> */
.L_x_290:
[----:B------:R-:W-:-:S13]  /*4e80*/  ISETP.GT.AND P6, PT, R10, 0x4, PT ;  /* 0x000000040a00780c */ /* 0x000fda0003fc4270 */
[----:B------:R-:W-:Y:S05]  /*4e90*/  @!P6 BRA `(.L_x_292) ;  /* 0x000002c00000e947 */ /* 0x000fea0003800000 */
        /* <DEDUP_REMOVED lines=25> */
[C---:B0-----:R-:W-:Y:S01]  /*5030*/  LEA R22, P0, R29.reuse, c[0x0][0x168], 0x2 ;  /* 0x00005a001d167a11 */ /* 0x041fe200078010ff */
[----:B----4-:R-:W-:Y:S02]  /*5040*/  FFMA R31, R30, R31, R35 ;  /* 0x0000001f1e1f7223 */ /* 0x010fe40000000023 */
[----:B-1----:R-:W2:Y:S01]  /*5050*/  LDG.E R21, [R24.64] ;  /* 0x0000000618157981 */ /* 0x002ea2000c1e1900 */
[----:B------:R-:W-:-:S03]  /*5060*/  LEA.HI.X R23, R29, c[0x0][0x16c], R34, 0x2, P0 ;  /* 0x00005b001d177a11 */ /* 0x000fc600000f1422 */
[----:B------:R-:W3:Y:S01]  /*5070*/  LDG.E R30, [R24.64+0x8] ;  /* 0x00000806181e7981 */ /* 0x000ee2000c1e1900 */
[----:B-----5:R-:W-:-:S03]  /*5080*/  FFMA R31, R32, R33, R31 ;  /* 0x00000021201f7223 */ /* 0x020fc6000000001f */
[----:B------:R-:W2:Y:S04]  /*5090*/  LDG.E R20, [R22.64] ;  /* 0x0000000616147981 */ /* 0x000ea8000c1e1900 */
[----:B------:R-:W4:Y:S04]  /*50a0*/  LDG.E R32, [R24.64+0x4] ;  /* 0x0000040618207981 */ /* 0x000f28000c1e1900 */
[----:B------:R-:W4:Y:S04]  /*50b0*/  LDG.E R33, [R22.64+0x4] ;  /* 0x0000040616217981 */ /* 0x000f28000c1e1900 */
[----:B------:R-:W3:Y:S04]  /*50c0*/  LDG.E R29, [R22.64+0x8] ;  /* 0x00000806161d7981 */ /* 0x000ee8000c1e1900 */
[----:B------:R-:W5:Y:S04]  /*50d0*/  LDG.E R34, [R22.64+0xc] ;  /* 0x00000c0616227981 */ /* 0x000f68000c1e1900 */
[----:B------:R-:W5:Y:S01]  /*50e0*/  LDG.E R35, [R24.64+0xc] ;  /* 0x00000c0618237981 */ /* 0x000f62000c1e1900 */
[----:B------:R-:W-:-:S02]  /*50f0*/  PLOP3.LUT P0, PT, PT, PT, PT, 0x8, 0x0 ;  /* 0x000000000000781c */ /* 0x000fc40003f0e170 */
[----:B------:R-:W-:Y:S01]  /*5100*/  IADD3 R10, R10, -0x8, RZ ;  /* 0xfffffff80a0a7810 */ /* 0x000fe20007ffe0ff */
[----:B------:R-:W-:Y:S01]  /*5110*/  UIADD3 UR4, UR4, 0x8, URZ ;  /* 0x0000000804047890 */ /* 0x000fe2000fffe03f */
[----:B--2---:R-:W-:-:S04]  /*5120*/  FFMA R20, R20, R21, R31 ;  /* 0x0000001514147223 */ /* 0x004fc8000000001f */
[----:B----4-:R-:W-:-:S04]  /*5130*/  FFMA R20, R33, R32, R20 ;  /* 0x0000002021147223 */ /* 0x010fc80000000014 */
[----:B---3--:R-:W-:-:S04]  /*5140*/  FFMA R29, R29, R30, R20 ;  /* 0x0000001e1d1d7223 */ /* 0x008fc80000000014 */
[----:B-----5:R-:W-:-:S01]  /*5150*/  FFMA R29, R34, R35, R29 ;  /* 0x00000023221d7223 */ /* 0x020fc2000000001d */
.L_x_292:
[----:B------:R-:W-:-:S13]  /*5160*/  ISETP.NE.OR P0, PT, R10, RZ, P0 ;  /* 0x000000ff0a00720c */ /* 0x000fda0000705670 */
[----:B------:R-:W-:Y:S05]  /*5170*/  @!P0 BRA `(.L_x_288) ;  /* 0x0000018000008947 */ /* 0x000fea0003800000 */
.L_x_289:
        /* <DEDUP_REMOVED lines=24> */
.L_x_288:
[----:B------:R-:W-:-:S13]  /*5300*/  ISETP.NE.AND P0, PT, R4, RZ, PT ;  /* 0x000000ff0400720c */ /* 0x000fda0003f05270 */
[----:B------:R-:W-:Y:S05]  /*5310*/  @!P0 BRA `(.L_x_287) ;  /* 0x0000014000008947 */ /* 0x000fea0003800000 */
[----:B------:R-:W-:Y:S02]  /*5320*/  IADD3 R20, P6, R11, UR4, RZ ;  /* 0x000000040b147c10 */ /* 0x000fe4000ffde0ff */
[----:B------:R-:W-:-:S03]  /*5330*/  IADD3 R7, P0, R7, UR4, RZ ;  /* 0x0000000407077c10 */ /* 0x000fc6000ff1e0ff */
[----:B------:R-:W-:Y:S01]  /*5340*/  IMAD.X R21, RZ, RZ, RZ, P6 ;  /* 0x000000ffff157224 */ /* 0x000fe200030e06ff */
[----:B------:R-:W-:Y:S01]  /*5350*/  LEA R22, P6, R20, c[0x0][0x160], 0x2 ;  /* 0x0000580014167a11 */ /* 0x000fe200078c10ff */
[----:B------:R-:W-:-:S03]  /*5360*/  IMAD.X R10, RZ, RZ, RZ, P0 ;  /* 0x000000ffff0a7224 */ /* 0x000fc600000e06ff */
[----:B------:R-:W-:Y:S02]  /*5370*/  LEA.HI.X R23, R20, c[0x0][0x164], R21, 0x2, P6 ;  /* 0x0000590014177a11 */ /* 0x000fe400030f1415 */
[----:B------:R-:W-:-:S04]  /*5380*/  LEA R20, P0, R7, c[0x0][0x168], 0x2 ;  /* 0x00005a0007147a11 */ /* 0x000fc800078010ff */
[----:B------:R-:W-:Y:S02]  /*5390*/  LEA.HI.X R21, R7, c[0x0][0x16c], R10, 0x2, P0 ;  /* 0x00005b0007157a11 */ /* 0x000fe400000f140a */
        /* <DEDUP_REMOVED lines=12> */
.L_x_287:
[----:B------:R-:W-:Y:S05]  /*5460*/  @!P4 BRA `(.L_x_293) ;  /* 0x00000c100000c947 */ /* 0x000fea0003800000 */
[----:B------:R-:W-:Y:S01]  /*5470*/  ISETP.GE.U32.AND P0, PT, R3, 0x3, PT ;  /* 0x000000030300780c */ /* 0x000fe20003f06070 */
[----:B------:R-:W-:Y:S01]  /*5480*/  UMOV UR4, URZ ;  /* 0x0000003f00047c82 */ /* 0x000fe20008000000 */
[----:B------:R-:W-:Y:S02]  /*5490*/  IMAD R10, R15, c[0x0][0x1ac], RZ ;  /* 0x00006b000f0a7a24 */ /* 0x000fe400078e02ff */
[----:B------:R-:W-:-:S09]  /*54a0*/  IMAD.MOV.U32 R12, RZ, RZ, RZ ;  /* 0x000000ffff0c7224 */ /* 0x000fd200078e00ff */
        /* <DEDUP_REMOVED lines=8> */
.L_x_297:
        /* <DEDUP_REMOVED lines=25> */
[----:B0-----:R-:W-:-:S04]  /*56c0*/  LEA R20, P4, R34, c[0x0][0x168], 0x2 ;  /* 0x00005a0022147a11 */ /* 0x001fc800078810ff */
[----:B------:R-:W-:Y:S01]  /*56d0*/  LEA.HI.X R21, R34, c[0x0][0x16c], R35, 0x2, P4 ;  /* 0x00005b0022157a11 */ /* 0x000fe200020f1423 */
[----:B----4-:R-:W-:Y:S01]  /*56e0*/  FFMA R23, R25, R32, R12 ;  /* 0x0000002019177223 */ /* 0x010fe2000000000c */
[----:B------:R-:W2:Y:S04]  /*56f0*/  LDG.E R34, [R30.64+0x4] ;  /* 0x000004061e227981 */ /* 0x000ea8000c1e1900 */
        /* <DEDUP_REMOVED lines=10> */
[----:B------:R-:W-:Y:S01]  /*57a0*/  IADD3 R25, P4, R11, UR5, RZ ;  /* 0x000000050b197c10 */ /* 0x000fe2000ff9e0ff */
[----:B--2---:R-:W-:Y:S01]  /*57b0*/  FFMA R35, R35, R34, R32 ;  /* 0x0000002223237223 */ /* 0x004fe20000000020 */
[----:B------:R-:W-:-:S03]  /*57c0*/  IADD3 R32, P6, R10, UR5, RZ ;  /* 0x000000050a207c10 */ /* 0x000fc6000ffde0ff */
[----:B------:R-:W-:Y:S01]  /*57d0*/  IMAD.X R34, RZ, RZ, RZ, P4 ;  /* 0x000000ffff227224 */ /* 0x000fe200020e06ff */
[----:B------:R-:W-:Y:S01]  /*57e0*/  LEA R24, P4, R25, c[0x0][0x160], 0x2 ;  /* 0x0000580019187a11 */ /* 0x000fe200078810ff */
[----:B------:R-:W-:-:S03]  /*57f0*/  IMAD.X R37, RZ, RZ, RZ, P6 ;  /* 0x000000ffff257224 */ /* 0x000fc600030e06ff */
[----:B------:R-:W-:Y:S02]  /*5800*/  LEA.HI.X R25, R25, c[0x0][0x164], R34, 0x2, P4 ;  /* 0x0000590019197a11 */ /* 0x000fe400020f1422 */
[----:B0-----:R-:W-:Y:S01]  /*5810*/  LEA R20, P4, R32, c[0x0][0x168], 0x2 ;  /* 0x00005a0020147a11 */ /* 0x001fe200078810ff */
[----:B----4-:R-:W-:Y:S02]  /*5820*/  FFMA R35, R12, R23, R35 ;  /* 0x000000170c237223 */ /* 0x010fe40000000023 */
[----:B------:R-:W2:Y:S01]  /*5830*/  LDG.E R23, [R24.64] ;  /* 0x0000000618177981 */ /* 0x000ea2000c1e1900 */
[----:B------:R-:W-:-:S03]  /*5840*/  LEA.HI.X R21, R32, c[0x0][0x16c], R37, 0x2, P4 ;  /* 0x00005b0020157a11 */ /* 0x000fc600020f1425 */
[----:B-1----:R-:W3:Y:S04]  /*5850*/  LDG.E R31, [R24.64+0x4] ;  /* 0x00000406181f7981 */ /* 0x002ee8000c1e1900 */
[----:B------:R-:W2:Y:S04]  /*5860*/  LDG.E R32, [R20.64] ;  /* 0x0000000614207981 */ /* 0x000ea8000c1e1900 */
[----:B------:R-:W3:Y:S01]  /*5870*/  LDG.E R34, [R20.64+0x4] ;  /* 0x0000040614227981 */ /* 0x000ee2000c1e1900 */
[----:B-----5:R-:W-:-:S03]  /*5880*/  FFMA R37, R22, R33, R35 ;  /* 0x0000002116257223 */ /* 0x020fc60000000023 */
[----:B------:R0:W4:Y:S04]  /*5890*/  LDG.E R12, [R20.64+0x8] ;  /* 0x00000806140c7981 */ /* 0x000128000c1e1900 */
[----:B------:R-:W4:Y:S04]  /*58a0*/  LDG.E R33, [R24.64+0x8] ;  /* 0x0000080618217981 */ /* 0x000f28000c1e1900 */
[----:B------:R0:W5:Y:S04]  /*58b0*/  LDG.E R30, [R20.64+0xc] ;  /* 0x00000c06141e7981 */ /* 0x000168000c1e1900 */
[----:B------:R-:W5:Y:S01]  /*58c0*/  LDG.E R35, [R24.64+0xc] ;  /* 0x00000c0618237981 */ /* 0x000f62000c1e1900 */
[----:B------:R-:W-:-:S06]  /*58d0*/  UIADD3 UR5, UR4, 0xc, URZ ;  /* 0x0000000c04057890 */ /* 0x000fcc000fffe03f */
[----:B------:R-:W-:Y:S01]  /*58e0*/  IADD3 R36, P4, R11, UR5, RZ ;  /* 0x000000050b247c10 */ /* 0x000fe2000ff9e0ff */
[----:B--2---:R-:W-:Y:S01]  /*58f0*/  FFMA R23, R32, R23, R37 ;  /* 0x0000001720177223 */ /* 0x004fe20000000025 */
[----:B------:R-:W-:-:S03]  /*5900*/  IADD3 R32, P6, R10, UR5, RZ ;  /* 0x000000050a207c10 */ /* 0x000fc6000ffde0ff */
[----:B---3--:R-:W-:Y:S01]  /*5910*/  FFMA R31, R34, R31, R23 ;  /* 0x0000001f221f7223 */ /* 0x008fe20000000017 */
        /* <DEDUP_REMOVED lines=8> */
[----:B------:R-:W3:Y:S01]  /*59a0*/  LDG.E R32, [R22.64+0x4] ;  /* 0x0000040616207981 */ /* 0x000ee2000c1e1900 */
[----:B-----5:R-:W-:-:S03]  /*59b0*/  FFMA R31, R30, R35, R31 ;  /* 0x000000231e1f7223 */ /* 0x020fc6000000001f */
[----:B------:R-:W2:Y:S04]  /*59c0*/  LDG.E R30, [R20.64] ;  /* 0x00000006141e7981 */ /* 0x000ea8000c1e1900 */
        /* <DEDUP_REMOVED lines=13> */
.L_x_296:
        /* <DEDUP_REMOVED lines=20> */
[----:B------:R-:W-:Y:S02]  /*5be0*/  IADD3 R34, P0, R11, UR5, RZ ;  /* 0x000000050b227c10 */ /* 0x000fe4000ff1e0ff */
[----:B------:R-:W-:Y:S01]  /*5bf0*/  IADD3 R12, P4, R10, UR5, RZ ;  /* 0x000000050a0c7c10 */ /* 0x000fe2000ff9e0ff */
[----:B---3--:R-:W-:Y:S02]  /*5c00*/  FFMA R35, R24, R25, R35 ;  /* 0x0000001918237223 */ /* 0x008fe40000000023 */
        /* <DEDUP_REMOVED lines=23> */
.L_x_298:
[----:B------:R-:W-:-:S13]  /*5d80*/  ISETP.NE.OR P0, PT, R7, RZ, P0 ;  /* 0x000000ff0700720c */ /* 0x000fda0000705670 */
[----:B------:R-:W-:Y:S05]  /*5d90*/  @!P0 BRA `(.L_x_294) ;  /* 0x0000018000008947 */ /* 0x000fea0003800000 */
.L_x_295:
        /* <DEDUP_REMOVED lines=24> */
.L_x_294:
        /* <DEDUP_REMOVED lines=22> */
.L_x_293:
[----:B------:R-:W-:Y:S05]  /*6080*/  @!P5 BRA `(.L_x_286) ;  /* 0x000000500000d947 */ /* 0x000fea0003800000 */
[----:B------:R-:W-:Y:S01]  /*6090*/  IMAD.WIDE.U32 R10, R15, R14, c[0x0][0x178] ;  /* 0x00005e000f0a7625 */ /* 0x000fe200078e000e */
[----:B------:R-:W2:Y:S05]  /*60a0*/  LDG.E R16, [R16.64] ;  /* 0x0000000610107981 */ /* 0x000eaa000c1e1900 */
[----:B------:R-:W3:Y:S01]  /*60b0*/  LDG.E R11, [R10.64] ;  /* 0x000000060a0b7981 */ /* 0x000ee2000c1e1900 */
[----:B--2---:R-:W-:Y:S01]  /*60c0*/  FADD R29, R29, R16 ;  /* 0x000000101d1d7221 */ /* 0x004fe20000000000 */
[----:B---3--:R-:W-:-:S02]  /*60d0*/  FADD R12, R12, R11 ;  /* 0x0000000b0c0c7221 */ /* 0x008fc40000000000 */
.L_x_286:
[----:B------:R-:W-:Y:S05]  /*60e0*/  BSYNC B1 ;  /* 0x0000000000017941 */ /* 0x000fea0003800000 */
.L_x_285:
[----:B------:R-:W0:Y:S01]  /*60f0*/  I2F.U32.RP R7, c[0x0][0x19c] ;  /* 0x0000670000077b06 */ /* 0x000e220000209000 */
[----:B------:R-:W-:-:S07]  /*6100*/  ISETP.NE.U32.AND P5, PT, RZ, c[0x0][0x19c], PT ;  /* 0x00006700ff007a0c */ /* 0x000fce0003fa5070 */
[----:B0-----:R-:W0:Y:S02]  /*6110*/  MUFU.RCP R7, R7 ;  /* 0x0000000700077308 */ /* 0x001e240000001000 */
[----:B0-----:R-:W-:-:S06]  /*6120*/  IADD3 R10, R7, 0xffffffe, RZ ;  /* 0x0ffffffe070a7810 */ /* 0x001fcc0007ffe0ff */
[----:B------:R0:W1:Y:S02]  /*6130*/  F2I.FTZ.U32.TRUNC.NTZ R11, R10 ;  /* 0x0000000a000b7305 */ /* 0x000064000021f000 */
[----:B0-----:R-:W-:Y:S02]  /*6140*/  IMAD.MOV.U32 R10, RZ, RZ, RZ ;  /* 0x000000ffff0a7224 */ /* 0x001fe400078e00ff */
[----:B-1----:R-:W-:-:S04]  /*6150*/  IMAD.MOV R15, RZ, RZ, -R11 ;  /* 0x000000ffff0f7224 */ /* 0x002fc800078e0a0b */
[----:B------:R-:W-:-:S04]  /*6160*/  IMAD R15, R15, c[0x0][0x19c], RZ ;  /* 0x000067000f0f7a24 */ /* 0x000fc800078e02ff */
[----:B------:R-:W-:-:S06]  /*6170*/  IMAD.HI.U32 R11, R11, R15, R10 ;  /* 0x0000000f0b0b7227 */ /* 0x000fcc00078e000a */
[----:B------:R-:W-:-:S04]  /*6180*/  IMAD.HI.U32 R11, R11, R6, RZ ;  /* 0x000000060b0b7227 */ /* 0x000fc800078e00ff */
[----:B------:R-:W-:-:S04]  /*6190*/  IMAD.MOV R11, RZ, RZ, -R11 ;  /* 0x000000ffff0b7224 */ /* 0x000fc800078e0a0b */
[----:B------:R-:W-:-:S05]  /*61a0*/  IMAD R15, R11, c[0x0][0x19c], R6 ;  /* 0x000067000b0f7a24 */ /* 0x000fca00078e0206 */
[----:B------:R-:W-:-:S13]  /*61b0*/  ISETP.GE.U32.AND P0, PT, R15, c[0x0][0x19c], PT ;  /* 0x000067000f007a0c */ /* 0x000fda0003f06070 */
[----:B------:R-:W-:Y:S02]  /*61c0*/  @P0 IADD3 R15, R15, -c[0x0][0x19c], RZ ;  /* 0x800067000f0f0a10 */ /* 0x000fe40007ffe0ff */
[----:B------:R-:W-:Y:S02]  /*61d0*/  ISETP.NE.U32.AND P0, PT, RZ, c[0x0][0x180], PT ;  /* 0x00006000ff007a0c */ /* 0x000fe40003f05070 */
[----:B------:R-:W-:Y:S02]  /*61e0*/  ISETP.GE.U32.AND P4, PT, R15, c[0x0][0x19c], PT ;  /* 0x000067000f007a0c */ /* 0x000fe40003f86070 */
[----:B------:R-:W-:-:S11]  /*61f0*/  ISETP.NE.AND.EX P0, PT, RZ, c[0x0][0x184], PT, P0 ;  /* 0x00006100ff007a0c */ /* 0x000fd60003f05300 */
[----:B------:R-:W-:Y:S02]  /*6200*/  @P4 IADD3 R15, R15, -c[0x0][0x19c], RZ ;  /* 0x800067000f0f4a10 */ /* 0x000fe40007ffe0ff */
[----:B------:R-:W-:Y:S01]  /*6210*/  @!P5 LOP3.LUT R15, RZ, c[0x0][0x19c], RZ, 0x33, !PT ;  /* 0x00006700ff0fda12 */ /* 0x000fe200078e33ff */
[----:B------:R-:W-:-:S05]  /*6220*/  @P0 IMAD.WIDE.U32 R10, R6, R14, c[0x0][0x180] ;  /* 0x00006000060a0625 */ /* 0x000fca00078e000e */
[----:B------:R-:W2:Y:S01]  /*6230*/  @P0 LDG.E R15, [R10.64] ;  /* 0x000000060a0f0981 */ /* 0x000ea2000c1e1900 */
[----:B------:R-:W-:Y:S01]  /*6240*/  BSSY B1, `(.L_x_299) ;  /* 0x000014c000017945 */ /* 0x000fe20003800000 */
[C---:B--2---:R-:W-:Y:S02]  /*6250*/  ISETP.GT.AND P0, PT, R15.reuse, -0x1, P1 ;  /* 0xffffffff0f00780c */ /* 0x044fe40000f04270 */
[----:B------:R-:W-:-:S13]  /*6260*/  ISETP.LT.U32.AND P4, PT, R15, c[0x0][0x1c0], PT ;  /* 0x000070000f007a0c */ /* 0x000fda0003f81070 */
[----:B------:R-:W-:Y:S05]  /*6270*/  @P0 BRA P4, `(.L_x_300) ;  /* 0x0000142000000947 */ /* 0x000fea0002000000 */
[----:B------:R-:W-:Y:S01]  /*6280*/  I2FP.F32.U32 R16, R5 ;  /* 0x0000000500107245 */ /* 0x000fe20000201000 */
[----:B------:R-:W-:Y:S01]  /*6290*/  BSSY B2, `(.L_x_301) ;  /* 0x0000010000027945 */ /* 0x000fe20003800000 */
[----:B------:R-:W-:Y:S02]  /*62a0*/  I2FP.F32.U32 R7, R8 ;  /* 0x0000000800077245 */ /* 0x000fe40000201000 */
[----:B------:R-:W0:Y:S01]  /*62b0*/  MUFU.RCP R11, R16 ;  /* 0x00000010000b7308 */ /* 0x000e220000001000 */
[----:B------:R-:W-:Y:S02]  /*62c0*/  I2FP.F32.S32 R21, R15 ;  /* 0x0000000f00157245 */ /* 0x000fe40000201400 */
[----:B------:R-:W-:-:S03]  /*62d0*/  FMUL R7, R7, -2 ;  /* 0xc000000007077820 */ /* 0x000fc60000400000 */
[----:B------:R-:W-:Y:S02]  /*62e0*/  FMUL R21, R21, c[0x0][0x1b8] ;  /* 0x00006e0015157a20 */ /* 0x000fe40000400000 */
[----:B------:R-:W1:Y:S01]  /*62f0*/  FCHK P0, R7, R16 ;  /* 0x0000001007007302 */ /* 0x000e620000000000 */
[----:B0-----:R-:W-:-:S04]  /*6300*/  FFMA R8, -R16, R11, 1 ;  /* 0x3f80000010087423 */ /* 0x001fc8000000010b */
[----:B------:R-:W-:-:S04]  /*6310*/  FFMA R8, R11, R8, R11 ;  /* 0x000000080b087223 */ /* 0x000fc8000000000b */
[----:B------:R-:W-:-:S04]  /*6320*/  FFMA R11, R7, R8, RZ ;  /* 0x00000008070b7223 */ /* 0x000fc800000000ff */
[----:B------:R-:W-:-:S04]  /*6330*/  FFMA R10, -R16, R11, R7 ;  /* 0x0000000b100a7223 */ /* 0x000fc80000000107 */
[----:B------:R-:W-:Y:S01]  /*6340*/  FFMA R8, R8, R10, R11 ;  /* 0x0000000a08087223 */ /* 0x000fe2000000000b */
[----:B-1----:R-:W-:Y:S05]  /*6350*/  @!P0 BRA `(.L_x_302) ;  /* 0x0000003000008947 */ /* 0x002fea0003800000 */
[----:B------:R-:W-:-:S02]  /*6360*/  MOV R10, 0x6380 ;  /* 0x00006380000a7802 */ /* 0x000fc40000000f00 */
[----:B------:R-:W-:Y:S05]  /*6370*/  CALL.REL.NOINC `($fused_qkv_rope$__cuda_sm3x_div_rn_noftz_f32_slowpath) ;  /* 0x0000155000007944 */ /* 0x000fea0003c00000 */
[----:B0-----:R-:W-:-:S02]  /*6380*/  IMAD.MOV.U32 R8, RZ, RZ, R7 ;  /* 0x000000ffff087224 */ /* 0x001fc400078e0007 */
.L_x_302:
[----:B------:R-:W-:Y:S05]  /*6390*/  BSYNC B2 ;  /* 0x0000000000027941 */ /* 0x000fea0003800000 */
.L_x_301:
[----:B------:R-:W-:Y:S01]  /*63a0*/  IMAD.MOV.U32 R17, RZ, RZ, c[0x0][0x1b4] ;  /* 0x00006d00ff117624 */ /* 0x000fe200078e00ff */
[----:B------:R-:W-:Y:S01]  /*63b0*/  FSETP.NEU.AND P6, PT, RZ, c[0x0][0x1b4], PT ;  /* 0x00006d00ff007a0b */ /* 0x000fe20003fcd000 */
[----:B------:R-:W-:Y:S01]  /*63c0*/  IMAD.MOV.U32 R22, RZ, RZ, 0x43170000 ;  /* 0x43170000ff167424 */ /* 0x000fe200078e00ff */
[----:B------:R-:W-:Y:S01]  /*63d0*/  BSSY B2, `(.L_x_303) ;  /* 0x000005d000027945 */ /* 0x000fe20003800000 */
[C---:B------:R-:W-:Y:S01]  /*63e0*/  FMUL R7, |R17|.reuse, 16777216 ;  /* 0x4b80000011077820 */ /* 0x040fe20000400200 */
[----:B------:R-:W-:-:S04]  /*63f0*/  FSETP.GEU.AND P4, PT, |R17|, 1.175494350822287508e-38, PT ;  /* 0x008000001100780b */ /* 0x000fc80003f8e200 */
[----:B------:R-:W-:-:S04]  /*6400*/  FSEL R10, R7, |c[0x0][0x1b4]|, !P4 ;  /* 0x40006d00070a7a08 */ /* 0x000fc80006000000 */
[----:B------:R-:W-:-:S04]  /*6410*/  LOP3.LUT R7, R10, 0x7fffff, RZ, 0xc0, !PT ;  /* 0x007fffff0a077812 */ /* 0x000fc800078ec0ff */
[----:B------:R-:W-:-:S04]  /*6420*/  LOP3.LUT R11, R7, 0x3f800000, RZ, 0xfc, !PT ;  /* 0x3f800000070b7812 */ /* 0x000fc800078efcff */
[----:B------:R-:W-:-:S13]  /*6430*/  FSETP.GT.AND P0, PT, R11, 1.4142135381698608398, PT ;  /* 0x3fb504f30b00780b */ /* 0x000fda0003f04000 */
[----:B------:R-:W-:-:S04]  /*6440*/  @P0 FMUL R11, R11, 0.5 ;  /* 0x3f0000000b0b0820 */ /* 0x000fc80000400000 */
[C---:B------:R-:W-:Y:S01]  /*6450*/  FADD R7, R11.reuse, 1 ;  /* 0x3f8000000b077421 */ /* 0x040fe20000000000 */
[----:B------:R-:W-:-:S04]  /*6460*/  FADD R14, R11, -1 ;  /* 0xbf8000000b0e7421 */ /* 0x000fc80000000000 */
[----:B------:R-:W-:Y:S01]  /*6470*/  FADD R16, R14, R14 ;  /* 0x0000000e0e107221 */ /* 0x000fe20000000000 */
[----:B------:R-:W0:Y:S03]  /*6480*/  MUFU.RCP R7, R7 ;  /* 0x0000000700077308 */ /* 0x000e260000001000 */
[----:B0-----:R-:W-:Y:S01]  /*6490*/  FMUL R15, R7, R16 ;  /* 0x00000010070f7220 */ /* 0x001fe20000400000 */
[----:B------:R-:W-:-:S03]  /*64a0*/  IMAD.MOV.U32 R16, RZ, RZ, 0x3b18f0fe ;  /* 0x3b18f0feff107424 */ /* 0x000fc600078e00ff */
[----:B------:R-:W-:Y:S01]  /*64b0*/  FMUL R11, R15, R15 ;  /* 0x0000000f0f0b7220 */ /* 0x000fe20000400000 */
[----:B------:R-:W-:-:S03]  /*64c0*/  FADD R20, R14, -R15 ;  /* 0x8000000f0e147221 */ /* 0x000fc60000000000 */
[----:B------:R-:W-:Y:S01]  /*64d0*/  FFMA R16, R11, R16, 0.01249298732727766037 ;  /* 0x3c4caf630b107423 */ /* 0x000fe20000000010 */
[----:B------:R-:W-:-:S03]  /*64e0*/  FADD R23, R20, R20 ;  /* 0x0000001414177221 */ /* 0x000fc60000000000 */
[----:B------:R-:W-:Y:S01]  /*64f0*/  FFMA R16, R11, R16, 0.083333469927310943604 ;  /* 0x3daaaabd0b107423 */ /* 0x000fe20000000010 */
[----:B------:R-:W-:-:S03]  /*6500*/  FFMA R14, R14, -R15, R23 ;  /* 0x8000000f0e0e7223 */ /* 0x000fc60000000017 */
[----:B------:R-:W-:Y:S01]  /*6510*/  FMUL R16, R11, R16 ;  /* 0x000000100b107220 */ /* 0x000fe20000400000 */
[----:B------:R-:W-:Y:S01]  /*6520*/  SHF.R.U32.HI R11, RZ, 0x17, R10 ;  /* 0x00000017ff0b7819 */ /* 0x000fe2000001160a */
[----:B------:R-:W-:Y:S01]  /*6530*/  FMUL R14, R7, R14 ;  /* 0x0000000e070e7220 */ /* 0x000fe20000400000 */
[----:B------:R-:W-:Y:S01]  /*6540*/  FSEL R10, -R22, -127, !P4 ;  /* 0xc2fe0000160a7808 */ /* 0x000fe20006000100 */
[----:B------:R-:W-:Y:S01]  /*6550*/  FMUL R16, R15, R16 ;  /* 0x000000100f107220 */ /* 0x000fe20000400000 */
[----:B------:R-:W-:-:S03]  /*6560*/  I2FP.F32.U32 R11, R11 ;  /* 0x0000000b000b7245 */ /* 0x000fc60000201000 */
[C---:B------:R-:W-:Y:S02]  /*6570*/  FADD R20, R15.reuse, R16 ;  /* 0x000000100f147221 */ /* 0x040fe40000000000 */
[----:B------:R-:W-:Y:S02]  /*6580*/  FADD R10, R10, R11 ;  /* 0x0000000b0a0a7221 */ /* 0x000fe40000000000 */
[----:B------:R-:W-:Y:S02]  /*6590*/  FADD R15, R15, -R20 ;  /* 0x800000140f0f7221 */ /* 0x000fe40000000000 */
[----:B------:R-:W-:Y:S01]  /*65a0*/  @P0 FADD R10, R10, 1 ;  /* 0x3f8000000a0a0421 */ /* 0x000fe20000000000 */
[----:B------:R-:W-:Y:S01]  /*65b0*/  FSETP.GT.AND P0, PT, |R8|, 9.99999979021476795361e+33, PT ;  /* 0x77f684df0800780b */ /* 0x000fe20003f04200 */
[----:B------:R-:W-:-:S04]  /*65c0*/  FADD R15, R16, R15 ;  /* 0x0000000f100f7221 */ /* 0x000fc80000000000 */
[----:B------:R-:W-:Y:S01]  /*65d0*/  FADD R15, R14, R15 ;  /* 0x0000000f0e0f7221 */ /* 0x000fe20000000000 */
[C---:B------:R-:W-:Y:S01]  /*65e0*/  FMUL R14, R10.reuse, 0.693145751953125 ;  /* 0x3f3172000a0e7820 */ /* 0x040fe20000400000 */
[----:B------:R-:W-:Y:S02]  /*65f0*/  FMUL R10, R10, 1.428606765330187045e-06 ;  /* 0x35bfbe8e0a0a7820 */ /* 0x000fe40000400000 */
[----:B------:R-:W-:-:S04]  /*6600*/  FADD R7, R20, R15 ;  /* 0x0000000f14077221 */ /* 0x000fc80000000000 */
[----:B------:R-:W-:Y:S01]  /*6610*/  FADD R11, R7, R14 ;  /* 0x0000000e070b7221 */ /* 0x000fe20000000000 */
[----:B------:R-:W-:-:S03]  /*6620*/  FADD R20, R20, -R7 ;  /* 0x8000000714147221 */ /* 0x000fc60000000000 */
[----:B------:R-:W-:Y:S01]  /*6630*/  FADD R14, R14, -R11 ;  /* 0x8000000b0e0e7221 */ /* 0x000fe20000000000 */
[----:B------:R-:W-:Y:S01]  /*6640*/  FADD R20, R15, R20 ;  /* 0x000000140f147221 */ /* 0x000fe20000000000 */
[----:B------:R-:W-:Y:S02]  /*6650*/  FMUL R15, R8, 0.0001220703125 ;  /* 0x39000000080f7820 */ /* 0x000fe40000400000 */
[----:B------:R-:W-:-:S03]  /*6660*/  FADD R7, R7, R14 ;  /* 0x0000000e07077221 */ /* 0x000fc60000000000 */
[----:B------:R-:W-:Y:S01]  /*6670*/  FSEL R15, R15, R8, P0 ;  /* 0x000000080f0f7208 */ /* 0x000fe20000000000 */
[----:B------:R-:W-:-:S04]  /*6680*/  FADD R7, R20, R7 ;  /* 0x0000000714077221 */ /* 0x000fc80000000000 */
[----:B------:R-:W-:-:S04]  /*6690*/  FADD R10, R10, R7 ;  /* 0x000000070a0a7221 */ /* 0x000fc80000000000 */
[----:B------:R-:W-:-:S04]  /*66a0*/  FADD R14, R11, R10 ;  /* 0x0000000a0b0e7221 */ /* 0x000fc80000000000 */
[----:B------:R-:W-:Y:S01]  /*66b0*/  FADD R11, R11, -R14 ;  /* 0x8000000e0b0b7221 */ /* 0x000fe20000000000 */
[----:B------:R-:W-:-:S03]  /*66c0*/  FMUL R23, R14, R15 ;  /* 0x0000000f0e177220 */ /* 0x000fc60000400000 */
[----:B------:R-:W-:Y:S01]  /*66d0*/  FADD R7, R10, R11 ;  /* 0x0000000b0a077221 */ /* 0x000fe20000000000 */
[----:B------:R-:W-:-:S04]  /*66e0*/  FFMA R10, R14, R15, -R23 ;  /* 0x0000000f0e0a7223 */ /* 0x000fc80000000817 */
[----:B------:R-:W-:-:S04]  /*66f0*/  FFMA R7, R7, R15, R10 ;  /* 0x0000000f07077223 */ /* 0x000fc8000000000a */
[----:B------:R-:W-:-:S04]  /*6700*/  FFMA R14, RZ, R14, R7 ;  /* 0x0000000eff0e7223 */ /* 0x000fc80000000007 */
[----:B------:R-:W-:-:S04]  /*6710*/  FADD R10, R23, R14 ;  /* 0x0000000e170a7221 */ /* 0x000fc80000000000 */
[----:B------:R-:W-:Y:S01]  /*6720*/  FADD R23, R23, -R10 ;  /* 0x8000000a17177221 */ /* 0x000fe20000000000 */
[----:B------:R-:W-:-:S03]  /*6730*/  ISETP.NE.AND P4, PT, R10, 0x42b17218, PT ;  /* 0x42b172180a00780c */ /* 0x000fc60003f85270 */
[----:B------:R-:W-:-:S10]  /*6740*/  FADD R14, R14, R23 ;  /* 0x000000170e0e7221 */ /* 0x000fd40000000000 */
[----:B------:R-:W-:Y:S01]  /*6750*/  @!P4 IADD3 R10, R10, -0x1, RZ ;  /* 0xffffffff0a0ac810 */ /* 0x000fe20007ffe0ff */
[----:B------:R-:W-:-:S04]  /*6760*/  @!P4 FADD R14, R14, 7.62939453125e-06 ;  /* 0x370000000e0ec421 */ /* 0x000fc80000000000 */
[----:B------:R-:W-:-:S04]  /*6770*/  FMUL R7, R10, 1.4426950216293334961 ;  /* 0x3fb8aa3b0a077820 */ /* 0x000fc80000400000 */
[----:B------:R-:W0:Y:S02]  /*6780*/  FRND.TRUNC R11, R7 ;  /* 0x00000007000b7307 */ /* 0x000e24000020d000 */
[C---:B0-----:R-:W-:Y:S02]  /*6790*/  FSETP.GT.AND P0, PT, |R11|.reuse, 126, PT ;  /* 0x42fc00000b00780b */ /* 0x041fe40003f04200 */
[----:B------:R-:W-:-:S11]  /*67a0*/  LOP3.LUT R15, R11, 0x80000000, RZ, 0xc0, !PT ;  /* 0x800000000b0f7812 */ /* 0x000fd600078ec0ff */
[----:B------:R-:W-:Y:S01]  /*67b0*/  @P0 LOP3.LUT R11, R15, 0x42fc0000, RZ, 0xfc, !PT ;  /* 0x42fc00000f0b0812 */ /* 0x000fe200078efcff */
[----:B------:R-:W-:-:S04]  /*67c0*/  FMUL R15, R8, 0.5 ;  /* 0x3f000000080f7820 */ /* 0x000fc80000400000 */
[C---:B------:R-:W-:Y:S02]  /*67d0*/  FFMA R10, R11.reuse, -0.69314718246459960938, R10 ;  /* 0xbf3172180b0a7823 */ /* 0x040fe4000000000a */
[----:B------:R-:W0:Y:S02]  /*67e0*/  FRND.TRUNC R15, R15 ;  /* 0x0000000f000f7307 */ /* 0x000e24000020d000 */
[C---:B------:R-:W-:Y:S01]  /*67f0*/  FFMA R10, R11.reuse, 1.9046542121259335545e-09, R10 ;  /* 0x3102e3080b0a7823 */ /* 0x040fe2000000000a */
[----:B------:R-:W-:-:S03]  /*6800*/  FADD R11, R11, 12583039 ;  /* 0x4b40007f0b0b7421 */ /* 0x000fc60000000000 */
[----:B------:R-:W-:Y:S01]  /*6810*/  FMUL R10, R10, 1.4426950216293334961 ;  /* 0x3fb8aa3b0a0a7820 */ /* 0x000fe20000400000 */
[----:B------:R-:W-:-:S05]  /*6820*/  IMAD.SHL.U32 R11, R11, 0x800000, RZ ;  /* 0x008000000b0b7824 */ /* 0x000fca00078e00ff */
[----:B------:R-:W1:Y:S01]  /*6830*/  MUFU.EX2 R10, R10 ;  /* 0x0000000a000a7308 */ /* 0x000e620000000800 */
[----:B0-----:R-:W-:-:S04]  /*6840*/  FADD R7, R15, R15 ;  /* 0x0000000f0f077221 */ /* 0x001fc80000000000 */
[----:B------:R-:W-:-:S05]  /*6850*/  FADD R7, -R7, R8 ;  /* 0x0000000807077221 */ /* 0x000fca0000000100 */
[----:B------:R-:W-:Y:S01]  /*6860*/  FSETP.NEU.AND P0, PT, |R7|, 1, PT ;  /* 0x3f8000000700780b */ /* 0x000fe20003f0d200 */
[----:B------:R-:W-:Y:S01]  /*6870*/  IMAD.MOV.U32 R7, RZ, RZ, 0x7f800000 ;  /* 0x7f800000ff077424 */ /* 0x000fe200078e00ff */
[----:B-1----:R-:W-:Y:S02]  /*6880*/  FMUL R11, R11, R10 ;  /* 0x0000000a0b0b7220 */ /* 0x002fe40000400000 */
[----:B------:R-:W-:-:S03]  /*6890*/  FSETP.GT.AND P4, PT, RZ, c[0x0][0x1b4], !P0 ;  /* 0x00006d00ff007a0b */ /* 0x000fc60004784000 */
[----:B------:R-:W-:-:S13]  /*68a0*/  FSETP.NEU.AND P5, PT, R11, +INF , PT ;  /* 0x7f8000000b00780b */ /* 0x000fda0003fad000 */
[----:B------:R-:W-:Y:S01]  /*68b0*/  @P5 FFMA R7, R14, R11, R11 ;  /* 0x0000000b0e075223 */ /* 0x000fe2000000000b */
[----:B------:R-:W-:Y:S01]  /*68c0*/  IMAD.MOV.U32 R14, RZ, RZ, 0x7f800000 ;  /* 0x7f800000ff0e7424 */ /* 0x000fe200078e00ff */
[----:B------:R-:W-:Y:S05]  /*68d0*/  @!P6 BRA `(.L_x_304) ;  /* 0x000000700000e947 */ /* 0x000fea0003800000 */
[----:B------:R-:W0:Y:S01]  /*68e0*/  FRND.TRUNC R11, R8 ;  /* 0x00000008000b7307 */ /* 0x000e22000020d000 */
[----:B------:R-:W-:Y:S02]  /*68f0*/  @P4 LOP3.LUT R7, R7, 0x80000000, RZ, 0x3c, !PT ;  /* 0x8000000007074812 */ /* 0x000fe400078e3cff */
[----:B0-----:R-:W-:-:S04]  /*6900*/  FSETP.NEU.AND P0, PT, R11, R8, PT ;  /* 0x000000080b00720b */ /* 0x001fc80003f0d000 */
[----:B------:R-:W-:-:S13]  /*6910*/  FSETP.LEU.OR P0, PT, RZ, c[0x0][0x1b4], !P0 ;  /* 0x00006d00ff007a0b */ /* 0x000fda000470b400 */
[----:B------:R-:W-:Y:S05]  /*6920*/  @P0 BRA `(.L_x_305) ;  /* 0x0000007000000947 */ /* 0x000fea0003800000 */
[----:B------:R-:W-:Y:S01]  /*6930*/  IMAD.MOV.U32 R7, RZ, RZ, 0x7fffffff ;  /* 0x7fffffffff077424 */ /* 0x000fe200078e00ff */
[----:B------:R-:W-:Y:S05]  /*6940*/  BRA `(.L_x_305) ;  /* 0x0000005000007947 */ /* 0x000fea0003800000 */
.L_x_304:
[----:B------:R-:W-:Y:S01]  /*6950*/  IMAD.MOV.U32 R7, RZ, RZ, c[0x0][0x1b4] ;  /* 0x00006d00ff077624 */ /* 0x000fe200078e00ff */
[----:B------:R-:W-:-:S03]  /*6960*/  FSETP.GEU.AND P5, PT, R8, RZ, PT ;  /* 0x000000ff0800720b */ /* 0x000fc60003fae000 */
[----:B------:R-:W-:-:S05]  /*6970*/  FADD R7, R7, c[0x0][0x1b4] ;  /* 0x00006d0007077621 */ /* 0x000fca0000000000 */
[----:B------:R-:W-:-:S05]  /*6980*/  SEL R7, R7, RZ, !P0 ;  /* 0x000000ff07077207 */ /* 0x000fca0004000000 */
[----:B------:R-:W-:-:S02]  /*6990*/  @!P5 LOP3.LUT R7, R7, 0x7f800000, RZ, 0xfc, !PT ;  /* 0x7f8000000707d812 */ /* 0x000fc400078efcff */
.L_x_305:
[----:B------:R-:W-:Y:S05]  /*69a0*/  BSYNC B2 ;  /* 0x0000000000027941 */ /* 0x000fea0003800000 */
.L_x_303:
[----:B------:R-:W-:Y:S01]  /*69b0*/  FADD R10, |R8|, |c[0x0][0x1b4]| ;  /* 0x40006d00080a7621 */ /* 0x000fe20000000200 */
[----:B------:R-:W-:Y:S04]  /*69c0*/  BSSY B2, `(.L_x_306) ;  /* 0x0000016000027945 */ /* 0x000fe80003800000 */
[----:B------:R-:W-:-:S13]  /*69d0*/  ISETP.GE.AND P0, PT, R10, 0x7f800000, PT ;  /* 0x7f8000000a00780c */ /* 0x000fda0003f06270 */
[----:B------:R-:W-:Y:S05]  /*69e0*/  @!P0 BRA `(.L_x_307) ;  /* 0x0000013000008947 */ /* 0x000fea0003800000 */
[----:B------:R-:W-:-:S04]  /*69f0*/  FSETP.GTU.AND P0, PT, |R8|, +INF , PT ;  /* 0x7f8000000800780b */ /* 0x000fc80003f0c200 */
[----:B------:R-:W-:-:S13]  /*6a00*/  FSETP.LTU.OR P0, PT, R14, |c[0x0][0x1b4]|, P0 ;  /* 0x40006d000e007a0b */ /* 0x000fda0000709400 */
[----:B------:R-:W-:Y:S05]  /*6a10*/  @P0 BRA `(.L_x_308) ;  /* 0x000000f000000947 */ /* 0x000fea0003800000 */
[----:B------:R-:W-:-:S13]  /*6a20*/  FSETP.NEU.AND P0, PT, |R8|, +INF , PT ;  /* 0x7f8000000800780b */ /* 0x000fda0003f0d200 */
[----:B------:R-:W-:Y:S05]  /*6a30*/  @!P0 BRA `(.L_x_309) ;  /* 0x0000006000008947 */ /* 0x000fea0003800000 */
[----:B------:R-:W-:-:S13]  /*6a40*/  FSETP.NEU.AND P0, PT, R14, |c[0x0][0x1b4]|, PT ;  /* 0x40006d000e007a0b */ /* 0x000fda0003f0d000 */
[----:B------:R-:W-:Y:S05]  /*6a50*/  @P0 BRA `(.L_x_307) ;  /* 0x000000c000000947 */ /* 0x000fea0003800000 */
[----:B------:R-:W-:-:S04]  /*6a60*/  FSETP.GE.AND P0, PT, R8, RZ, PT ;  /* 0x000000ff0800720b */ /* 0x000fc80003f06000 */
[----:B------:R-:W-:-:S04]  /*6a70*/  SEL R7, RZ, 0x7f800000, !P0 ;  /* 0x7f800000ff077807 */ /* 0x000fc80004000000 */
[----:B------:R-:W-:Y:S01]  /*6a80*/  @P4 IADD3 R7, R7, -0x80000000, RZ ;  /* 0x8000000007074810 */ /* 0x000fe20007ffe0ff */
[----:B------:R-:W-:Y:S05]  /*6a90*/  BRA `(.L_x_307) ;  /* 0x0000008000007947 */ /* 0x000fea0003800000 */
.L_x_309:
[----:B------:R-:W-:Y:S02]  /*6aa0*/  FSETP.GEU.AND P4, PT, R8, RZ, PT ;  /* 0x000000ff0800720b */ /* 0x000fe40003f8e000 */
[----:B------:R-:W-:-:S04]  /*6ab0*/  FSETP.GT.AND P0, PT, |R17|, 1, PT ;  /* 0x3f8000001100780b */ /* 0x000fc80003f04200 */
[----:B------:R-:W-:Y:S02]  /*6ac0*/  SEL R7, RZ, 0x7f800000, !P0 ;  /* 0x7f800000ff077807 */ /* 0x000fe40004000000 */
[----:B------:R-:W-:-:S05]  /*6ad0*/  FSETP.NEU.AND P0, PT, R17, -1, PT ;  /* 0xbf8000001100780b */ /* 0x000fca0003f0d000 */
[----:B------:R-:W-:-:S04]  /*6ae0*/  @!P4 LOP3.LUT R7, R7, 0x7f800000, RZ, 0x3c, !PT ;  /* 0x7f8000000707c812 */ /* 0x000fc800078e3cff */
[----:B------:R-:W-:Y:S01]  /*6af0*/  FSEL R7, R7, 1, P0 ;  /* 0x3f80000007077808 */ /* 0x000fe20000000000 */
[----:B------:R-:W-:Y:S05]  /*6b00*/  BRA `(.L_x_307) ;  /* 0x0000001000007947 */ /* 0x000fea0003800000 */
.L_x_308:
[----:B------:R-:W-:-:S02]  /*6b10*/  FADD R7, R8, c[0x0][0x1b4] ;  /* 0x00006d0008077621 */ /* 0x000fc40000000000 */
.L_x_307:
[----:B------:R-:W-:Y:S05]  /*6b20*/  BSYNC B2 ;  /* 0x0000000000027941 */ /* 0x000fea0003800000 */
.L_x_306:
[----:B------:R-:W-:Y:S01]  /*6b30*/  FSETP.NEU.AND P0, PT, R8, RZ, PT ;  /* 0x000000ff0800720b */ /* 0x000fe20003f0d000 */
[----:B------:R-:W-:Y:S03]  /*6b40*/  BSSY B2, `(.L_x_310) ;  /* 0x000004e000027945 */ /* 0x000fe60003800000 */
[----:B------:R-:W-:-:S04]  /*6b50*/  FSETP.EQ.OR P0, PT, R17, 1, !P0 ;  /* 0x3f8000001100780b */ /* 0x000fc80004702400 */
[----:B------:R-:W-:-:S05]  /*6b60*/  FSEL R8, R7, 1, !P0 ;  /* 0x3f80000007087808 */ /* 0x000fca0004000000 */
[----:B------:R-:W-:-:S04]  /*6b70*/  FMUL R21, R21, R8 ;  /* 0x0000000815157220 */ /* 0x000fc80000400000 */
[C---:B------:R-:W-:Y:S01]  /*6b80*/  FMUL R7, R21.reuse, 0.63661974668502807617 ;  /* 0x3f22f98315077820 */ /* 0x040fe20000400000 */
[----:B------:R-:W-:-:S05]  /*6b90*/  FSETP.GE.AND P0, PT, |R21|, 105615, PT ;  /* 0x47ce47801500780b */ /* 0x000fca0003f06200 */
[----:B------:R-:W0:Y:S02]  /*6ba0*/  F2I.NTZ R7, R7 ;  /* 0x0000000700077305 */ /* 0x000e240000203100 */
[----:B0-----:R-:W-:Y:S01]  /*6bb0*/  I2FP.F32.S32 R16, R7 ;  /* 0x0000000700107245 */ /* 0x001fe20000201400 */
[----:B------:R-:W-:-:S04]  /*6bc0*/  IMAD.MOV.U32 R17, RZ, RZ, R7 ;  /* 0x000000ffff117224 */ /* 0x000fc800078e0007 */
[----:B------:R-:W-:-:S04]  /*6bd0*/  FFMA R11, R16, -1.5707962512969970703, R21 ;  /* 0xbfc90fda100b7823 */ /* 0x000fc80000000015 */
[----:B------:R-:W-:-:S04]  /*6be0*/  FFMA R11, R16, -7.5497894158615963534e-08, R11 ;  /* 0xb3a22168100b7823 */ /* 0x000fc8000000000b */
[----:B------:R-:W-:-:S04]  /*6bf0*/  FFMA R16, R16, -5.3903029534742383927e-15, R11 ;  /* 0xa7c234c510107823 */ /* 0x000fc8000000000b */
[----:B------:R-:W-:Y:S01]  /*6c00*/  IMAD.MOV.U32 R8, RZ, RZ, R16 ;  /* 0x000000ffff087224 */ /* 0x000fe200078e0010 */
[----:B------:R-:W-:Y:S05]  /*6c10*/  @!P0 BRA `(.L_x_311) ;  /* 0x0000040000008947 */ /* 0x000fea0003800000 */
[----:B------:R-:W-:-:S13]  /*6c20*/  FSETP.NEU.AND P4, PT, |R21|, +INF , PT ;  /* 0x7f8000001500780b */ /* 0x000fda0003f8d200 */
[----:B------:R-:W-:Y:S05]  /*6c30*/  @!P4 BRA `(.L_x_312) ;  /* 0x000003c00000c947 */ /* 0x000fea0003800000 */
[----:B------:R-:W-:Y:S01]  /*6c40*/  SHF.R.U32.HI R7, RZ, 0x17, R21 ;  /* 0x00000017ff077819 */ /* 0x000fe20000011615 */
[----:B------:R-:W-:Y:S01]  /*6c50*/  IMAD.SHL.U32 R11, R21, 0x100, RZ ;  /* 0x00000100150b7824 */ /* 0x000fe200078e00ff */
[----:B------:R-:W-:Y:S01]  /*6c60*/  UMOV UR5, 32@lo(__cudart_i2opi_f) ;  /* 0x0000000000057882 */ /* 0x000fe20000000000 */
[----:B------:R-:W-:Y:S01]  /*6c70*/  IMAD.MOV.U32 R8, RZ, RZ, RZ ;  /* 0x000000ffff087224 */ /* 0x000fe200078e00ff */
[----:B------:R-:W-:Y:S01]  /*6c80*/  LOP3.LUT R10, R7, 0xff, RZ, 0xc0, !PT ;  /* 0x000000ff070a7812 */ /* 0x000fe200078ec0ff */
[----:B------:R-:W-:Y:S01]  /*6c90*/  IMAD.MOV.U32 R20, RZ, RZ, RZ ;  /* 0x000000ffff147224 */ /* 0x000fe200078e00ff */
[----:B------:R-:W-:Y:S01]  /*6ca0*/  LOP3.LUT R23, R11, 0x80000000, RZ, 0xfc, !PT ;  /* 0x800000000b177812 */ /* 0x000fe200078efcff */
[----:B------:R-:W-:Y:S01]  /*6cb0*/  IMAD.MOV.U32 R7, RZ, RZ, R1 ;  /* 0x000000ffff077224 */ /* 0x000fe200078e0001 */
[----:B------:R-:W-:Y:S01]  /*6cc0*/  IADD3 R22, R10, -0x80, RZ ;  /* 0xffffff800a167810 */ /* 0x000fe20007ffe0ff */
[----:B------:R-:W-:Y:S02]  /*6cd0*/  UMOV UR8, 32@hi(__cudart_i2opi_f) ;  /* 0x0000000000087882 */ /* 0x000fe40000000000 */
[----:B------:R-:W-:-:S02]  /*6ce0*/  UMOV UR4, URZ ;  /* 0x0000003f00047c82 */ /* 0x000fc40008000000 */
.L_x_313:
[----:B------:R-:W-:Y:S02]  /*6cf0*/  IMAD.U32 R10, RZ, RZ, UR5 ;  /* 0x00000005ff0a7e24 */ /* 0x000fe4000f8e00ff */
[----:B------:R-:W-:-:S05]  /*6d00*/  IMAD.U32 R11, RZ, RZ, UR8 ;  /* 0x00000008ff0b7e24 */ /* 0x000fca000f8e00ff */
[----:B------:R-:W2:Y:S01]  /*6d10*/  LDG.E.CONSTANT R10, [R10.64] ;  /* 0x000000060a0a7981 */ /* 0x000ea2000c1e9900 */
[----:B------:R-:W-:Y:S01]  /*6d20*/  IADD3 R20, R20, 0x1, RZ ;  /* 0x0000000114147810 */ /* 0x000fe20007ffe0ff */
[----:B------:R-:W-:-:S03]  /*6d30*/  UIADD3 UR5, UP0, UR5, 0x4, URZ ;  /* 0x0000000405057890 */ /* 0x000fc6000ff1e03f */
[----:B------:R-:W-:Y:S01]  /*6d40*/  ISETP.NE.AND P4, PT, R20, 0x6, PT ;  /* 0x000000061400780c */ /* 0x000fe20003f85270 */
[----:B------:R-:W-:Y:S01]  /*6d50*/  UIADD3.X UR8, URZ, UR8, URZ, UP0, !UPT ;  /* 0x000000083f087290 */ /* 0x000fe200087fe43f */
[----:B--2---:R-:W-:-:S05]  /*6d60*/  IMAD.WIDE.U32 R14, R10, R23, RZ ;  /* 0x000000170a0e7225 */ /* 0x004fca00078e00ff */
[----:B------:R-:W-:-:S04]  /*6d70*/  IADD3 R14, P5, R14, R8, RZ ;  /* 0x000000080e0e7210 */ /* 0x000fc80007fbe0ff */
[----:B------:R-:W-:Y:S01]  /*6d80*/  IADD3.X R8, R15, UR4, RZ, P5, !PT ;  /* 0x000000040f087c10 */ /* 0x000fe2000affe4ff */
[----:B------:R0:W-:Y:S02]  /*6d90*/  STL [R7], R14 ;  /* 0x0000000e07007387 */ /* 0x0001e40000100800 */
[----:B0-----:R-:W-:Y:S01]  /*6da0*/  IADD3 R7, R7, 0x4, RZ ;  /* 0x0000000407077810 */ /* 0x001fe20007ffe0ff */
[----:B------:R-:W-:Y:S05]  /*6db0*/  @P4 BRA `(.L_x_313) ;  /* 0xffffff3000004947 */ /* 0x000fea000383ffff */
[----:B------:R-:W-:Y:S01]  /*6dc0*/  LOP3.LUT R20, R22, 0x1f, RZ, 0xc0, !PT ;  /* 0x0000001f16147812 */ /* 0x000fe200078ec0ff */
[----:B------:R0:W-:Y:S01]  /*6dd0*/  STL [R1+0x18], R8 ;  /* 0x0000180801007387 */ /* 0x0001e20000100800 */
[----:B------:R-:W-:Y:S02]  /*6de0*/  SHF.R.U32.HI R10, RZ, 0x5, R22 ;  /* 0x00000005ff0a7819 */ /* 0x000fe40000011616 */
[----:B------:R-:W-:Y:S02]  /*6df0*/  ISETP.NE.AND P4, PT, R20, RZ, PT ;  /* 0x000000ff1400720c */ /* 0x000fe40003f85270 */
[----:B------:R-:W-:-:S02]  /*6e00*/  IADD3 R14, -R10, 0x4, RZ ;  /* 0x000000040a0e7810 */ /* 0x000fc40007ffe1ff */
[----:B------:R-:W-:-:S05]  /*6e10*/  IADD3 R10, -R10, 0x6, RZ ;  /* 0x000000060a0a7810 */ /* 0x000fca0007ffe1ff */
[----:B------:R-:W-:-:S04]  /*6e20*/  IMAD R22, R10, 0x4, R1 ;  /* 0x000000040a167824 */ /* 0x000fc800078e0201 */
[----:B------:R-:W-:Y:S01]  /*6e30*/  @P4 IMAD R23, R14, 0x4, R1 ;  /* 0x000000040e174824 */ /* 0x000fe200078e0201 */
[----:B------:R-:W2:Y:S04]  /*6e40*/  LDL R7, [R22] ;  /* 0x0000000016077983 */ /* 0x000ea80000100800 */
[----:B------:R-:W3:Y:S04]  /*6e50*/  @P4 LDL R14, [R23] ;  /* 0x00000000170e4983 */ /* 0x000ee80000100800 */
[----:B------:R-:W4:Y:S01]  /*6e60*/  LDL R10, [R22+-0x4] ;  /* 0xfffffc00160a7983 */ /* 0x000f220000100800 */
[----:B------:R-:W-:-:S02]  /*6e70*/  @P4 IADD3 R11, -R20, 0x20, RZ ;  /* 0x00000020140b4810 */ /* 0x000fc40007ffe1ff */
[----:B0-----:R-:W-:-:S04]  /*6e80*/  LOP3.LUT R8, R21, 0x80000000, RZ, 0xc0, !PT ;  /* 0x8000000015087812 */ /* 0x001fc800078ec0ff */
[----:B------:R-:W-:Y:S02]  /*6e90*/  ISETP.NE.AND P5, PT, R8, RZ, PT ;  /* 0x000000ff0800720c */ /* 0x000fe40003fa5270 */
[-C--:B---3--:R-:W-:Y:S02]  /*6ea0*/  @P4 SHF.R.U32.HI R15, RZ, R11.reuse, R14 ;  /* 0x0000000bff0f4219 */ /* 0x088fe4000001160e */
[-C--:B--2---:R-:W-:Y:S02]  /*6eb0*/  @P4 SHF.L.U32 R14, R7, R20.reuse, RZ ;  /* 0x00000014070e4219 */ /* 0x084fe400000006ff */
[----:B----4-:R-:W-:Y:S02]  /*6ec0*/  @P4 SHF.R.U32.HI R11, RZ, R11, R10 ;  /* 0x0000000bff0b4219 */ /* 0x010fe4000001160a */
[----:B------:R-:W-:-:S03]  /*6ed0*/  @P4 SHF.L.U32 R20, R10, R20, RZ ;  /* 0x000000140a144219 */ /* 0x000fc600000006ff */
[----:B------:R-:W-:Y:S02]  /*6ee0*/  @P4 IMAD.IADD R7, R11, 0x1, R14 ;  /* 0x000000010b074824 */ /* 0x000fe400078e020e */
[----:B------:R-:W-:-:S05]  /*6ef0*/  @P4 IMAD.IADD R10, R15, 0x1, R20 ;  /* 0x000000010f0a4824 */ /* 0x000fca00078e0214 */
[----:B------:R-:W-:-:S04]  /*6f00*/  SHF.L.U32.HI R11, R10, 0x2, R7 ;  /* 0x000000020a0b7819 */ /* 0x000fc80000010607 */
[----:B------:R-:W-:-:S04]  /*6f10*/  SHF.R.U32.HI R20, RZ, 0x1f, R11 ;  /* 0x0000001fff147819 */ /* 0x000fc8000001160b */
[----:B------:R-:W-:Y:S01]  /*6f20*/  ISETP.NE.AND P4, PT, R20, RZ, PT ;  /* 0x000000ff1400720c */ /* 0x000fe20003f85270 */
[----:B------:R-:W-:-:S12]  /*6f30*/  IMAD.SHL.U32 R10, R10, 0x4, RZ ;  /* 0x000000040a0a7824 */ /* 0x000fd800078e00ff */
[----:B------:R-:W-:Y:S02]  /*6f40*/  @P4 LOP3.LUT R11, RZ, R11, RZ, 0x33, !PT ;  /* 0x0000000bff0b4212 */ /* 0x000fe400078e33ff */
[----:B------:R-:W-:-:S06]  /*6f50*/  @P4 LOP3.LUT R10, RZ, R10, RZ, 0x33, !PT ;  /* 0x0000000aff0a4212 */ /* 0x000fcc00078e33ff */
[----:B------:R-:W0:Y:S02]  /*6f60*/  I2F.F64.S64 R10, R10 ;  /* 0x0000000a000a7312 */ /* 0x000e240000301c00 */
[----:B0-----:R-:W0:Y:S01]  /*6f70*/  DMUL R14, R10, c[0x2][0x0] ;  /* 0x008000000a0e7a28 */ /* 0x001e220000000000 */
[----:B------:R-:W-:Y:S02]  /*6f80*/  @P4 LOP3.LUT R8, R8, 0x80000000, RZ, 0x3c, !PT ;  /* 0x8000000008084812 */ /* 0x000fe400078e3cff */
[----:B------:R-:W-:-:S07]  /*6f90*/  LEA.HI R7, R7, R20, RZ, 0x2 ;  /* 0x0000001407077211 */ /* 0x000fce00078f10ff */
[----:B0-----:R-:W0:Y:S01]  /*6fa0*/  F2F.F32.F64 R14, R14 ;  /* 0x0000000e000e7310 */ /* 0x001e220000301000 */
[----:B------:R-:W-:Y:S01]  /*6fb0*/  ISETP.NE.AND P4, PT, R8, RZ, PT ;  /* 0x000000ff0800720c */ /* 0x000fe20003f85270 */
[----:B------:R-:W-:-:S04]  /*6fc0*/  IMAD.MOV R8, RZ, RZ, -R7 ;  /* 0x000000ffff087224 */ /* 0x000fc800078e0a07 */
[----:B------:R-:W-:Y:S01]  /*6fd0*/  @P5 IMAD.MOV.U32 R7, RZ, RZ, R8 ;  /* 0x000000ffff075224 */ /* 0x000fe200078e0008 */
[----:B0-----:R-:W-:Y:S01]  /*6fe0*/  FSEL R8, R14, -R14, !P4 ;  /* 0x8000000e0e087208 */ /* 0x001fe20006000000 */
[----:B------:R-:W-:Y:S05]  /*6ff0*/  BRA `(.L_x_311) ;  /* 0x0000002000007947 */ /* 0x000fea0003800000 */
.L_x_312:
[----:B------:R-:W-:Y:S01]  /*7000*/  FMUL R8, RZ, R21 ;  /* 0x00000015ff087220 */ /* 0x000fe20000400000 */
[----:B------:R-:W-:-:S02]  /*7010*/  IMAD.MOV.U32 R7, RZ, RZ, RZ ;  /* 0x000000ffff077224 */ /* 0x000fc400078e00ff */
.L_x_311:
[----:B------:R-:W-:Y:S05]  /*7020*/  BSYNC B2 ;  /* 0x0000000000027941 */ /* 0x000fea0003800000 */
.L_x_310:
[----:B------:R-:W-:Y:S01]  /*7030*/  IADD3 R20, R7, 0x1, RZ ;  /* 0x0000000107147810 */ /* 0x000fe20007ffe0ff */
[----:B------:R-:W-:Y:S01]  /*7040*/  IMAD.MOV.U32 R11, RZ, RZ, 0x3c0885e4 ;  /* 0x3c0885e4ff0b7424 */ /* 0x000fe200078e00ff */
[----:B------:R-:W-:Y:S01]  /*7050*/  FMUL R14, R8, R8 ;  /* 0x00000008080e7220 */ /* 0x000fe20000400000 */
[----:B------:R-:W-:Y:S01]  /*7060*/  IMAD.MOV.U32 R15, RZ, RZ, 0x3e2aaaa8 ;  /* 0x3e2aaaa8ff0f7424 */ /* 0x000fe200078e00ff */
[C---:B------:R-:W-:Y:S01]  /*7070*/  LOP3.LUT P5, RZ, R20.reuse, 0x1, RZ, 0xc0, !PT ;  /* 0x0000000114ff7812 */ /* 0x040fe200078ac0ff */
[----:B------:R-:W-:Y:S01]  /*7080*/  IMAD.MOV.U32 R10, RZ, RZ, -0x46b2bead ;  /* 0xb94d4153ff0a7424 */ /* 0x000fe200078e00ff */
[----:B------:R-:W-:Y:S01]  /*7090*/  LOP3.LUT P4, RZ, R20, 0x2, RZ, 0xc0, !PT ;  /* 0x0000000214ff7812 */ /* 0x000fe2000788c0ff */
[----:B------:R-:W-:Y:S01]  /*70a0*/  BSSY B2, `(.L_x_314) ;  /* 0x000004d000027945 */ /* 0x000fe20003800000 */
[----:B------:R-:W-:-:S02]  /*70b0*/  FSEL R11, R11, 0.041666727513074874878, !P5 ;  /* 0x3d2aaabb0b0b7808 */ /* 0x000fc40006800000 */
[----:B------:R-:W-:-:S07]  /*70c0*/  FSEL R15, -R15, -0.4999999701976776123, !P5 ;  /* 0xbeffffff0f0f7808 */ /* 0x000fce0006800100 */
[----:B------:R-:W-:-:S04]  /*70d0*/  @P5 IMAD.MOV.U32 R7, RZ, RZ, 0x37cbac00 ;  /* 0x37cbac00ff075424 */ /* 0x000fc800078e00ff */
[----:B------:R-:W-:Y:S01]  /*70e0*/  @P5 FFMA R10, R14, R7, -0.0013887860113754868507 ;  /* 0xbab607ed0e0a5423 */ /* 0x000fe20000000007 */
[----:B------:R-:W-:-:S03]  /*70f0*/  FSEL R7, R8, 1, !P5 ;  /* 0x3f80000008077808 */ /* 0x000fc60006800000 */
[C---:B------:R-:W-:Y:S02]  /*7100*/  FFMA R10, R14.reuse, R10, R11 ;  /* 0x0000000a0e0a7223 */ /* 0x040fe4000000000b */
[----:B------:R-:W-:Y:S02]  /*7110*/  FFMA R8, R7, R14, RZ ;  /* 0x0000000e07087223 */ /* 0x000fe400000000ff */
[----:B------:R-:W-:-:S04]  /*7120*/  FFMA R10, R14, R10, R15 ;  /* 0x0000000a0e0a7223 */ /* 0x000fc8000000000f */
[----:B------:R-:W-:-:S04]  /*7130*/  FFMA R7, R10, R8, R7 ;  /* 0x000000080a077223 */ /* 0x000fc80000000007 */
[----:B------:R-:W-:Y:S01]  /*7140*/  @P4 FFMA R7, R7, -1, RZ ;  /* 0xbf80000007074823 */ /* 0x000fe200000000ff */
[----:B------:R-:W-:Y:S05]  /*7150*/  @!P0 BRA `(.L_x_315) ;  /* 0x0000041000008947 */ /* 0x000fea0003800000 */
[----:B------:R-:W-:-:S13]  /*7160*/  FSETP.NEU.AND P0, PT, |R21|, +INF , PT ;  /* 0x7f8000001500780b */ /* 0x000fda0003f0d200 */
[----:B------:R-:W-:Y:S05]  /*7170*/  @!P0 BRA `(.L_x_316) ;  /* 0x000003d000008947 */ /* 0x000fea0003800000 */
[----:B------:R-:W-:Y:S01]  /*7180*/  SHF.R.U32.HI R8, RZ, 0x17, R21 ;  /* 0x00000017ff087819 */ /* 0x000fe20000011615 */
[----:B------:R-:W-:Y:S01]  /*7190*/  IMAD.SHL.U32 R14, R21, 0x100, RZ ;  /* 0x00000100150e7824 */ /* 0x000fe200078e00ff */
[----:B------:R-:W-:Y:S01]  /*71a0*/  CS2R R10, SRZ ;  /* 0x00000000000a7805 */ /* 0x000fe2000001ff00 */
[----:B------:R-:W-:Y:S01]  /*71b0*/  IMAD.MOV.U32 R20, RZ, RZ, RZ ;  /* 0x000000ffff147224 */ /* 0x000fe200078e00ff */
[----:B------:R-:W-:Y:S01]  /*71c0*/  LOP3.LUT R8, R8, 0xff, RZ, 0xc0, !PT ;  /* 0x000000ff08087812 */ /* 0x000fe200078ec0ff */
[----:B------:R-:W-:Y:S01]  /*71d0*/  UMOV UR4, URZ ;  /* 0x0000003f00047c82 */ /* 0x000fe20008000000 */
[----:B------:R-:W-:Y:S01]  /*71e0*/  LOP3.LUT R25, R14, 0x80000000, RZ, 0xfc, !PT ;  /* 0x800000000e197812 */ /* 0x000fe200078efcff */
[----:B------:R-:W-:Y:S01]  /*71f0*/  UMOV UR5, 32@lo(__cudart_i2opi_f) ;  /* 0x0000000000057882 */ /* 0x000fe20000000000 */
[----:B------:R-:W-:Y:S01]  /*7200*/  IADD3 R22, R8, -0x80, RZ ;  /* 0xffffff8008167810 */ /* 0x000fe20007ffe0ff */
[----:B------:R-:W-:-:S02]  /*7210*/  UMOV UR8, 32@hi(__cudart_i2opi_f) ;  /* 0x0000000000087882 */ /* 0x000fc40000000000 */
.L_x_317:
[C---:B0-----:R-:W-:Y:S01]  /*7220*/  IMAD.SHL.U32 R8, R10.reuse, 0x4, RZ ;  /* 0x000000040a087824 */ /* 0x041fe200078e00ff */
[----:B------:R-:W-:-:S04]  /*7230*/  SHF.L.U64.HI R11, R10, 0x2, R11 ;  /* 0x000000020a0b7819 */ /* 0x000fc8000001020b */
[----:B------:R-:W-:-:S04]  /*7240*/  IADD3 R14, P0, R8, UR5, RZ ;  /* 0x00000005080e7c10 */ /* 0x000fc8000ff1e0ff */
[----:B------:R-:W-:-:S05]  /*7250*/  IADD3.X R15, R11, UR8, RZ, P0, !PT ;  /* 0x000000080b0f7c10 */ /* 0x000fca00087fe4ff */
[----:B------:R-:W2:Y:S01]  /*7260*/  LDG.E.CONSTANT R14, [R14.64] ;  /* 0x000000060e0e7981 */ /* 0x000ea2000c1e9900 */
[----:B------:R-:W-:Y:S01]  /*7270*/  IMAD.IADD R8, R1, 0x1, R8 ;  /* 0x0000000101087824 */ /* 0x000fe200078e0208 */
[----:B------:R-:W-:-:S04]  /*7280*/  IADD3 R10, R10, 0x1, RZ ;  /* 0x000000010a0a7810 */ /* 0x000fc80007ffe0ff */
[----:B------:R-:W-:Y:S02]  /*7290*/  ISETP.NE.AND P0, PT, R10, 0x6, PT ;  /* 0x000000060a00780c */ /* 0x000fe40003f05270 */
[----:B------:R-:W-:Y:S01]  /*72a0*/  SHF.R.S32.HI R11, RZ, 0x1f, R10 ;  /* 0x0000001fff0b7819 */ /* 0x000fe2000001140a */
[----:B--2---:R-:W-:-:S05]  /*72b0*/  IMAD.WIDE.U32 R16, R14, R25, RZ ;  /* 0x000000190e107225 */ /* 0x004fca00078e00ff */
[----:B------:R-:W-:-:S04]  /*72c0*/  IADD3 R23, P4, R16, R20, RZ ;  /* 0x0000001410177210 */ /* 0x000fc80007f9e0ff */
[----:B------:R-:W-:Y:S01]  /*72d0*/  IADD3.X R20, R17, UR4, RZ, P4, !PT ;  /* 0x0000000411147c10 */ /* 0x000fe2000a7fe4ff */
[----:B------:R0:W-:Y:S01]  /*72e0*/  STL [R8], R23 ;  /* 0x0000001708007387 */ /* 0x0001e20000100800 */
[----:B------:R-:W-:Y:S05]  /*72f0*/  @P0 BRA `(.L_x_317) ;  /* 0xffffff2000000947 */ /* 0x000fea000383ffff */
[----:B------:R-:W-:Y:S01]  /*7300*/  LOP3.LUT R17, R22, 0x1f, RZ, 0xc0, !PT ;  /* 0x0000001f16117812 */ /* 0x000fe200078ec0ff */
[----:B------:R1:W-:Y:S01]  /*7310*/  STL [R1+0x18], R20 ;  /* 0x0000181401007387 */ /* 0x0003e20000100800 */
[----:B0-----:R-:W-:Y:S02]  /*7320*/  SHF.R.U32.HI R8, RZ, 0x5, R22 ;  /* 0x00000005ff087819 */ /* 0x001fe40000011616 */
[----:B------:R-:W-:Y:S02]  /*7330*/  ISETP.NE.AND P0, PT, R17, RZ, PT ;  /* 0x000000ff1100720c */ /* 0x000fe40003f05270 */
[C---:B------:R-:W-:Y:S02]  /*7340*/  IADD3 R22, -R8.reuse, 0x4, RZ ;  /* 0x0000000408167810 */ /* 0x040fe40007ffe1ff */
[----:B------:R-:W-:-:S05]  /*7350*/  IADD3 R8, -R8, 0x6, RZ ;  /* 0x0000000608087810 */ /* 0x000fca0007ffe1ff */
[----:B------:R-:W-:-:S04]  /*7360*/  IMAD R16, R8, 0x4, R1 ;  /* 0x0000000408107824 */ /* 0x000fc800078e0201 */
[----:B------:R-:W-:Y:S01]  /*7370*/  @P0 IMAD R22, R22, 0x4, R1 ;  /* 0x0000000416160824 */ /* 0x000fe200078e0201 */
[----:B------:R-:W2:Y:S04]  /*7380*/  LDL R8, [R16] ;  /* 0x0000000010087983 */ /* 0x000ea80000100800 */
[----:B------:R-:W3:Y:S04]  /*7390*/  @P0 LDL R15, [R22] ;  /* 0x00000000160f0983 */ /* 0x000ee80000100800 */
[----:B------:R-:W4:Y:S01]  /*73a0*/  LDL R11, [R16+-0x4] ;  /* 0xfffffc00100b7983 */ /* 0x000f220000100800 */
[----:B------:R-:W-:-:S02]  /*73b0*/  @P0 IADD3 R10, -R17, 0x20, RZ ;  /* 0x00000020110a0810 */ /* 0x000fc40007ffe1ff */
[----:B------:R-:W-:-:S04]  /*73c0*/  LOP3.LUT R21, R21, 0x80000000, RZ, 0xc0, !PT ;  /* 0x8000000015157812 */ /* 0x000fc800078ec0ff */
        /* <DEDUP_REMOVED lines=12> */
[----:B------:R-:W-:-:S03]  /*7490*/  @P0 LOP3.LUT R10, RZ, R10, RZ, 0x33, !PT ;  /* 0x0000000aff0a0212 */ /* 0x000fc600078e33ff */
[----:B------:R-:W-:-:S06]  /*74a0*/  IMAD.MOV.U32 R11, RZ, RZ, R14 ;  /* 0x000000ffff0b7224 */ /* 0x000fcc00078e000e */
[----:B------:R-:W0:Y:S02]  /*74b0*/  I2F.F64.S64 R10, R10 ;  /* 0x0000000a000a7312 */ /* 0x000e240000301c00 */
[----:B0-----:R-:W0:Y:S01]  /*74c0*/  DMUL R14, R10, c[0x2][0x0] ;  /* 0x008000000a0e7a28 */ /* 0x001e220000000000 */
[----:B------:R-:W-:-:S09]  /*74d0*/  LEA.HI R17, R8, R17, RZ, 0x2 ;  /* 0x0000001108117211 */ /* 0x000fd200078f10ff */
[----:B0-----:R-:W0:Y:S01]  /*74e0*/  F2F.F32.F64 R14, R14 ;  /* 0x0000000e000e7310 */ /* 0x001e220000301000 */
[----:B------:R-:W-:Y:S01]  /*74f0*/  @P0 LOP3.LUT R21, R21, 0x80000000, RZ, 0x3c, !PT ;  /* 0x8000000015150812 */ /* 0x000fe200078e3cff */
[----:B------:R-:W-:-:S03]  /*7500*/  IMAD.MOV R8, RZ, RZ, -R17 ;  /* 0x000000ffff087224 */ /* 0x000fc600078e0a11 */
[----:B------:R-:W-:Y:S01]  /*7510*/  ISETP.NE.AND P0, PT, R21, RZ, PT ;  /* 0x000000ff1500720c */ /* 0x000fe20003f05270 */
[----:B------:R-:W-:-:S03]  /*7520*/  @P4 IMAD.MOV.U32 R17, RZ, RZ, R8 ;  /* 0x000000ffff114224 */ /* 0x000fc600078e0008 */
[----:B0-----:R-:W-:Y:S01]  /*7530*/  FSEL R16, R14, -R14, !P0 ;  /* 0x8000000e0e107208 */ /* 0x001fe20004000000 */
[----:B------:R-:W-:Y:S05]  /*7540*/  BRA `(.L_x_315) ;  /* 0x0000002000007947 */ /* 0x000fea0003800000 */
.L_x_316:
[----:B------:R-:W-:Y:S01]  /*7550*/  FMUL R16, RZ, R21 ;  /* 0x00000015ff107220 */ /* 0x000fe20000400000 */
[----:B------:R-:W-:-:S02]  /*7560*/  IMAD.MOV.U32 R17, RZ, RZ, RZ ;  /* 0x000000ffff117224 */ /* 0x000fc400078e00ff */
.L_x_315:
[----:B-1----:R-:W-:Y:S05]  /*7570*/  BSYNC B2 ;  /* 0x0000000000027941 */ /* 0x002fea0003800000 */
.L_x_314:
[----:B------:R-:W-:Y:S01]  /*7580*/  LOP3.LUT P0, RZ, R17, 0x1, RZ, 0xc0, !PT ;  /* 0x0000000111ff7812 */ /* 0x000fe2000780c0ff */
[----:B------:R-:W-:Y:S01]  /*7590*/  IMAD.MOV.U32 R11, RZ, RZ, 0x3c0885e4 ;  /* 0x3c0885e4ff0b7424 */ /* 0x000fe200078e00ff */
[----:B------:R-:W-:Y:S01]  /*75a0*/  FMUL R21, R16, R16 ;  /* 0x0000001010157220 */ /* 0x000fe20000400000 */
[----:B------:R-:W-:Y:S02]  /*75b0*/  IMAD.MOV.U32 R15, RZ, RZ, 0x3e2aaaa8 ;  /* 0x3e2aaaa8ff0f7424 */ /* 0x000fe400078e00ff */
[----:B------:R-:W-:Y:S01]  /*75c0*/  IMAD.MOV.U32 R10, RZ, RZ, -0x46b2bead ;  /* 0xb94d4153ff0a7424 */ /* 0x000fe200078e00ff */
[----:B------:R-:W-:Y:S02]  /*75d0*/  FSEL R11, R11, 0.041666727513074874878, !P0 ;  /* 0x3d2aaabb0b0b7808 */ /* 0x000fe40004000000 */
[----:B------:R-:W-:-:S05]  /*75e0*/  FSEL R15, -R15, -0.4999999701976776123, !P0 ;  /* 0xbeffffff0f0f7808 */ /* 0x000fca0004000100 */
[----:B------:R-:W-:-:S04]  /*75f0*/  @P0 IMAD.MOV.U32 R8, RZ, RZ, 0x37cbac00 ;  /* 0x37cbac00ff080424 */ /* 0x000fc800078e00ff */
[----:B------:R-:W-:Y:S01]  /*7600*/  @P0 FFMA R10, R21, R8, -0.0013887860113754868507 ;  /* 0xbab607ed150a0423 */ /* 0x000fe20000000008 */
[----:B------:R-:W-:Y:S02]  /*7610*/  FSEL R8, R16, 1, !P0 ;  /* 0x3f80000010087808 */ /* 0x000fe40004000000 */
[----:B------:R-:W-:Y:S01]  /*7620*/  LOP3.LUT P0, RZ, R17, 0x2, RZ, 0xc0, !PT ;  /* 0x0000000211ff7812 */ /* 0x000fe2000780c0ff */
[C---:B------:R-:W-:Y:S02]  /*7630*/  FFMA R10, R21.reuse, R10, R11 ;  /* 0x0000000a150a7223 */ /* 0x040fe4000000000b */
[----:B------:R-:W-:Y:S02]  /*7640*/  FFMA R11, R8, R21, RZ ;  /* 0x00000015080b7223 */ /* 0x000fe400000000ff */
[----:B------:R-:W-:-:S04]  /*7650*/  FFMA R15, R21, R10, R15 ;  /* 0x0000000a150f7223 */ /* 0x000fc8000000000f */
[----:B------:R-:W-:-:S04]  /*7660*/  FFMA R8, R15, R11, R8 ;  /* 0x0000000b0f087223 */ /* 0x000fc80000000008 */
[----:B------:R-:W-:Y:S05]  /*7670*/  @!P0 BRA `(.L_x_318) ;  /* 0x0000008000008947 */ /* 0x000fea0003800000 */
[----:B------:R-:W-:Y:S01]  /*7680*/  FFMA R8, R8, -1, RZ ;  /* 0xbf80000008087823 */ /* 0x000fe200000000ff */
[----:B------:R-:W-:Y:S05]  /*7690*/  BRA `(.L_x_318) ;  /* 0x0000006000007947 */ /* 0x000fea0003800000 */
.L_x_300:
[----:B------:R-:W-:-:S05]  /*76a0*/  SHF.R.U32.HI R7, RZ, 0x1, R5 ;  /* 0x00000001ff077819 */ /* 0x000fca0000011605 */
[----:B------:R-:W-:-:S04]  /*76b0*/  IMAD R15, R15, R7, R8 ;  /* 0x000000070f0f7224 */ /* 0x000fc800078e0208 */
[----:B------:R-:W-:-:S04]  /*76c0*/  IMAD.WIDE.U32 R10, R15, R14, c[0x0][0x188] ;  /* 0x000062000f0a7625 */ /* 0x000fc800078e000e */
[----:B------:R-:W-:Y:S01]  /*76d0*/  IMAD.WIDE.U32 R14, R15, R14, c[0x0][0x190] ;  /* 0x000064000f0e7625 */ /* 0x000fe200078e000e */
[----:B------:R0:W5:Y:S04]  /*76e0*/  LDG.E R7, [R10.64] ;  /* 0x000000060a077981 */ /* 0x000168000c1e1900 */
[----:B------:R0:W5:Y:S02]  /*76f0*/  LDG.E R8, [R14.64] ;  /* 0x000000060e087981 */ /* 0x000164000c1e1900 */
.L_x_318:
[----:B------:R-:W-:Y:S05]  /*7700*/  BSYNC B1 ;  /* 0x0000000000017941 */ /* 0x000fea0003800000 */
.L_x_299:
[----:B------:R-:W-:Y:S01]  /*7710*/  IMAD R16, R6, c[0x0][0x1b0], RZ ;  /* 0x00006c0006107a24 */ /* 0x000fe200078e02ff */
[CC--:B-----5:R-:W-:Y:S01]  /*7720*/  FMUL R6, R8.reuse, R27.reuse ;  /* 0x0000001b08067220 */ /* 0x0e0fe20000400000 */
[----:B0-----:R-:W-:Y:S01]  /*7730*/  IMAD R11, R9, c[0x0][0x1a4], R28 ;  /* 0x00006900090b7a24 */ /* 0x001fe200078e021c */
[-C--:B------:R-:W-:Y:S01]  /*7740*/  FMUL R10, R8, R26.reuse ;  /* 0x0000001a080a7220 */ /* 0x080fe20000400000 */
[----:B------:R-:W-:Y:S01]  /*7750*/  IMAD.MOV.U32 R14, RZ, RZ, 0x4 ;  /* 0x00000004ff0e7424 */ /* 0x000fe200078e00ff */
[C---:B------:R-:W-:Y:S01]  /*7760*/  FFMA R15, R7.reuse, R26, -R6 ;  /* 0x0000001a070f7223 */ /* 0x040fe20000000806 */
[----:B------:R-:W-:Y:S01]  /*7770*/  IMAD.IADD R11, R16, 0x1, R11 ;  /* 0x00000001100b7824 */ /* 0x000fe200078e020b */
[----:B------:R-:W-:-:S03]  /*7780*/  FFMA R27, R7, R27, R10 ;  /* 0x0000001b071b7223 */ /* 0x000fc6000000000a */
[----:B------:R-:W-:Y:S01]  /*7790*/  IMAD.WIDE.U32 R10, R11, R14, c[0x0][0x170] ;  /* 0x00005c000b0a7625 */ /* 0x000fe200078e000e */
[----:B------:R0:W-:Y:S04]  /*77a0*/  STG.E [R18.64], R15 ;  /* 0x0000000f12007986 */ /* 0x0001e8000c101906 */
[----:B------:R0:W-:Y:S01]  /*77b0*/  STG.E [R10.64], R27 ;  /* 0x0000001b0a007986 */ /* 0x0001e2000c101906 */
[----:B------:R-:W-:Y:S05]  /*77c0*/  @P2 BRA `(.L_x_262) ;  /* 0x000000c000002947 */ /* 0x000fea0003800000 */
[----:B0-----:R-:W-:Y:S01]  /*77d0*/  IADD3 R11, R9, c[0x0][0x1a0], RZ ;  /* 0x00006800090b7a10 */ /* 0x001fe20007ffe0ff */
[C---:B------:R-:W-:Y:S01]  /*77e0*/  FMUL R6, R8.reuse, R12 ;  /* 0x0000000c08067220 */ /* 0x040fe20000400000 */
[-C--:B------:R-:W-:Y:S01]  /*77f0*/  FMUL R9, R8, R29.reuse ;  /* 0x0000001d08097220 */ /* 0x080fe20000400000 */
[----:B------:R-:W-:Y:S02]  /*7800*/  IMAD.IADD R13, R16, 0x1, R13 ;  /* 0x00000001100d7824 */ /* 0x000fe400078e020d */
[----:B------:R-:W-:Y:S01]  /*7810*/  IMAD R11, R11, c[0x0][0x1a4], R16 ;  /* 0x000069000b0b7a24 */ /* 0x000fe200078e0210 */
[----:B------:R-:W-:-:S03]  /*7820*/  FFMA R29, R7, R29, -R6 ;  /* 0x0000001d071d7223 */ /* 0x000fc60000000806 */
[----:B------:R-:W-:Y:S01]  /*7830*/  IMAD.IADD R8, R11, 0x1, R28 ;  /* 0x000000010b087824 */ /* 0x000fe200078e021c */
[----:B------:R-:W-:Y:S01]  /*7840*/  FFMA R11, R7, R12, R9 ;  /* 0x0000000c070b7223 */ /* 0x000fe20000000009 */
[----:B------:R-:W-:-:S04]  /*7850*/  IMAD.WIDE.U32 R6, R13, R14, c[0x0][0x170] ;  /* 0x00005c000d067625 */ /* 0x000fc800078e000e */
[----:B------:R-:W-:Y:S01]  /*7860*/  IMAD.WIDE.U32 R8, R8, R14, c[0x0][0x170] ;  /* 0x00005c0008087625 */ /* 0x000fe200078e000e */
[----:B------:R0:W-:Y:S04]  /*7870*/  STG.E [R6.64], R29 ;  /* 0x0000001d06007986 */ /* 0x0001e8000c101906 */
[----:B------:R0:W-:Y:S02]  /*7880*/  STG.E [R8.64], R11 ;  /* 0x0000000b08007986 */ /* 0x0001e4000c101906 */
.L_x_262:
[----:B------:R-:W-:Y:S05]  /*7890*/  BSYNC B0 ;  /* 0x0000000000007941 */ /* 0x000fea0003800000 */
.L_x_253:
[----:B------:R-:W-:Y:S01]  /*78a0*/  @P3 CALL.REL.NOINC `(.L_x_319) ;  /* 0x0000001000003944 */ /* 0x000fe20003c00000 */
[----:B------:R-:W-:Y:S05]  /*78b0*/  BRA `(.L_x_320) ;  /* 0xffff8a6000007947 */ /* 0x000fea000383ffff */
.L_x_319:
[----:B------:R-:W-:Y:S05]  /*78c0*/  EXIT ;  /* 0x000000000000794d */ /* 0x000fea0003800000 */
        .weak           $fused_qkv_rope$__cuda_sm3x_div_rn_noftz_f32_slowpath
        .type           $fused_qkv_rope$__cuda_sm3x_div_rn_noftz_f32_slowpath,@function
        .size           $fused_qkv_rope$__cuda_sm3x_div_rn_noftz_f32_slowpath,(.L_x_468 - $fused_qkv_rope$__cuda_sm3x_div_rn_noftz_f32_slowpath)
$fused_qkv_rope$__cuda_sm3x_div_rn_noftz_f32_slowpath:
[----:B------:R-:W-:Y:S01]  /*78d0*/  SHF.R.U32.HI R11, RZ, 0x17, R16 ;  /* 0x00000017ff0b7819 */ /* 0x000fe20000011610 */
[----:B------:R-:W-:Y:S01]  /*78e0*/  BSSY B3, `(.L_x_321) ;  /* 0x0000064000037945 */ /* 0x000fe20003800000 */
[--C-:B------:R-:W-:Y:S01]  /*78f0*/  SHF.R.U32.HI R8, RZ, 0x17, R7.reuse ;  /* 0x00000017ff087819 */ /* 0x100fe20000011607 */
[----:B------:R-:W-:Y:S01]  /*7900*/  IMAD.MOV.U32 R15, RZ, RZ, R7 ;  /* 0x000000ffff0f7224 */ /* 0x000fe200078e0007 */
[----:B------:R-:W-:Y:S02]  /*7910*/  LOP3.LUT R11, R11, 0xff, RZ, 0xc0, !PT ;  /* 0x000000ff0b0b7812 */ /* 0x000fe400078ec0ff */
[----:B------:R-:W-:-:S02]  /*7920*/  LOP3.LUT R22, R8, 0xff, RZ, 0xc0, !PT ;  /* 0x000000ff08167812 */ /* 0x000fc400078ec0ff */
[----:B------:R-:W-:Y:S02]  /*7930*/  IADD3 R17, R11, -0x1, RZ ;  /* 0xffffffff0b117810 */ /* 0x000fe40007ffe0ff */
[----:B------:R-:W-:Y:S02]  /*7940*/  IADD3 R20, R22, -0x1, RZ ;  /* 0xffffffff16147810 */ /* 0x000fe40007ffe0ff */
[----:B------:R-:W-:-:S04]  /*7950*/  ISETP.GT.U32.AND P0, PT, R17, 0xfd, PT ;  /* 0x000000fd1100780c */ /* 0x000fc80003f04070 */
[----:B------:R-:W-:-:S13]  /*7960*/  ISETP.GT.U32.OR P0, PT, R20, 0xfd, P0 ;  /* 0x000000fd1400780c */ /* 0x000fda0000704470 */
[----:B------:R-:W-:Y:S01]  /*7970*/  @!P0 IMAD.MOV.U32 R14, RZ, RZ, RZ ;  /* 0x000000ffff0e8224 */ /* 0x000fe200078e00ff */
[----:B------:R-:W-:Y:S05]  /*7980*/  @!P0 BRA `(.L_x_322) ;  /* 0x0000018000008947 */ /* 0x000fea0003800000 */
[----:B------:R-:W-:Y:S01]  /*7990*/  FSETP.GTU.FTZ.AND P0, PT, |R7|, +INF , PT ;  /* 0x7f8000000700780b */ /* 0x000fe20003f1c200 */
[----:B------:R-:W-:Y:S01]  /*79a0*/  IMAD.MOV.U32 R8, RZ, RZ, R16 ;  /* 0x000000ffff087224 */ /* 0x000fe200078e0010 */
        /* <DEDUP_REMOVED lines=17> */
[----:B------:R-:W-:Y:S01]  /*7ac0*/  @P0 IMAD.MOV.U32 R14, RZ, RZ, RZ ;  /* 0x000000ffff0e0224 */ /* 0x000fe200078e00ff */
[----:B------:R-:W-:Y:S01]  /*7ad0*/  @!P0 FFMA R15, R7, 1.84467440737095516160e+19, RZ ;  /* 0x5f800000070f8823 */ /* 0x000fe200000000ff */
[----:B------:R-:W-:Y:S01]  /*7ae0*/  @!P0 IMAD.MOV.U32 R14, RZ, RZ, -0x40 ;  /* 0xffffffc0ff0e8424 */ /* 0x000fe200078e00ff */
[----:B------:R-:W-:-:S04]  /*7af0*/  @!P4 FFMA R16, R8, 1.84467440737095516160e+19, RZ ;  /* 0x5f8000000810c823 */ /* 0x000fc800000000ff */
[----:B------:R-:W-:-:S02]  /*7b00*/  @!P4 IADD3 R14, R14, 0x40, RZ ;  /* 0x000000400e0ec810 */ /* 0x000fc40007ffe0ff */
.L_x_322:
[----:B------:R-:W-:Y:S01]  /*7b10*/  LEA R7, R11, 0xc0800000, 0x17 ;  /* 0xc08000000b077811 */ /* 0x000fe200078eb8ff */
[----:B------:R-:W-:Y:S04]  /*7b20*/  BSSY B4, `(.L_x_327) ;  /* 0x0000036000047945 */ /* 0x000fe80003800000 */
[----:B------:R-:W-:Y:S01]  /*7b30*/  IMAD.IADD R17, R16, 0x1, -R7 ;  /* 0x0000000110117824 */ /* 0x000fe200078e0a07 */
[----:B------:R-:W-:-:S03]  /*7b40*/  IADD3 R16, R22, -0x7f, RZ ;  /* 0xffffff8116107810 */ /* 0x000fc60007ffe0ff */
[----:B------:R-:W0:Y:S01]  /*7b50*/  MUFU.RCP R8, R17 ;  /* 0x0000001100087308 */ /* 0x000e220000001000 */
[----:B------:R-:W-:Y:S01]  /*7b60*/  FADD.FTZ R20, -R17, -RZ ;  /* 0x800000ff11147221 */ /* 0x000fe20000010100 */
[----:B------:R-:W-:-:S03]  /*7b70*/  IMAD R7, R16, -0x800000, R15 ;  /* 0xff80000010077824 */ /* 0x000fc600078e020f */
[----:B0-----:R-:W-:-:S04]  /*7b80*/  FFMA R23, R8, R20, 1 ;  /* 0x3f80000008177423 */ /* 0x001fc80000000014 */
[----:B------:R-:W-:-:S04]  /*7b90*/  FFMA R8, R8, R23, R8 ;  /* 0x0000001708087223 */ /* 0x000fc80000000008 */
[----:B------:R-:W-:-:S04]  /*7ba0*/  FFMA R15, R7, R8, RZ ;  /* 0x00000008070f7223 */ /* 0x000fc800000000ff */
[----:B------:R-:W-:-:S04]  /*7bb0*/  FFMA R22, R20, R15, R7 ;  /* 0x0000000f14167223 */ /* 0x000fc80000000007 */
[----:B------:R-:W-:Y:S01]  /*7bc0*/  FFMA R23, R8, R22, R15 ;  /* 0x0000001608177223 */ /* 0x000fe2000000000f */
[----:B------:R-:W-:-:S03]  /*7bd0*/  IADD3 R15, R16, 0x7f, -R11 ;  /* 0x0000007f100f7810 */ /* 0x000fc60007ffe80b */
[----:B------:R-:W-:Y:S02]  /*7be0*/  FFMA R20, R20, R23, R7 ;  /* 0x0000001714147223 */ /* 0x000fe40000000007 */
[----:B------:R-:W-:Y:S02]  /*7bf0*/  IMAD.IADD R14, R15, 0x1, R14 ;  /* 0x000000010f0e7824 */ /* 0x000fe400078e020e */
[----:B------:R-:W-:-:S05]  /*7c00*/  FFMA R7, R8, R20, R23 ;  /* 0x0000001408077223 */ /* 0x000fca0000000017 */
[----:B------:R-:W-:-:S04]  /*7c10*/  SHF.R.U32.HI R11, RZ, 0x17, R7 ;  /* 0x00000017ff0b7819 */ /* 0x000fc80000011607 */
[----:B------:R-:W-:-:S05]  /*7c20*/  LOP3.LUT R11, R11, 0xff, RZ, 0xc0, !PT ;  /* 0x000000ff0b0b7812 */ /* 0x000fca00078ec0ff */
[----:B------:R-:W-:-:S05]  /*7c30*/  IMAD.IADD R16, R11, 0x1, R14 ;  /* 0x000000010b107824 */ /* 0x000fca00078e020e */
        /* <DEDUP_REMOVED lines=11> */
[C---:B------:R-:W-:Y:S02]  /*7cf0*/  IADD3 R15, R16.reuse, 0x20, RZ ;  /* 0x00000020100f7810 */ /* 0x040fe40007ffe0ff */
[----:B------:R-:W-:Y:S02]  /*7d00*/  ISETP.NE.AND P5, PT, R16, RZ, PT ;  /* 0x000000ff1000720c */ /* 0x000fe40003fa5270 */
[----:B------:R-:W-:Y:S01]  /*7d10*/  LOP3.LUT R14, R11, 0x7fffff, RZ, 0xc0, !PT ;  /* 0x007fffff0b0e7812 */ /* 0x000fe200078ec0ff */
[CCC-:B------:R-:W-:Y:S01]  /*7d20*/  FFMA.RP R11, R8.reuse, R20.reuse, R23.reuse ;  /* 0x00000014080b7223 */ /* 0x1c0fe20000008017 */
[----:B------:R-:W-:Y:S01]  /*7d30*/  FFMA.RM R8, R8, R20, R23 ;  /* 0x0000001408087223 */ /* 0x000fe20000004017 */
[----:B------:R-:W-:Y:S01]  /*7d40*/  ISETP.NE.AND P4, PT, R16, RZ, PT ;  /* 0x000000ff1000720c */ /* 0x000fe20003f85270 */
[----:B------:R-:W-:Y:S01]  /*7d50*/  IMAD.MOV R16, RZ, RZ, -R16 ;  /* 0x000000ffff107224 */ /* 0x000fe200078e0a10 */
[----:B------:R-:W-:-:S02]  /*7d60*/  LOP3.LUT R14, R14, 0x800000, RZ, 0xfc, !PT ;  /* 0x008000000e0e7812 */ /* 0x000fc400078efcff */
[----:B------:R-:W-:Y:S02]  /*7d70*/  FSETP.NEU.FTZ.AND P0, PT, R11, R8, PT ;  /* 0x000000080b00720b */ /* 0x000fe40003f1d000 */
[----:B------:R-:W-:Y:S02]  /*7d80*/  SHF.L.U32 R15, R14, R15, RZ ;  /* 0x0000000f0e0f7219 */ /* 0x000fe400000006ff */
[----:B------:R-:W-:Y:S02]  /*7d90*/  SEL R11, R16, RZ, P5 ;  /* 0x000000ff100b7207 */ /* 0x000fe40002800000 */
[----:B------:R-:W-:Y:S02]  /*7da0*/  ISETP.NE.AND P4, PT, R15, RZ, P4 ;  /* 0x000000ff0f00720c */ /* 0x000fe40002785270 */
[----:B------:R-:W-:Y:S02]  /*7db0*/  SHF.R.U32.HI R11, RZ, R11, R14 ;  /* 0x0000000bff0b7219 */ /* 0x000fe4000001160e */
[----:B------:R-:W-:-:S02]  /*7dc0*/  PLOP3.LUT P0, PT, P0, P4, PT, 0xa8, 0x0 ;  /* 0x000000000000781c */ /* 0x000fc40000709570 */
[----:B------:R-:W-:Y:S02]  /*7dd0*/  SHF.R.U32.HI R15, RZ, 0x1, R11 ;  /* 0x00000001ff0f7819 */ /* 0x000fe4000001160b */
[----:B------:R-:W-:-:S04]  /*7de0*/  SEL R8, RZ, 0x1, !P0 ;  /* 0x00000001ff087807 */ /* 0x000fc80004000000 */
[----:B------:R-:W-:-:S04]  /*7df0*/  LOP3.LUT R8, R8, 0x1, R15, 0xf8, !PT ;  /* 0x0000000108087812 */ /* 0x000fc800078ef80f */
[----:B------:R-:W-:-:S05]  /*7e00*/  LOP3.LUT R8, R8, R11, RZ, 0xc0, !PT ;  /* 0x0000000b08087212 */ /* 0x000fca00078ec0ff */
[----:B------:R-:W-:-:S05]  /*7e10*/  IMAD.IADD R8, R15, 0x1, R8 ;  /* 0x000000010f087824 */ /* 0x000fca00078e0208 */
[----:B------:R-:W-:Y:S01]  /*7e20*/  LOP3.LUT R7, R8, R7, RZ, 0xfc, !PT ;  /* 0x0000000708077212 */ /* 0x000fe200078efcff */
[----:B------:R-:W-:Y:S05]  /*7e30*/  BRA `(.L_x_330) ;  /* 0x0000004000007947 */ /* 0x000fea0003800000 */
.L_x_329:
[----:B------:R-:W-:-:S04]  /*7e40*/  LOP3.LUT R7, R7, 0x80000000, RZ, 0xc0, !PT ;  /* 0x8000000007077812 */ /* 0x000fc800078ec0ff */
[----:B------:R-:W-:Y:S01]  /*7e50*/  LOP3.LUT R7, R7, 0x7f800000, RZ, 0xfc, !PT ;  /* 0x7f80000007077812 */ /* 0x000fe200078efcff */
[----:B------:R-:W-:Y:S05]  /*7e60*/  BRA `(.L_x_330) ;  /* 0x0000001000007947 */ /* 0x000fea0003800000 */
.L_x_328:
[----:B------:R-:W-:-:S02]  /*7e70*/  IMAD R7, R14, 0x800000, R7 ;  /* 0x008000000e077824 */ /* 0x000fc400078e0207 */
.L_x_330:
[----:B------:R-:W-:Y:S05]  /*7e80*/  BSYNC B4 ;  /* 0x0000000000047941 */ /* 0x000fea0003800000 */
.L_x_327:
[----:B------:R-:W-:Y:S05]  /*7e90*/  BRA `(.L_x_331) ;  /* 0x0000008000007947 */ /* 0x000fea0003800000 */
.L_x_326:
[----:B------:R-:W-:-:S04]  /*7ea0*/  LOP3.LUT R7, R16, 0x80000000, R15, 0x48, !PT ;  /* 0x8000000010077812 */ /* 0x000fc800078e480f */
[----:B------:R-:W-:Y:S01]  /*7eb0*/  LOP3.LUT R7, R7, 0x7f800000, RZ, 0xfc, !PT ;  /* 0x7f80000007077812 */ /* 0x000fe200078efcff */
[----:B------:R-:W-:Y:S05]  /*7ec0*/  BRA `(.L_x_331) ;  /* 0x0000005000007947 */ /* 0x000fea0003800000 */
.L_x_325:
[----:B------:R-:W-:Y:S01]  /*7ed0*/  LOP3.LUT R7, R16, 0x80000000, R15, 0x48, !PT ;  /* 0x8000000010077812 */ /* 0x000fe200078e480f */
[----:B------:R-:W-:Y:S05]  /*7ee0*/  BRA `(.L_x_331) ;  /* 0x0000003000007947 */ /* 0x000fea0003800000 */
.L_x_324:
[----:B------:R-:W0:Y:S01]  /*7ef0*/  MUFU.RSQ R7, -QNAN ;  /* 0xffc0000000077908 */ /* 0x000e220000001400 */
[----:B------:R-:W-:Y:S05]  /*7f00*/  BRA `(.L_x_331) ;  /* 0x0000001000007947 */ /* 0x000fea0003800000 */
.L_x_323:
[----:B------:R-:W-:-:S02]  /*7f10*/  FADD.FTZ R7, R7, R8 ;  /* 0x0000000807077221 */ /* 0x000fc40000010000 */
.L_x_331:
[----:B------:R-:W-:Y:S05]  /*7f20*/  BSYNC B3 ;  /* 0x0000000000037941 */ /* 0x000fea0003800000 */
.L_x_321:
[----:B------:R-:W-:-:S04]  /*7f30*/  IMAD.MOV.U32 R11, RZ, RZ, 0x0 ;  /* 0x00000000ff0b7424 */ /* 0x000fc800078e00ff */
[----:B------:R-:W-:Y:S05]  /*7f40*/  RET.REL.NODEC R10 `(fused_qkv_rope) ;  /* 0xffff80b00a007950 */ /* 0x000fea0003c3ffff */
.L_x_332:
        /* <DEDUP_REMOVED lines=11> */
.L_x_468:


//--------------------- .text.rope                --------------------------
	.section	.text.rope,"ax",@progbits
	.sectioninfo	@"SHI_REGISTERS=28"
	.align	128
        .global         rope
        .type           rope,@function
        .size           rope,(.L_x_469 - rope)
        .other          rope,@"STO_CUDA_ENTRY STV_DEFAULT"
rope:
.text.rope:
[----:B------:R-:W-:-:S03]  /*0000*/  IMAD.MOV.U32 R1, RZ, RZ, c[0x0][0x28] ;  /* 0x00000a00ff017624 */ /* 0x000fc600078e00ff */
[----:B------:R-:W-:Y:S02]  /*0010*/  ISETP.NE.AND P0, PT, RZ, c[0x0][0x188], PT ;  /* 0x00006200ff007a0c */ /* 0x000fe40003f05270 */
[----:B------:R-:W-:Y:S02]  /*0020*/  IADD3 R1, R1, -0x20, RZ ;  /* 0xffffffe001017810 */ /* 0x000fe40007ffe0ff */
[----:B------:R-:W-:-:S04]  /*0030*/  ISETP.EQ.OR P0, PT, RZ, c[0x0][0x18c], !P0 ;  /* 0x00006300ff007a0c */ /* 0x000fc80004702670 */
[----:B------:R-:W-:-:S13]  /*0040*/  ISETP.EQ.OR P0, PT, RZ, c[0x0][0x1a0], P0 ;  /* 0x00006800ff007a0c */ /* 0x000fda0000702670 */
[----:B------:R-:W-:Y:S05]  /*0050*/  @P0 EXIT ;  /* 0x000000000000094d */ /* 0x000fea0003800000 */
[----:B------:R-:W-:Y:S02]  /*0060*/  ULDC UR5, c[0x0][0x190] ;  /* 0x0000640000057ab9 */ /* 0x000fe40000000800 */
[----:B------:R-:W-:Y:S02]  /*0070*/  ULDC UR4, c[0x0][0x18c] ;  /* 0x0000630000047ab9 */ /* 0x000fe40000000800 */
[----:B------:R-:W-:-:S04]  /*0080*/  UISETP.LT.U32.AND UP0, UPT, UR5, UR4, UPT ;  /* 0x000000040500728c */ /* 0x000fc8000bf01070 */
[----:B------:R-:W-:-:S06]  /*0090*/  USEL UR5, UR5, UR4, UP0 ;  /* 0x0000000405057287 */ /* 0x000fcc0008000000 */
[----:B------:R-:W-:-:S13]  /*00a0*/  ISETP.NE.AND P0, PT, RZ, UR5, PT ;  /* 0x00000005ff007c0c */ /* 0x000fda000bf05270 */
[----:B------:R-:W-:Y:S05]  /*00b0*/  @!P0 EXIT ;  /* 0x000000000000894d */ /* 0x000fea0003800000 */
[----:B------:R-:W0:Y:S01]  /*00c0*/  S2R R13, SR_CTAID.X ;  /* 0x00000000000d7919 */ /* 0x000e220000002500 */
[----:B------:R-:W-:Y:S02]  /*00d0*/  ULDC UR6, c[0x0][0x188] ;  /* 0x0000620000067ab9 */ /* 0x000fe40000000800 */
[----:B------:R-:W-:Y:S01]  /*00e0*/  ULDC UR4, c[0x0][0x1a0] ;  /* 0x0000680000047ab9 */ /* 0x000fe20000000800 */
[----:B------:R-:W0:Y:S01]  /*00f0*/  S2R R0, SR_TID.X ;  /* 0x0000000000007919 */ /* 0x000e220000002100 */
[----:B------:R-:W-:Y:S01]  /*0100*/  UIMAD UR6, UR6, UR4, URZ ;  /* 0x00000004060672a4 */ /* 0x000fe2000f8e023f */
[----:B0-----:R-:W-:-:S05]  /*0110*/  IMAD R13, R13, c[0x0][0x0], R0 ;  /* 0x000000000d0d7a24 */ /* 0x001fca00078e0200 */
[----:B------:R-:W-:-:S13]  /*0120*/  ISETP.GE.U32.AND P0, PT, R13, UR6, PT ;  /* 0x000000060d007c0c */ /* 0x000fda000bf06070 */
[----:B------:R-:W-:Y:S05]  /*0130*/  @P0 EXIT ;  /* 0x000000000000094d */ /* 0x000fea0003800000 */
[----:B------:R-:W-:Y:S01]  /*0140*/  ISETP.NE.U32.AND P0, PT, RZ, c[0x0][0x180], PT ;  /* 0x00006000ff007a0c */ /* 0x000fe20003f05070 */
[----:B------:R-:W-:Y:S01]  /*0150*/  IMAD.MOV.U32 R11, RZ, RZ, c[0x0][0x194] ;  /* 0x00006500ff0b7624 */ /* 0x000fe200078e00ff */
[----:B------:R-:W-:Y:S01]  /*0160*/  ISETP.NE.U32.AND P1, PT, RZ, c[0x0][0x178], PT ;  /* 0x00005e00ff007a0c */ /* 0x000fe20003f25070 */
[----:B------:R-:W-:Y:S01]  /*0170*/  USHF.R.U32.HI UR7, URZ, 0x1, UR5 ;  /* 0x000000013f077899 */ /* 0x000fe20008011605 */
[----:B------:R-:W-:Y:S01]  /*0180*/  ISETP.NE.AND.EX P0, PT, RZ, c[0x0][0x184], PT, P0 ;  /* 0x00006100ff007a0c */ /* 0x000fe20003f05300 */
[C---:B------:R-:W-:Y:S01]  /*0190*/  FADD R15, R11.reuse, c[0x0][0x194] ;  /* 0x000065000b0f7621 */ /* 0x040fe20000000000 */
[----:B------:R-:W-:Y:S01]  /*01a0*/  FMUL R11, |R11|, 16777216 ;  /* 0x4b8000000b0b7820 */ /* 0x000fe20000400200 */
[----:B------:R-:W-:Y:S01]  /*01b0*/  ULDC.64 UR8, c[0x0][0x118] ;  /* 0x0000460000087ab9 */ /* 0x000fe20000000a00 */
[----:B------:R-:W-:-:S04]  /*01c0*/  ISETP.NE.AND.EX P0, PT, RZ, c[0x0][0x17c], P0, P1 ;  /* 0x00005f00ff007a0c */ /* 0x000fc80000705310 */
[----:B------:R-:W-:-:S02]  /*01d0*/  ISETP.NE.AND P0, PT, RZ, c[0x0][0x1a4], P0 ;  /* 0x00006900ff007a0c */ /* 0x000fc40000705270 */
.L_x_359:
[----:B0-----:R-:W0:Y:S01]  /*01e0*/  I2F.U32.RP R0, c[0x0][0x1a0] ;  /* 0x0000680000007b06 */ /* 0x001e220000209000 */
[----:B------:R-:W-:Y:S01]  /*01f0*/  ISETP.NE.U32.AND P3, PT, RZ, c[0x0][0x1a0], PT ;  /* 0x00006800ff007a0c */ /* 0x000fe20003f65070 */
[----:B------:R-:W-:Y:S06]  /*0200*/  BSSY B1, `(.L_x_333) ;  /* 0x00001a8000017945 */ /* 0x000fec0003800000 */
[----:B------:R-:W1:Y:S08]  /*0210*/  I2F.U32.RP R6, c[0x0][0x18c] ;  /* 0x0000630000067b06 */ /* 0x000e700000209000 */
[----:B0-----:R-:W0:Y:S08]  /*0220*/  MUFU.RCP R0, R0 ;  /* 0x0000000000007308 */ /* 0x001e300000001000 */
[----:B-1----:R-:W-:Y:S01]  /*0230*/  MUFU.RCP R6, R6 ;  /* 0x0000000600067308 */ /* 0x002fe20000001000 */
[----:B0-----:R-:W-:-:S07]  /*0240*/  IADD3 R2, R0, 0xffffffe, RZ ;  /* 0x0ffffffe00027810 */ /* 0x001fce0007ffe0ff */
[----:B------:R0:W1:Y:S02]  /*0250*/  F2I.FTZ.U32.TRUNC.NTZ R3, R2 ;  /* 0x0000000200037305 */ /* 0x000064000021f000 */
[----:B0-----:R-:W-:Y:S02]  /*0260*/  IMAD.MOV.U32 R2, RZ, RZ, RZ ;  /* 0x000000ffff027224 */ /* 0x001fe400078e00ff */
[----:B-1----:R-:W-:-:S04]  /*0270*/  IMAD.MOV R5, RZ, RZ, -R3 ;  /* 0x000000ffff057224 */ /* 0x002fc800078e0a03 */
[----:B------:R-:W-:-:S04]  /*0280*/  IMAD R5, R5, c[0x0][0x1a0], RZ ;  /* 0x0000680005057a24 */ /* 0x000fc800078e02ff */
[----:B------:R-:W-:Y:S01]  /*0290*/  IMAD.HI.U32 R4, R3, R5, R2 ;  /* 0x0000000503047227 */ /* 0x000fe200078e0002 */
[----:B------:R-:W-:-:S04]  /*02a0*/  IADD3 R2, R6, 0xffffffe, RZ ;  /* 0x0ffffffe06027810 */ /* 0x000fc80007ffe0ff */
[----:B------:R0:W1:Y:S01]  /*02b0*/  F2I.FTZ.U32.TRUNC.NTZ R3, R2 ;  /* 0x0000000200037305 */ /* 0x000062000021f000 */
[----:B------:R-:W-:-:S04]  /*02c0*/  IMAD.HI.U32 R5, R4, R13, RZ ;  /* 0x0000000d04057227 */ /* 0x000fc800078e00ff */
[----:B------:R-:W-:-:S04]  /*02d0*/  IMAD.MOV R4, RZ, RZ, -R5 ;  /* 0x000000ffff047224 */ /* 0x000fc800078e0a05 */
[----:B------:R-:W-:Y:S02]  /*02e0*/  IMAD R0, R4, c[0x0][0x1a0], R13 ;  /* 0x0000680004007a24 */ /* 0x000fe400078e020d */
[----:B0-----:R-:W-:-:S03]  /*02f0*/  IMAD.MOV.U32 R2, RZ, RZ, RZ ;  /* 0x000000ffff027224 */ /* 0x001fc600078e00ff */
[----:B------:R-:W-:Y:S01]  /*0300*/  ISETP.GE.U32.AND P1, PT, R0, c[0x0][0x1a0], PT ;  /* 0x0000680000007a0c */ /* 0x000fe20003f26070 */
[----:B-1----:R-:W-:-:S04]  /*0310*/  IMAD.MOV R7, RZ, RZ, -R3 ;  /* 0x000000ffff077224 */ /* 0x002fc800078e0a03 */
[----:B------:R-:W-:-:S04]  /*0320*/  IMAD R7, R7, c[0x0][0x18c], RZ ;  /* 0x0000630007077a24 */ /* 0x000fc800078e02ff */
[----:B------:R-:W-:-:S04]  /*0330*/  IMAD.HI.U32 R2, R3, R7, R2 ;  /* 0x0000000703027227 */ /* 0x000fc800078e0002 */
[----:B------:R-:W-:Y:S02]  /*0340*/  @P1 IADD3 R0, R0, -c[0x0][0x1a0], RZ ;  /* 0x8000680000001a10 */ /* 0x000fe40007ffe0ff */
[----:B------:R-:W-:Y:S02]  /*0350*/  @P1 IADD3 R5, R5, 0x1, RZ ;  /* 0x0000000105051810 */ /* 0x000fe40007ffe0ff */
[----:B------:R-:W-:-:S13]  /*0360*/  ISETP.GE.U32.AND P2, PT, R0, c[0x0][0x1a0], PT ;  /* 0x0000680000007a0c */ /* 0x000fda0003f46070 */
[----:B------:R-:W-:Y:S02]  /*0370*/  @P2 IADD3 R5, R5, 0x1, RZ ;  /* 0x0000000105052810 */ /* 0x000fe40007ffe0ff */
[----:B------:R-:W-:Y:S02]  /*0380*/  @!P3 LOP3.LUT R5, RZ, c[0x0][0x1a0], RZ, 0x33, !PT ;  /* 0x00006800ff05ba12 */ /* 0x000fe400078e33ff */
[----:B------:R-:W-:-:S03]  /*0390*/  ISETP.NE.U32.AND P2, PT, RZ, c[0x0][0x18c], PT ;  /* 0x00006300ff007a0c */ /* 0x000fc60003f45070 */
[----:B------:R-:W-:-:S04]  /*03a0*/  IMAD.MOV R0, RZ, RZ, -R5 ;  /* 0x000000ffff007224 */ /* 0x000fc800078e0a05 */
[----:B------:R-:W-:Y:S02]  /*03b0*/  IMAD R17, R0, c[0x0][0x1a0], R13 ;  /* 0x0000680000117a24 */ /* 0x000fe400078e020d */
[----:B------:R-:W-:Y:S02]  /*03c0*/  IMAD.MOV.U32 R0, RZ, RZ, c[0x0][0x0] ;  /* 0x00000000ff007624 */ /* 0x000fe400078e00ff */
[----:B------:R-:W-:-:S04]  /*03d0*/  IMAD.HI.U32 R2, R2, R17, RZ ;  /* 0x0000001102027227 */ /* 0x000fc800078e00ff */
[----:B------:R-:W-:Y:S02]  /*03e0*/  IMAD.MOV R2, RZ, RZ, -R2 ;  /* 0x000000ffff027224 */ /* 0x000fe400078e0a02 */
[----:B------:R-:W-:Y:S02]  /*03f0*/  IMAD R13, R0, c[0x0][0xc], R13 ;  /* 0x00000300000d7a24 */ /* 0x000fe400078e020d */
[----:B------:R-:W-:-:S05]  /*0400*/  IMAD R12, R2, c[0x0][0x18c], R17 ;  /* 0x00006300020c7a24 */ /* 0x000fca00078e0211 */
[----:B------:R-:W-:-:S13]  /*0410*/  ISETP.GE.U32.AND P1, PT, R12, c[0x0][0x18c], PT ;  /* 0x000063000c007a0c */ /* 0x000fda0003f26070 */
[----:B------:R-:W-:-:S04]  /*0420*/  @P1 IADD3 R12, R12, -c[0x0][0x18c], RZ ;  /* 0x800063000c0c1a10 */ /* 0x000fc80007ffe0ff */
[----:B------:R-:W-:-:S13]  /*0430*/  ISETP.GE.U32.AND P1, PT, R12, c[0x0][0x18c], PT ;  /* 0x000063000c007a0c */ /* 0x000fda0003f26070 */
[----:B------:R-:W-:Y:S02]  /*0440*/  @P1 IADD3 R12, R12, -c[0x0][0x18c], RZ ;  /* 0x800063000c0c1a10 */ /* 0x000fe40007ffe0ff */
[----:B------:R-:W-:Y:S02]  /*0450*/  @!P2 LOP3.LUT R12, RZ, c[0x0][0x18c], RZ, 0x33, !PT ;  /* 0x00006300ff0caa12 */ /* 0x000fe400078e33ff */
[----:B------:R-:W-:Y:S02]  /*0460*/  ISETP.GE.U32.AND P2, PT, R13, UR6, PT ;  /* 0x000000060d007c0c */ /* 0x000fe4000bf46070 */
[----:B------:R-:W-:-:S13]  /*0470*/  ISETP.GE.U32.AND P1, PT, R12, UR5, PT ;  /* 0x000000050c007c0c */ /* 0x000fda000bf26070 */
[----:B------:R-:W-:Y:S05]  /*0480*/  @P1 BRA `(.L_x_334) ;  /* 0x000017f000001947 */ /* 0x000fea0003800000 */
[----:B------:R-:W-:Y:S01]  /*0490*/  ISETP.NE.AND P1, PT, RZ, c[0x0][0x19c], PT ;  /* 0x00006700ff007a0c */ /* 0x000fe20003f25270 */
[----:B------:R-:W-:-:S12]  /*04a0*/  IMAD.MOV.U32 R2, RZ, RZ, R5 ;  /* 0x000000ffff027224 */ /* 0x000fd800078e0005 */
[----:B------:R-:W-:Y:S05]  /*04b0*/  @!P1 BRA `(.L_x_335) ;  /* 0x0000008000009947 */ /* 0x000fea0003800000 */
[----:B------:R-:W-:-:S04]  /*04c0*/  LOP3.LUT R0, R12, 0x1, RZ, 0xc0, !PT ;  /* 0x000000010c007812 */ /* 0x000fc800078ec0ff */
[----:B------:R-:W-:-:S13]  /*04d0*/  ISETP.NE.U32.AND P1, PT, R0, 0x1, PT ;  /* 0x000000010000780c */ /* 0x000fda0003f25070 */
[----:B------:R-:W-:Y:S05]  /*04e0*/  @!P1 BRA `(.L_x_334) ;  /* 0x0000179000009947 */ /* 0x000fea0003800000 */
[----:B------:R-:W-:-:S04]  /*04f0*/  IADD3 R10, R12, 0x1, RZ ;  /* 0x000000010c0a7810 */ /* 0x000fc80007ffe0ff */
[----:B------:R-:W-:-:S13]  /*0500*/  ISETP.GE.U32.AND P1, PT, R10, UR5, PT ;  /* 0x000000050a007c0c */ /* 0x000fda000bf26070 */
[----:B------:R-:W-:Y:S05]  /*0510*/  @P1 BRA `(.L_x_334) ;  /* 0x0000176000001947 */ /* 0x000fea0003800000 */
[----:B------:R-:W-:Y:S01]  /*0520*/  SHF.R.U32.HI R7, RZ, 0x1, R12 ;  /* 0x00000001ff077819 */ /* 0x000fe2000001160c */
[----:B------:R-:W-:Y:S05]  /*0530*/  BRA `(.L_x_336) ;  /* 0x0000006000007947 */ /* 0x000fea0003800000 */
.L_x_335:
[----:B------:R-:W-:-:S13]  /*0540*/  ISETP.GE.U32.AND P1, PT, R12, UR7, PT ;  /* 0x000000070c007c0c */ /* 0x000fda000bf26070 */
[----:B------:R-:W-:Y:S05]  /*0550*/  @P1 BRA `(.L_x_334) ;  /* 0x0000172000001947 */ /* 0x000fea0003800000 */
[----:B------:R-:W-:-:S04]  /*0560*/  IADD3 R10, R12, UR7, RZ ;  /* 0x000000070c0a7c10 */ /* 0x000fc8000fffe0ff */
[----:B------:R-:W-:-:S13]  /*0570*/  ISETP.GE.U32.AND P1, PT, R10, UR5, PT ;  /* 0x000000050a007c0c */ /* 0x000fda000bf26070 */
[----:B------:R-:W-:Y:S05]  /*0580*/  @P1 BRA `(.L_x_334) ;  /* 0x000016f000001947 */ /* 0x000fea0003800000 */
[----:B------:R-:W-:-:S02]  /*0590*/  IMAD.MOV.U32 R7, RZ, RZ, R12 ;  /* 0x000000ffff077224 */ /* 0x000fc400078e000c */
.L_x_336:
[----:B------:R-:W-:-:S04]  /*05a0*/  ISETP.NE.U32.AND P1, PT, RZ, c[0x0][0x170], PT ;  /* 0x00005c00ff007a0c */ /* 0x000fc80003f25070 */
[----:B------:R-:W-:-:S13]  /*05b0*/  ISETP.NE.AND.EX P1, PT, RZ, c[0x0][0x174], PT, P1 ;  /* 0x00005d00ff007a0c */ /* 0x000fda0003f25310 */
[----:B------:R-:W-:Y:S05]  /*05c0*/  @!P1 BRA `(.L_x_337) ;  /* 0x0000003000009947 */ /* 0x000fea0003800000 */
[----:B------:R-:W-:-:S04]  /*05d0*/  IMAD.MOV.U32 R3, RZ, RZ, 0x4 ;  /* 0x00000004ff037424 */ /* 0x000fc800078e00ff */
[----:B------:R-:W-:-:S06]  /*05e0*/  IMAD.WIDE.U32 R2, R2, R3, c[0x0][0x170] ;  /* 0x00005c0002027625 */ /* 0x000fcc00078e0003 */
[----:B------:R0:W5:Y:S02]  /*05f0*/  LDG.E R2, [R2.64] ;  /* 0x0000000802027981 */ /* 0x000164000c1e1900 */
.L_x_337:
[C---:B-----5:R-:W-:Y:S01]  /*0600*/  ISETP.GT.AND P1, PT, R2.reuse, -0x1, P0 ;  /* 0xffffffff0200780c */ /* 0x060fe20000724270 */
[----:B------:R-:W-:Y:S01]  /*0610*/  IMAD R9, R5, c[0x0][0x1a0], -R12 ;  /* 0x0000680005097a24 */ /* 0x000fe200078e0a0c */
[----:B------:R-:W-:Y:S01]  /*0620*/  ISETP.LT.U32.AND P3, PT, R2, c[0x0][0x1a4], PT ;  /* 0x0000690002007a0c */ /* 0x000fe20003f61070 */
[----:B------:R-:W-:Y:S02]  /*0630*/  BSSY B0, `(.L_x_338) ;  /* 0x0000144000007945 */ /* 0x000fe40003800000 */
[----:B------:R-:W-:-:S10]  /*0640*/  IMAD.IADD R9, R17, 0x1, R9 ;  /* 0x0000000111097824 */ /* 0x000fd400078e0209 */
[----:B------:R-:W-:Y:S05]  /*0650*/  @P1 BRA P3, `(.L_x_339) ;  /* 0x000013b000001947 */ /* 0x000fea0001800000 */
[----:B0-----:R-:W-:Y:S01]  /*0660*/  I2FP.F32.U32 R3, UR5 ;  /* 0x0000000500037c45 */ /* 0x001fe20008201000 */
        /* <DEDUP_REMOVED lines=14> */
[----:B------:R-:W-:Y:S05]  /*0750*/  CALL.REL.NOINC `($rope$__cuda_sm3x_div_rn_noftz_f32_slowpath) ;  /* 0x0000156000007944 */ /* 0x000fea0003c00000 */
[----:B0-----:R-:W-:-:S02]  /*0760*/  IMAD.MOV.U32 R2, RZ, RZ, R4 ;  /* 0x000000ffff027224 */ /* 0x001fc400078e0004 */
.L_x_341:
[----:B------:R-:W-:Y:S05]  /*0770*/  BSYNC B2 ;  /* 0x0000000000027941 */ /* 0x000fea0003800000 */
.L_x_340:
[----:B------:R-:W-:Y:S01]  /*0780*/  IMAD.MOV.U32 R16, RZ, RZ, c[0x0][0x194] ;  /* 0x00006500ff107624 */ /* 0x000fe200078e00ff */
[----:B------:R-:W-:Y:S01]  /*0790*/  FSETP.NEU.AND P6, PT, RZ, c[0x0][0x194], PT ;  /* 0x00006500ff007a0b */ /* 0x000fe20003fcd000 */
[----:B------:R-:W-:Y:S01]  /*07a0*/  IMAD.MOV.U32 R17, RZ, RZ, 0x43170000 ;  /* 0x43170000ff117424 */ /* 0x000fe200078e00ff */
[----:B------:R-:W-:Y:S02]  /*07b0*/  BSSY B2, `(.L_x_342) ;  /* 0x000005a000027945 */ /* 0x000fe40003800000 */
        /* <DEDUP_REMOVED lines=14> */
[----:B------:R-:W-:-:S04]  /*08a0*/  FFMA R6, R3, R6, 0.01249298732727766037 ;  /* 0x3c4caf6303067423 */ /* 0x000fc80000000006 */
[----:B------:R-:W-:-:S04]  /*08b0*/  FFMA R6, R3, R6, 0.083333469927310943604 ;  /* 0x3daaaabd03067423 */ /* 0x000fc80000000006 */
[----:B------:R-:W-:Y:S01]  /*08c0*/  FMUL R6, R3, R6 ;  /* 0x0000000603067220 */ /* 0x000fe20000400000 */
[----:B------:R-:W-:Y:S02]  /*08d0*/  SHF.R.U32.HI R3, RZ, 0x17, R0 ;  /* 0x00000017ff037819 */ /* 0x000fe40000011600 */
[----:B------:R-:W-:Y:S01]  /*08e0*/  FSEL R0, -R17, -127, !P3 ;  /* 0xc2fe000011007808 */ /* 0x000fe20005800100 */
[C---:B------:R-:W-:Y:S01]  /*08f0*/  FMUL R6, R7.reuse, R6 ;  /* 0x0000000607067220 */ /* 0x040fe20000400000 */
[----:B------:R-:W-:Y:S01]  /*0900*/  FADD R17, R8, R8 ;  /* 0x0000000808117221 */ /* 0x000fe20000000000 */
[----:B------:R-:W-:Y:S02]  /*0910*/  I2FP.F32.U32 R3, R3 ;  /* 0x0000000300037245 */ /* 0x000fe40000201000 */
[C---:B------:R-:W-:Y:S01]  /*0920*/  FADD R8, R7.reuse, R6 ;  /* 0x0000000607087221 */ /* 0x040fe20000000000 */
[----:B------:R-:W-:Y:S02]  /*0930*/  FFMA R4, R4, -R7, R17 ;  /* 0x8000000704047223 */ /* 0x000fe40000000011 */
[----:B------:R-:W-:Y:S01]  /*0940*/  FADD R0, R0, R3 ;  /* 0x0000000300007221 */ /* 0x000fe20000000000 */
[----:B------:R-:W-:Y:S01]  /*0950*/  FADD R7, R7, -R8 ;  /* 0x8000000807077221 */ /* 0x000fe20000000000 */
[----:B------:R-:W-:-:S02]  /*0960*/  FMUL R4, R5, R4 ;  /* 0x0000000405047220 */ /* 0x000fc40000400000 */
[----:B------:R-:W-:Y:S01]  /*0970*/  @P1 FADD R0, R0, 1 ;  /* 0x3f80000000001421 */ /* 0x000fe20000000000 */
[----:B------:R-:W-:Y:S01]  /*0980*/  FADD R7, R6, R7 ;  /* 0x0000000706077221 */ /* 0x000fe20000000000 */
[----:B------:R-:W-:-:S03]  /*0990*/  FSETP.GT.AND P1, PT, |R2|, 9.99999979021476795361e+33, PT ;  /* 0x77f684df0200780b */ /* 0x000fc60003f24200 */
        /* <DEDUP_REMOVED lines=27> */
[----:B------:R0:W1:Y:S02]  /*0b50*/  FRND.TRUNC R4, R0 ;  /* 0x0000000000047307 */ /* 0x000064000020d000 */
[----:B0-----:R-:W-:Y:S01]  /*0b60*/  IMAD.MOV.U32 R0, RZ, RZ, 0x7f800000 ;  /* 0x7f800000ff007424 */ /* 0x001fe200078e00ff */
[C---:B-1----:R-:W-:Y:S02]  /*0b70*/  FSETP.GT.AND P3, PT, |R4|.reuse, 126, PT ;  /* 0x42fc00000400780b */ /* 0x042fe40003f64200 */
        /* <DEDUP_REMOVED lines=13> */
[----:B-1----:R-:W-:-:S03]  /*0c50*/  FMUL R4, R4, R5 ;  /* 0x0000000504047220 */ /* 0x002fc60000400000 */
[----:B------:R-:W-:Y:S02]  /*0c60*/  FSETP.GT.AND P3, PT, RZ, c[0x0][0x194], !P4 ;  /* 0x00006500ff007a0b */ /* 0x000fe40006764000 */
        /* <DEDUP_REMOVED lines=11> */
.L_x_343:
[----:B------:R-:W-:Y:S02]  /*0d20*/  FSETP.GEU.AND P1, PT, R2, RZ, PT ;  /* 0x000000ff0200720b */ /* 0x000fe40003f2e000 */
[----:B------:R-:W-:-:S11]  /*0d30*/  SEL R0, R15, RZ, !P4 ;  /* 0x000000ff0f007207 */ /* 0x000fd60006000000 */
[----:B------:R-:W-:-:S02]  /*0d40*/  @!P1 LOP3.LUT R0, R0, 0x7f800000, RZ, 0xfc, !PT ;  /* 0x7f80000000009812 */ /* 0x000fc400078efcff */
.L_x_344:
[----:B------:R-:W-:Y:S05]  /*0d50*/  BSYNC B2 ;  /* 0x0000000000027941 */ /* 0x000fea0003800000 */
.L_x_342:
        /* <DEDUP_REMOVED lines=15> */
.L_x_348:
[----:B------:R-:W-:Y:S02]  /*0e50*/  FSETP.GEU.AND P3, PT, R2, RZ, PT ;  /* 0x000000ff0200720b */ /* 0x000fe40003f6e000 */
[----:B------:R-:W-:-:S04]  /*0e60*/  FSETP.GT.AND P1, PT, |R16|, 1, PT ;  /* 0x3f8000001000780b */ /* 0x000fc80003f24200 */
[----:B------:R-:W-:Y:S02]  /*0e70*/  SEL R0, RZ, 0x7f800000, !P1 ;  /* 0x7f800000ff007807 */ /* 0x000fe40004800000 */
[----:B------:R-:W-:-:S05]  /*0e80*/  FSETP.NEU.AND P1, PT, R16, -1, PT ;  /* 0xbf8000001000780b */ /* 0x000fca0003f2d000 */
[----:B------:R-:W-:-:S04]  /*0e90*/  @!P3 LOP3.LUT R0, R0, 0x7f800000, RZ, 0x3c, !PT ;  /* 0x7f8000000000b812 */ /* 0x000fc800078e3cff */
[----:B------:R-:W-:Y:S01]  /*0ea0*/  FSEL R0, R0, 1, P1 ;  /* 0x3f80000000007808 */ /* 0x000fe20000800000 */
[----:B------:R-:W-:Y:S05]  /*0eb0*/  BRA `(.L_x_346) ;  /* 0x0000001000007947 */ /* 0x000fea0003800000 */
.L_x_347:
[----:B------:R-:W-:-:S02]  /*0ec0*/  FADD R0, R2, c[0x0][0x194] ;  /* 0x0000650002007621 */ /* 0x000fc40000000000 */
.L_x_346:
[----:B------:R-:W-:Y:S05]  /*0ed0*/  BSYNC B2 ;  /* 0x0000000000027941 */ /* 0x000fea0003800000 */
.L_x_345:
        /* <DEDUP_REMOVED lines=19> */
[----:B------:R-:W-:Y:S01]  /*1010*/  CS2R R6, SRZ ;  /* 0x0000000000067805 */ /* 0x000fe2000001ff00 */
[----:B------:R-:W-:Y:S01]  /*1020*/  UMOV UR10, 32@lo(__cudart_i2opi_f) ;  /* 0x00000000000a7882 */ /* 0x000fe20000000000 */
[----:B------:R-:W-:Y:S01]  /*1030*/  LOP3.LUT R0, R0, 0xff, RZ, 0xc0, !PT ;  /* 0x000000ff00007812 */ /* 0x000fe200078ec0ff */
[----:B------:R-:W-:Y:S01]  /*1040*/  UMOV UR11, 32@hi(__cudart_i2opi_f) ;  /* 0x00000000000b7882 */ /* 0x000fe20000000000 */
[----:B------:R-:W-:Y:S01]  /*1050*/  LOP3.LUT R21, R2, 0x80000000, RZ, 0xfc, !PT ;  /* 0x8000000002157812 */ /* 0x000fe200078efcff */
[----:B------:R-:W-:Y:S01]  /*1060*/  UMOV UR4, URZ ;  /* 0x0000003f00047c82 */ /* 0x000fe20008000000 */
[----:B------:R-:W-:Y:S01]  /*1070*/  IADD3 R16, R0, -0x80, RZ ;  /* 0xffffff8000107810 */ /* 0x000fe20007ffe0ff */
[----:B------:R-:W-:-:S03]  /*1080*/  IMAD.MOV.U32 R0, RZ, RZ, R1 ;  /* 0x000000ffff007224 */ /* 0x000fc600078e0001 */
[----:B------:R-:W-:-:S02]  /*1090*/  SHF.R.U32.HI R18, RZ, 0x5, R16 ;  /* 0x00000005ff127819 */ /* 0x000fc40000011610 */
.L_x_352:
        /* <DEDUP_REMOVED lines=15> */
[C---:B------:R-:W-:Y:S02]  /*1190*/  IADD3 R0, -R18.reuse, 0x6, RZ ;  /* 0x0000000612007810 */ /* 0x040fe40007ffe1ff */
[----:B------:R-:W-:Y:S02]  /*11a0*/  ISETP.NE.AND P3, PT, R19, RZ, PT ;  /* 0x000000ff1300720c */ /* 0x000fe40003f65270 */
[----:B------:R-:W-:Y:S01]  /*11b0*/  IADD3 R18, -R18, 0x4, RZ ;  /* 0x0000000412127810 */ /* 0x000fe20007ffe1ff */
[----:B------:R-:W-:-:S05]  /*11c0*/  IMAD R16, R0, 0x4, R1 ;  /* 0x0000000400107824 */ /* 0x000fca00078e0201 */
[----:B------:R-:W2:Y:S04]  /*11d0*/  LDL R3, [R16+-0x4] ;  /* 0xfffffc0010037983 */ /* 0x000ea80000100800 */
[----:B------:R-:W3:Y:S01]  /*11e0*/  LDL R0, [R16] ;  /* 0x0000000010007983 */ /* 0x000ee20000100800 */
[----:B------:R-:W-:-:S05]  /*11f0*/  @P3 IMAD R18, R18, 0x4, R1 ;  /* 0x0000000412123824 */ /* 0x000fca00078e0201 */
[----:B------:R-:W4:Y:S01]  /*1200*/  @P3 LDL R7, [R18] ;  /* 0x0000000012073983 */ /* 0x000f220000100800 */
[----:B------:R-:W-:Y:S02]  /*1210*/  @P3 IADD3 R2, -R19, 0x20, RZ ;  /* 0x0000002013023810 */ /* 0x000fe40007ffe1ff */
[----:B0-----:R-:W-:-:S04]  /*1220*/  LOP3.LUT R6, R14, 0x80000000, RZ, 0xc0, !PT ;  /* 0x800000000e067812 */ /* 0x001fc800078ec0ff */
[----:B------:R-:W-:Y:S02]  /*1230*/  ISETP.NE.AND P4, PT, R6, RZ, PT ;  /* 0x000000ff0600720c */ /* 0x000fe40003f85270 */
[-C--:B--2---:R-:W-:Y:S02]  /*1240*/  @P3 SHF.R.U32.HI R4, RZ, R2.reuse, R3 ;  /* 0x00000002ff043219 */ /* 0x084fe40000011603 */
[-C--:B---3--:R-:W-:Y:S02]  /*1250*/  @P3 SHF.L.U32 R5, R0, R19.reuse, RZ ;  /* 0x0000001300053219 */ /* 0x088fe400000006ff */
[----:B----4-:R-:W-:Y:S02]  /*1260*/  @P3 SHF.R.U32.HI R7, RZ, R2, R7 ;  /* 0x00000002ff073219 */ /* 0x010fe40000011607 */
[----:B------:R-:W-:Y:S01]  /*1270*/  @P3 SHF.L.U32 R2, R3, R19, RZ ;  /* 0x0000001303023219 */ /* 0x000fe200000006ff */
[----:B------:R-:W-:-:S04]  /*1280*/  @P3 IMAD.IADD R0, R4, 0x1, R5 ;  /* 0x0000000104003824 */ /* 0x000fc800078e0205 */
[----:B------:R-:W-:-:S05]  /*1290*/  @P3 IMAD.IADD R3, R7, 0x1, R2 ;  /* 0x0000000107033824 */ /* 0x000fca00078e0202 */
[----:B------:R-:W-:-:S04]  /*12a0*/  SHF.L.U32.HI R5, R3, 0x2, R0 ;  /* 0x0000000203057819 */ /* 0x000fc80000010600 */
[----:B------:R-:W-:-:S04]  /*12b0*/  SHF.R.U32.HI R7, RZ, 0x1f, R5 ;  /* 0x0000001fff077819 */ /* 0x000fc80000011605 */
[----:B------:R-:W-:Y:S01]  /*12c0*/  ISETP.NE.AND P3, PT, R7, RZ, PT ;  /* 0x000000ff0700720c */ /* 0x000fe20003f65270 */
[----:B------:R-:W-:-:S12]  /*12d0*/  IMAD.SHL.U32 R4, R3, 0x4, RZ ;  /* 0x0000000403047824 */ /* 0x000fd800078e00ff */
[----:B------:R-:W-:Y:S02]  /*12e0*/  @P3 LOP3.LUT R5, RZ, R5, RZ, 0x33, !PT ;  /* 0x00000005ff053212 */ /* 0x000fe400078e33ff */
[----:B------:R-:W-:-:S04]  /*12f0*/  @P3 LOP3.LUT R4, RZ, R4, RZ, 0x33, !PT ;  /* 0x00000004ff043212 */ /* 0x000fc800078e33ff */
        /* <DEDUP_REMOVED lines=10> */
.L_x_351:
[----:B------:R-:W-:Y:S01]  /*13a0*/  FMUL R6, RZ, R14 ;  /* 0x0000000eff067220 */ /* 0x000fe20000400000 */
[----:B------:R-:W-:-:S02]  /*13b0*/  IMAD.MOV.U32 R0, RZ, RZ, RZ ;  /* 0x000000ffff007224 */ /* 0x000fc400078e00ff */
.L_x_350:
[----:B------:R-:W-:Y:S05]  /*13c0*/  BSYNC B2 ;  /* 0x0000000000027941 */ /* 0x000fea0003800000 */
.L_x_349:
        /* <DEDUP_REMOVED lines=13> */
[----:B------:R-:W-:Y:S02]  /*14a0*/  FFMA R2, R4, R2, R3 ;  /* 0x0000000204027223 */ /* 0x000fe40000000003 */
        /* <DEDUP_REMOVED lines=16> */
[----:B------:R-:W-:-:S03]  /*15b0*/  UMOV UR11, 32@hi(__cudart_i2opi_f) ;  /* 0x00000000000b7882 */ /* 0x000fc60000000000 */
[----:B------:R-:W-:-:S02]  /*15c0*/  SHF.R.U32.HI R17, RZ, 0x5, R19 ;  /* 0x00000005ff117819 */ /* 0x000fc40000011613 */
.L_x_356:
        /* <DEDUP_REMOVED lines=16> */
[C---:B0-----:R-:W-:Y:S02]  /*16d0*/  IADD3 R2, -R17.reuse, 0x6, RZ ;  /* 0x0000000611027810 */ /* 0x041fe40007ffe1ff */
        /* <DEDUP_REMOVED lines=8> */
[----:B------:R-:W-:-:S04]  /*1760*/  LOP3.LUT R14, R14, 0x80000000, RZ, 0xc0, !PT ;  /* 0x800000000e0e7812 */ /* 0x000fc800078ec0ff */
[----:B------:R-:W-:Y:S02]  /*1770*/  ISETP.NE.AND P3, PT, R14, RZ, PT ;  /* 0x000000ff0e00720c */ /* 0x000fe40003f65270 */
[----:B--2---:R-:W-:Y:S02]  /*1780*/  @P1 SHF.R.U32.HI R5, RZ, R4, R3 ;  /* 0x00000004ff051219 */ /* 0x004fe40000011603 */
[----:B---3--:R-:W-:Y:S02]  /*1790*/  @P1 SHF.L.U32 R6, R2, R20, RZ ;  /* 0x0000001402061219 */ /* 0x008fe400000006ff */
        /* <DEDUP_REMOVED lines=12> */
[----:B-1----:R-:W-:-:S09]  /*1860*/  LEA.HI R8, R2, R21, RZ, 0x2 ;  /* 0x0000001502087211 */ /* 0x002fd200078f10ff */
[----:B0-----:R-:W0:Y:S01]  /*1870*/  F2F.F32.F64 R4, R4 ;  /* 0x0000000400047310 */ /* 0x001e220000301000 */
[----:B------:R-:W-:Y:S01]  /*1880*/  @P1 LOP3.LUT R14, R14, 0x80000000, RZ, 0x3c, !PT ;  /* 0x800000000e0e1812 */ /* 0x000fe200078e3cff */
[----:B------:R-:W-:-:S03]  /*1890*/  IMAD.MOV R2, RZ, RZ, -R8 ;  /* 0x000000ffff027224 */ /* 0x000fc600078e0a08 */
[----:B------:R-:W-:Y:S01]  /*18a0*/  ISETP.NE.AND P1, PT, R14, RZ, PT ;  /* 0x000000ff0e00720c */ /* 0x000fe20003f25270 */
[----:B------:R-:W-:-:S03]  /*18b0*/  @P3 IMAD.MOV.U32 R8, RZ, RZ, R2 ;  /* 0x000000ffff083224 */ /* 0x000fc600078e0002 */
[----:B0-----:R-:W-:Y:S01]  /*18c0*/  FSEL R17, R4, -R4, !P1 ;  /* 0x8000000404117208 */ /* 0x001fe20004800000 */
[----:B------:R-:W-:Y:S05]  /*18d0*/  BRA `(.L_x_354) ;  /* 0x0000002000007947 */ /* 0x000fea0003800000 */
.L_x_355:
[----:B------:R-:W-:Y:S01]  /*18e0*/  FMUL R17, RZ, R14 ;  /* 0x0000000eff117220 */ /* 0x000fe20000400000 */
[----:B------:R-:W-:-:S02]  /*18f0*/  IMAD.MOV.U32 R8, RZ, RZ, RZ ;  /* 0x000000ffff087224 */ /* 0x000fc400078e00ff */
.L_x_354:
[----:B------:R-:W-:Y:S05]  /*1900*/  BSYNC B2 ;  /* 0x0000000000027941 */ /* 0x000fea0003800000 */
.L_x_353:
[----:B------:R-:W-:Y:S01]  /*1910*/  LOP3.LUT P1, RZ, R8, 0x1, RZ, 0xc0, !PT ;  /* 0x0000000108ff7812 */ /* 0x000fe2000782c0ff */
[----:B------:R-:W-:Y:S01]  /*1920*/  FMUL R5, R17, R17 ;  /* 0x0000001111057220 */ /* 0x000fe20000400000 */
[----:B------:R-:W-:Y:S02]  /*1930*/  IMAD.MOV.U32 R3, RZ, RZ, -0x46b2bead ;  /* 0xb94d4153ff037424 */ /* 0x000fe400078e00ff */
[----:B------:R-:W-:Y:S02]  /*1940*/  FSEL R18, R18, 0.041666727513074874878, !P1 ;  /* 0x3d2aaabb12127808 */ /* 0x000fe40004800000 */
[----:B------:R-:W-:-:S07]  /*1950*/  FSEL R16, -R16, -0.4999999701976776123, !P1 ;  /* 0xbeffffff10107808 */ /* 0x000fce0004800100 */
        /* <DEDUP_REMOVED lines=11> */
.L_x_339:
[----:B0-----:R-:W-:Y:S02]  /*1a10*/  IMAD.MOV.U32 R3, RZ, RZ, 0x4 ;  /* 0x00000004ff037424 */ /* 0x001fe400078e00ff */
[----:B------:R-:W-:-:S04]  /*1a20*/  IMAD R2, R2, UR7, R7 ;  /* 0x0000000702027c24 */ /* 0x000fc8000f8e0207 */
[----:B------:R-:W-:-:S04]  /*1a30*/  IMAD.WIDE.U32 R4, R2, R3, c[0x0][0x178] ;  /* 0x00005e0002047625 */ /* 0x000fc800078e0003 */
[----:B------:R-:W-:Y:S01]  /*1a40*/  IMAD.WIDE.U32 R2, R2, R3, c[0x0][0x180] ;  /* 0x0000600002027625 */ /* 0x000fe200078e0003 */
[----:B------:R0:W5:Y:S05]  /*1a50*/  LDG.E R0, [R4.64] ;  /* 0x0000000804007981 */ /* 0x00016a000c1e1900 */
[----:B------:R0:W5:Y:S02]  /*1a60*/  LDG.E R2, [R2.64] ;  /* 0x0000000802027981 */ /* 0x000164000c1e1900 */
.L_x_357:
[----:B------:R-:W-:Y:S05]  /*1a70*/  BSYNC B0 ;  /* 0x0000000000007941 */ /* 0x000fea0003800000 */
.L_x_338:
[----:B------:R-:W-:Y:S02]  /*1a80*/  IADD3 R8, P1, R12, R9, RZ ;  /* 0x000000090c087210 */ /* 0x000fe40007f3e0ff */
[----:B------:R-:W-:-:S03]  /*1a90*/  IADD3 R10, P3, R9, R10, RZ ;  /* 0x0000000a090a7210 */ /* 0x000fc60007f7e0ff */
[----:B------:R-:W-:Y:S02]  /*1aa0*/  IMAD.X R9, RZ, RZ, RZ, P1 ;  /* 0x000000ffff097224 */ /* 0x000fe400008e06ff */
[----:B0-----:R-:W-:Y:S02]  /*1ab0*/  IMAD.X R3, RZ, RZ, RZ, P3 ;  /* 0x000000ffff037224 */ /* 0x001fe400018e06ff */
[----:B------:R-:W-:Y:S01]  /*1ac0*/  IMAD.SHL.U32 R6, R10, 0x4, RZ ;  /* 0x000000040a067824 */ /* 0x000fe200078e00ff */
[C---:B------:R-:W-:Y:S01]  /*1ad0*/  SHF.L.U64.HI R9, R8.reuse, 0x2, R9 ;  /* 0x0000000208097819 */ /* 0x040fe20000010209 */
[----:B------:R-:W-:Y:S01]  /*1ae0*/  IMAD.SHL.U32 R8, R8, 0x4, RZ ;  /* 0x0000000408087824 */ /* 0x000fe200078e00ff */
[----:B------:R-:W-:Y:S02]  /*1af0*/  SHF.L.U64.HI R3, R10, 0x2, R3 ;  /* 0x000000020a037819 */ /* 0x000fe40000010203 */
[C---:B------:R-:W-:Y:S02]  /*1b00*/  IADD3 R16, P3, R6.reuse, c[0x0][0x160], RZ ;  /* 0x0000580006107a10 */ /* 0x040fe40007f7e0ff */
[----:B------:R-:W-:-:S02]  /*1b10*/  IADD3 R6, P5, R6, c[0x0][0x168], RZ ;  /* 0x00005a0006067a10 */ /* 0x000fc40007fbe0ff */
[C---:B------:R-:W-:Y:S02]  /*1b20*/  IADD3 R4, P1, R8.reuse, c[0x0][0x160], RZ ;  /* 0x0000580008047a10 */ /* 0x040fe40007f3e0ff */
[C---:B------:R-:W-:Y:S02]  /*1b30*/  IADD3.X R17, R3.reuse, c[0x0][0x164], RZ, P3, !PT ;  /* 0x0000590003117a10 */ /* 0x040fe40001ffe4ff */
[----:B------:R-:W-:Y:S02]  /*1b40*/  IADD3 R8, P4, R8, c[0x0][0x168], RZ ;  /* 0x00005a0008087a10 */ /* 0x000fe40007f9e0ff */
[----:B------:R-:W-:Y:S01]  /*1b50*/  IADD3.X R7, R3, c[0x0][0x16c], RZ, P5, !PT ;  /* 0x00005b0003077a10 */ /* 0x000fe20002ffe4ff */
[----:B------:R-:W2:Y:S01]  /*1b60*/  LDG.E R19, [R16.64] ;  /* 0x0000000810137981 */ /* 0x000ea2000c1e1900 */
[C---:B------:R-:W-:Y:S02]  /*1b70*/  IADD3.X R5, R9.reuse, c[0x0][0x164], RZ, P1, !PT ;  /* 0x0000590009057a10 */ /* 0x040fe40000ffe4ff */
[----:B------:R-:W-:Y:S01]  /*1b80*/  IADD3.X R9, R9, c[0x0][0x16c], RZ, P4, !PT ;  /* 0x00005b0009097a10 */ /* 0x000fe200027fe4ff */
[----:B------:R-:W3:Y:S04]  /*1b90*/  LDG.E R25, [R6.64] ;  /* 0x0000000806197981 */ /* 0x000ee8000c1e1900 */
[----:B------:R-:W4:Y:S04]  /*1ba0*/  LDG.E R3, [R4.64] ;  /* 0x0000000804037981 */ /* 0x000f28000c1e1900 */
[----:B------:R-:W4:Y:S01]  /*1bb0*/  LDG.E R23, [R8.64] ;  /* 0x0000000808177981 */ /* 0x000f22000c1e1900 */
[C---:B--2--5:R-:W-:Y:S01]  /*1bc0*/  FMUL R10, R19.reuse, R2 ;  /* 0x00000002130a7220 */ /* 0x064fe20000400000 */
[----:B------:R-:W-:Y:S01]  /*1bd0*/  FMUL R21, R19, R0 ;  /* 0x0000000013157220 */ /* 0x000fe20000400000 */
[C---:B---3--:R-:W-:Y:S01]  /*1be0*/  FMUL R12, R25.reuse, R2 ;  /* 0x00000002190c7220 */ /* 0x048fe20000400000 */
[-C--:B------:R-:W-:Y:S01]  /*1bf0*/  FMUL R25, R25, R0.reuse ;  /* 0x0000000019197220 */ /* 0x080fe20000400000 */
[C---:B----4-:R-:W-:Y:S01]  /*1c00*/  FFMA R19, R3.reuse, R0, -R10 ;  /* 0x0000000003137223 */ /* 0x050fe2000000080a */
[----:B------:R-:W-:Y:S01]  /*1c10*/  FFMA R21, R3, R2, R21 ;  /* 0x0000000203157223 */ /* 0x000fe20000000015 */
[C---:B------:R-:W-:Y:S01]  /*1c20*/  FFMA R3, R23.reuse, R0, -R12 ;  /* 0x0000000017037223 */ /* 0x040fe2000000080c */
[----:B------:R-:W-:-:S02]  /*1c30*/  FFMA R25, R23, R2, R25 ;  /* 0x0000000217197223 */ /* 0x000fc40000000019 */
[----:B------:R0:W-:Y:S04]  /*1c40*/  STG.E [R4.64], R19 ;  /* 0x0000001304007986 */ /* 0x0001e8000c101908 */
[----:B------:R0:W-:Y:S04]  /*1c50*/  STG.E [R16.64], R21 ;  /* 0x0000001510007986 */ /* 0x0001e8000c101908 */
[----:B------:R0:W-:Y:S04]  /*1c60*/  STG.E [R8.64], R3 ;  /* 0x0000000308007986 */ /* 0x0001e8000c101908 */
[----:B------:R0:W-:Y:S02]  /*1c70*/  STG.E [R6.64], R25 ;  /* 0x0000001906007986 */ /* 0x0001e4000c101908 */
.L_x_334:
[----:B------:R-:W-:Y:S05]  /*1c80*/  BSYNC B1 ;  /* 0x0000000000017941 */ /* 0x000fea0003800000 */
.L_x_333:
[----:B------:R-:W-:Y:S01]  /*1c90*/  @P2 CALL.REL.NOINC `(.L_x_358) ;  /* 0x0000001000002944 */ /* 0x000fe20003c00000 */
[----:B------:R-:W-:Y:S05]  /*1ca0*/  BRA `(.L_x_359) ;  /* 0xffffe53000007947 */ /* 0x000fea000383ffff */
.L_x_358:
[----:B------:R-:W-:Y:S05]  /*1cb0*/  EXIT ;  /* 0x000000000000794d */ /* 0x000fea0003800000 */
        .weak           $rope$__cuda_sm3x_div_rn_noftz_f32_slowpath
        .type           $rope$__cuda_sm3x_div_rn_noftz_f32_slowpath,@function
        .size           $rope$__cuda_sm3x_div_rn_noftz_f32_slowpath,(.L_x_469 - $rope$__cuda_sm3x_div_rn_noftz_f32_slowpath)
$rope$__cuda_sm3x_div_rn_noftz_f32_slowpath:
[--C-:B------:R-:W-:Y:S01]  /*1cc0*/  SHF.R.U32.HI R5, RZ, 0x17, R3.reuse ;  /* 0x00000017ff057819 */ /* 0x100fe20000011603 */
[----:B------:R-:W-:Y:S01]  /*1cd0*/  BSSY B3, `(.L_x_360) ;  /* 0x0000064000037945 */ /* 0x000fe20003800000 */
[----:B------:R-:W-:Y:S01]  /*1ce0*/  SHF.R.U32.HI R4, RZ, 0x17, R0 ;  /* 0x00000017ff047819 */ /* 0x000fe20000011600 */
[----:B------:R-:W-:Y:S01]  /*1cf0*/  IMAD.MOV.U32 R7, RZ, RZ, R3 ;  /* 0x000000ffff077224 */ /* 0x000fe200078e0003 */
[----:B------:R-:W-:-:S02]  /*1d00*/  LOP3.LUT R5, R5, 0xff, RZ, 0xc0, !PT ;  /* 0x000000ff05057812 */ /* 0x000fc400078ec0ff */
[----:B------:R-:W-:Y:S01]  /*1d10*/  LOP3.LUT R16, R4, 0xff, RZ, 0xc0, !PT ;  /* 0x000000ff04107812 */ /* 0x000fe200078ec0ff */
[----:B------:R-:W-:Y:S01]  /*1d20*/  IMAD.MOV.U32 R4, RZ, RZ, R0 ;  /* 0x000000ffff047224 */ /* 0x000fe200078e0000 */
[----:B------:R-:W-:Y:S02]  /*1d30*/  IADD3 R8, R5, -0x1, RZ ;  /* 0xffffffff05087810 */ /* 0x000fe40007ffe0ff */
[----:B------:R-:W-:Y:S02]  /*1d40*/  IADD3 R17, R16, -0x1, RZ ;  /* 0xffffffff10117810 */ /* 0x000fe40007ffe0ff */
[----:B------:R-:W-:-:S04]  /*1d50*/  ISETP.GT.U32.AND P1, PT, R8, 0xfd, PT ;  /* 0x000000fd0800780c */ /* 0x000fc80003f24070 */
[----:B------:R-:W-:-:S13]  /*1d60*/  ISETP.GT.U32.OR P1, PT, R17, 0xfd, P1 ;  /* 0x000000fd1100780c */ /* 0x000fda0000f24470 */
[----:B------:R-:W-:Y:S01]  /*1d70*/  @!P1 IMAD.MOV.U32 R6, RZ, RZ, RZ ;  /* 0x000000ffff069224 */ /* 0x000fe200078e00ff */
        /* <DEDUP_REMOVED lines=24> */
.L_x_361:
[----:B------:R-:W-:Y:S01]  /*1f00*/  LEA R0, R5, 0xc0800000, 0x17 ;  /* 0xc080000005007811 */ /* 0x000fe200078eb8ff */
[----:B------:R-:W-:Y:S01]  /*1f10*/  BSSY B4, `(.L_x_366) ;  /* 0x0000036000047945 */ /* 0x000fe20003800000 */
[----:B------:R-:W-:-:S03]  /*1f20*/  IADD3 R3, R16, -0x7f, RZ ;  /* 0xffffff8110037810 */ /* 0x000fc60007ffe0ff */
[----:B------:R-:W-:Y:S02]  /*1f30*/  IMAD.IADD R7, R7, 0x1, -R0 ;  /* 0x0000000107077824 */ /* 0x000fe400078e0a00 */
[C---:B------:R-:W-:Y:S01]  /*1f40*/  IMAD R0, R3.reuse, -0x800000, R4 ;  /* 0xff80000003007824 */ /* 0x040fe200078e0204 */
[----:B------:R-:W-:Y:S01]  /*1f50*/  IADD3 R3, R3, 0x7f, -R5 ;  /* 0x0000007f03037810 */ /* 0x000fe20007ffe805 */
[----:B------:R-:W0:Y:S01]  /*1f60*/  MUFU.RCP R8, R7 ;  /* 0x0000000700087308 */ /* 0x000e220000001000 */
[----:B------:R-:W-:-:S03]  /*1f70*/  FADD.FTZ R17, -R7, -RZ ;  /* 0x800000ff07117221 */ /* 0x000fc60000010100 */
[----:B------:R-:W-:Y:S01]  /*1f80*/  IMAD.IADD R3, R3, 0x1, R6 ;  /* 0x0000000103037824 */ /* 0x000fe200078e0206 */
        /* <DEDUP_REMOVED lines=21> */
[----:B------:R-:W-:Y:S01]  /*20e0*/  IADD3 R6, R7, 0x20, RZ ;  /* 0x0000002007067810 */ /* 0x000fe20007ffe0ff */
[-CC-:B------:R-:W-:Y:S01]  /*20f0*/  FFMA.RM R3, R21, R17.reuse, R8.reuse ;  /* 0x0000001115037223 */ /* 0x180fe20000004008 */
[----:B------:R-:W-:Y:S02]  /*2100*/  ISETP.NE.AND P4, PT, R7, RZ, PT ;  /* 0x000000ff0700720c */ /* 0x000fe40003f85270 */
[----:B------:R-:W-:Y:S01]  /*2110*/  LOP3.LUT R5, R0, 0x7fffff, RZ, 0xc0, !PT ;  /* 0x007fffff00057812 */ /* 0x000fe200078ec0ff */
[----:B------:R-:W-:Y:S01]  /*2120*/  FFMA.RP R0, R21, R17, R8 ;  /* 0x0000001115007223 */ /* 0x000fe20000008008 */
[----:B------:R-:W-:Y:S01]  /*2130*/  ISETP.NE.AND P3, PT, R7, RZ, PT ;  /* 0x000000ff0700720c */ /* 0x000fe20003f65270 */
[----:B------:R-:W-:Y:S01]  /*2140*/  IMAD.MOV R7, RZ, RZ, -R7 ;  /* 0x000000ffff077224 */ /* 0x000fe200078e0a07 */
[----:B------:R-:W-:Y:S02]  /*2150*/  LOP3.LUT R5, R5, 0x800000, RZ, 0xfc, !PT ;  /* 0x0080000005057812 */ /* 0x000fe400078efcff */
[----:B------:R-:W-:-:S02]  /*2160*/  FSETP.NEU.FTZ.AND P1, PT, R0, R3, PT ;  /* 0x000000030000720b */ /* 0x000fc40003f3d000 */
[----:B------:R-:W-:Y:S02]  /*2170*/  SHF.L.U32 R6, R5, R6, RZ ;  /* 0x0000000605067219 */ /* 0x000fe400000006ff */
[----:B------:R-:W-:Y:S02]  /*2180*/  SEL R0, R7, RZ, P4 ;  /* 0x000000ff07007207 */ /* 0x000fe40002000000 */
[----:B------:R-:W-:Y:S02]  /*2190*/  ISETP.NE.AND P3, PT, R6, RZ, P3 ;  /* 0x000000ff0600720c */ /* 0x000fe40001f65270 */
[----:B------:R-:W-:Y:S02]  /*21a0*/  SHF.R.U32.HI R0, RZ, R0, R5 ;  /* 0x00000000ff007219 */ /* 0x000fe40000011605 */
[----:B------:R-:W-:Y:S02]  /*21b0*/  PLOP3.LUT P1, PT, P1, P3, PT, 0xa8, 0x0 ;  /* 0x000000000000781c */ /* 0x000fe40000f27570 */
[----:B------:R-:W-:-:S02]  /*21c0*/  SHF.R.U32.HI R6, RZ, 0x1, R0 ;  /* 0x00000001ff067819 */ /* 0x000fc40000011600 */
[----:B------:R-:W-:-:S04]  /*21d0*/  SEL R3, RZ, 0x1, !P1 ;  /* 0x00000001ff037807 */ /* 0x000fc80004800000 */
[----:B------:R-:W-:-:S04]  /*21e0*/  LOP3.LUT R3, R3, 0x1, R6, 0xf8, !PT ;  /* 0x0000000103037812 */ /* 0x000fc800078ef806 */
[----:B------:R-:W-:-:S05]  /*21f0*/  LOP3.LUT R3, R3, R0, RZ, 0xc0, !PT ;  /* 0x0000000003037212 */ /* 0x000fca00078ec0ff */
[----:B------:R-:W-:-:S05]  /*2200*/  IMAD.IADD R3, R6, 0x1, R3 ;  /* 0x0000000106037824 */ /* 0x000fca00078e0203 */
[----:B------:R-:W-:Y:S01]  /*2210*/  LOP3.LUT R4, R3, R4, RZ, 0xfc, !PT ;  /* 0x0000000403047212 */ /* 0x000fe200078efcff */
[----:B------:R-:W-:Y:S05]  /*2220*/  BRA `(.L_x_369) ;  /* 0x0000004000007947 */ /* 0x000fea0003800000 */
.L_x_368:
[----:B------:R-:W-:-:S04]  /*2230*/  LOP3.LUT R4, R4, 0x80000000, RZ, 0xc0, !PT ;  /* 0x8000000004047812 */ /* 0x000fc800078ec0ff */
[----:B------:R-:W-:Y:S01]  /*2240*/  LOP3.LUT R4, R4, 0x7f800000, RZ, 0xfc, !PT ;  /* 0x7f80000004047812 */ /* 0x000fe200078efcff */
[----:B------:R-:W-:Y:S05]  /*2250*/  BRA `(.L_x_369) ;  /* 0x0000001000007947 */ /* 0x000fea0003800000 */
.L_x_367:
[----:B------:R-:W-:-:S02]  /*2260*/  IMAD R4, R3, 0x800000, R4 ;  /* 0x0080000003047824 */ /* 0x000fc400078e0204 */
.L_x_369:
[----:B------:R-:W-:Y:S05]  /*2270*/  BSYNC B4 ;  /* 0x0000000000047941 */ /* 0x000fea0003800000 */
.L_x_366:
[----:B------:R-:W-:Y:S05]  /*2280*/  BRA `(.L_x_370) ;  /* 0x0000008000007947 */ /* 0x000fea0003800000 */
.L_x_365:
[----:B------:R-:W-:-:S04]  /*2290*/  LOP3.LUT R4, R7, 0x80000000, R4, 0x48, !PT ;  /* 0x8000000007047812 */ /* 0x000fc800078e4804 */
[----:B------:R-:W-:Y:S01]  /*22a0*/  LOP3.LUT R4, R4, 0x7f800000, RZ, 0xfc, !PT ;  /* 0x7f80000004047812 */ /* 0x000fe200078efcff */
[----:B------:R-:W-:Y:S05]  /*22b0*/  BRA `(.L_x_370) ;  /* 0x0000005000007947 */ /* 0x000fea0003800000 */
.L_x_364:
[----:B------:R-:W-:Y:S01]  /*22c0*/  LOP3.LUT R4, R7, 0x80000000, R4, 0x48, !PT ;  /* 0x8000000007047812 */ /* 0x000fe200078e4804 */
[----:B------:R-:W-:Y:S05]  /*22d0*/  BRA `(.L_x_370) ;  /* 0x0000003000007947 */ /* 0x000fea0003800000 */
.L_x_363:
[----:B------:R-:W0:Y:S01]  /*22e0*/  MUFU.RSQ R4, -QNAN ;  /* 0xffc0000000047908 */ /* 0x000e220000001400 */
[----:B------:R-:W-:Y:S05]  /*22f0*/  BRA `(.L_x_370) ;  /* 0x0000001000007947 */ /* 0x000fea0003800000 */
.L_x_362:
[----:B------:R-:W-:-:S02]  /*2300*/  FADD.FTZ R4, R0, R3 ;  /* 0x0000000300047221 */ /* 0x000fc40000010000 */
.L_x_370:
[----:B------:R-:W-:Y:S05]  /*2310*/  BSYNC B3 ;  /* 0x0000000000037941 */ /* 0x000fea0003800000 */
.L_x_360:
[----:B------:R-:W-:-:S04]  /*2320*/  IMAD.MOV.U32 R3, RZ, RZ, 0x0 ;  /* 0x00000000ff037424 */ /* 0x000fc800078e00ff */
[----:B------:R-:W-:Y:S05]  /*2330*/  RET.REL.NODEC R2 `(rope) ;  /* 0xffffdcc002007950 */ /* 0x000fea0003c3ffff */
.L_x_371:
        /* <DEDUP_REMOVED lines=12> */
.L_x_469:


//--------------------- .text.fused_gate_up_silu  --------------------------
	.section	.text.fused_gate_up_silu,"ax",@progbits
	.sectioninfo	@"SHI_REGISTERS=18"
	.align	128
        .global         fused_gate_up_silu
        .type           fused_gate_up_silu,@function
        .size           fused_gate_up_silu,(.L_x_470 - fused_gate_up_silu)
        .other          fused_gate_up_silu,@"STO_CUDA_ENTRY STV_DEFAULT"
fused_gate_up_silu:
.text.fused_gate_up_silu:
[----:B------:R-:W-:-:S02]  /*0000*/  IMAD.MOV.U32 R1, RZ, RZ, c[0x0][0x28] ;  /* 0x00000a00ff017624 */ /* 0x000fc400078e00ff */
[----:B------:R-:W0:Y:S04]  /*0010*/  S2R R3, SR_CTAID.X ;  /* 0x0000000000037919 */ /* 0x000e280000002500 */
[----:B------:R-:W0:Y:S02]  /*0020*/  S2R R0, SR_TID.X ;  /* 0x0000000000007919 */ /* 0x000e240000002100 */
[----:B0-----:R-:W-:-:S05]  /*0030*/  IMAD R3, R3, c[0x0][0x0], R0 ;  /* 0x0000000003037a24 */ /* 0x001fca00078e0200 */
[----:B------:R-:W-:-:S13]  /*0040*/  ISETP.GE.U32.AND P0, PT, R3, c[0x0][0x178], PT ;  /* 0x00005e0003007a0c */ /* 0x000fda0003f06070 */
[----:B------:R-:W-:Y:S05]  /*0050*/  @P0 EXIT ;  /* 0x000000000000094d */ /* 0x000fea0003800000 */
[----:B------:R-:W-:-:S02]  /*0060*/  ULDC.64 UR4, c[0x0][0x118] ;  /* 0x0000460000047ab9 */ /* 0x000fc40000000a00 */
.L_x_375:
[----:B------:R-:W-:-:S04]  /*0070*/  IMAD.MOV.U32 R4, RZ, RZ, 0x4 ;  /* 0x00000004ff047424 */ /* 0x000fc800078e00ff */
[----:B0-----:R-:W-:-:S06]  /*0080*/  IMAD.WIDE.U32 R6, R3, R4, c[0x0][0x168] ;  /* 0x00005a0003067625 */ /* 0x001fcc00078e0004 */
[----:B------:R0:W2:Y:S01]  /*0090*/  LDG.E R6, [R6.64] ;  /* 0x0000000406067981 */ /* 0x0000a2000c1e1900 */
[----:B------:R-:W-:Y:S01]  /*00a0*/  MOV R5, 0x3bbb989d ;  /* 0x3bbb989d00057802 */ /* 0x000fe20000000f00 */
[----:B------:R-:W-:Y:S01]  /*00b0*/  IMAD.MOV.U32 R9, RZ, RZ, 0x437c0000 ;  /* 0x437c0000ff097424 */ /* 0x000fe200078e00ff */
[----:B------:R-:W-:Y:S01]  /*00c0*/  MOV R8, c[0x0][0x0] ;  /* 0x0000000000087a02 */ /* 0x000fe20000000f00 */
[----:B------:R-:W-:Y:S01]  /*00d0*/  BSSY B0, `(.L_x_372) ;  /* 0x0000019000007945 */ /* 0x000fe20003800000 */
[----:B0-----:R-:W-:Y:S01]  /*00e0*/  IMAD.MOV.U32 R7, RZ, RZ, R3 ;  /* 0x000000ffff077224 */ /* 0x001fe200078e0003 */
[----:B--2---:R-:W-:-:S04]  /*00f0*/  FFMA.SAT R0, -R6, R5, 0.5 ;  /* 0x3f00000006007423 */ /* 0x004fc80000002105 */
[----:B------:R-:W-:-:S04]  /*0100*/  FFMA.RM R0, R0, R9, 12582913 ;  /* 0x4b40000100007423 */ /* 0x000fc80000004009 */
[C---:B------:R-:W-:Y:S01]  /*0110*/  FADD R5, R0.reuse, -12583039 ;  /* 0xcb40007f00057421 */ /* 0x040fe20000000000 */
[----:B------:R-:W-:-:S03]  /*0120*/  IMAD.SHL.U32 R0, R0, 0x800000, RZ ;  /* 0x0080000000007824 */ /* 0x000fc600078e00ff */
[----:B------:R-:W-:-:S04]  /*0130*/  FFMA R5, -R6, 1.4426950216293334961, -R5 ;  /* 0x3fb8aa3b06057823 */ /* 0x000fc80000000905 */
[----:B------:R-:W-:-:S04]  /*0140*/  FFMA R2, -R6, 1.925963033500011079e-08, R5 ;  /* 0x32a5706006027823 */ /* 0x000fc80000000105 */
[----:B------:R-:W0:Y:S02]  /*0150*/  MUFU.EX2 R5, R2 ;  /* 0x0000000200057308 */ /* 0x000e240000000800 */
[----:B0-----:R-:W-:Y:S01]  /*0160*/  FFMA R10, R0, R5, 1 ;  /* 0x3f800000000a7423 */ /* 0x001fe20000000005 */
[----:B------:R-:W-:-:S04]  /*0170*/  IMAD.WIDE.U32 R4, R3, R4, c[0x0][0x160] ;  /* 0x0000580003047625 */ /* 0x000fc800078e0004 */
[----:B------:R-:W-:Y:S01]  /*0180*/  IADD3 R0, R10, 0x1800000, RZ ;  /* 0x018000000a007810 */ /* 0x000fe20007ffe0ff */
[----:B------:R-:W-:-:S03]  /*0190*/  IMAD R3, R8, c[0x0][0xc], R3 ;  /* 0x0000030008037a24 */ /* 0x000fc600078e0203 */
[----:B------:R-:W-:Y:S02]  /*01a0*/  LOP3.LUT R0, R0, 0x7f800000, RZ, 0xc0, !PT ;  /* 0x7f80000000007812 */ /* 0x000fe400078ec0ff */
[----:B------:R-:W-:Y:S02]  /*01b0*/  ISETP.GE.U32.AND P3, PT, R3, c[0x0][0x178], PT ;  /* 0x00005e0003007a0c */ /* 0x000fe40003f66070 */
[----:B------:R-:W-:-:S13]  /*01c0*/  ISETP.GT.U32.AND P0, PT, R0, 0x1ffffff, PT ;  /* 0x01ffffff0000780c */ /* 0x000fda0003f04070 */
[----:B------:R-:W-:Y:S05]  /*01d0*/  @P0 BRA `(.L_x_373) ;  /* 0x0000004000000947 */ /* 0x000fea0003800000 */
[----:B------:R-:W-:-:S02]  /*01e0*/  MOV R8, 0x200 ;  /* 0x0000020000087802 */ /* 0x000fc40000000f00 */
[----:B------:R-:W-:Y:S05]  /*01f0*/  CALL.REL.NOINC `($fused_gate_up_silu$__cuda_sm20_rcp_rn_f32_slowpath) ;  /* 0x000000f000007944 */ /* 0x000fea0003c00000 */
[----:B------:R-:W-:Y:S01]  /*0200*/  IMAD.MOV.U32 R9, RZ, RZ, R0 ;  /* 0x000000ffff097224 */ /* 0x000fe200078e0000 */
[----:B------:R-:W-:Y:S05]  /*0210*/  BRA `(.L_x_374) ;  /* 0x0000004000007947 */ /* 0x000fea0003800000 */
.L_x_373:
[----:B------:R-:W0:Y:S02]  /*0220*/  MUFU.RCP R9, R10 ;  /* 0x0000000a00097308 */ /* 0x000e240000001000 */
[----:B0-----:R-:W-:-:S04]  /*0230*/  FFMA R0, R10, R9, -1 ;  /* 0xbf8000000a007423 */ /* 0x001fc80000000009 */
[----:B------:R-:W-:-:S04]  /*0240*/  FADD.FTZ R0, -R0, -RZ ;  /* 0x800000ff00007221 */ /* 0x000fc80000010100 */
[----:B------:R-:W-:-:S02]  /*0250*/  FFMA R9, R9, R0, R9 ;  /* 0x0000000009097223 */ /* 0x000fc40000000009 */
.L_x_374:
[----:B------:R-:W-:Y:S05]  /*0260*/  BSYNC B0 ;  /* 0x0000000000007941 */ /* 0x000fea0003800000 */
.L_x_372:
[----:B------:R-:W2:Y:S01]  /*0270*/  LDG.E R4, [R4.64] ;  /* 0x0000000404047981 */ /* 0x000ea2000c1e1900 */
[----:B------:R-:W-:Y:S01]  /*0280*/  FMUL R9, R6, R9 ;  /* 0x0000000906097220 */ /* 0x000fe20000400000 */
[----:B------:R-:W-:-:S05]  /*0290*/  MOV R6, 0x4 ;  /* 0x0000000400067802 */ /* 0x000fca0000000f00 */
[----:B------:R-:W-:Y:S01]  /*02a0*/  IMAD.WIDE.U32 R6, R7, R6, c[0x0][0x170] ;  /* 0x00005c0007067625 */ /* 0x000fe200078e0006 */
[----:B--2---:R-:W-:-:S05]  /*02b0*/  FMUL R9, R9, R4 ;  /* 0x0000000409097220 */ /* 0x004fca0000400000 */
[----:B------:R0:W-:Y:S01]  /*02c0*/  STG.E [R6.64], R9 ;  /* 0x0000000906007986 */ /* 0x0001e2000c101904 */
[----:B------:R-:W-:Y:S05]  /*02d0*/  @!P3 BRA `(.L_x_375) ;  /* 0xfffffd900000b947 */ /* 0x000fea000383ffff */
[----:B------:R-:W-:Y:S05]  /*02e0*/  EXIT ;  /* 0x000000000000794d */ /* 0x000fea0003800000 */
        .weak           $fused_gate_up_silu$__cuda_sm20_rcp_rn_f32_slowpath
        .type           $fused_gate_up_silu$__cuda_sm20_rcp_rn_f32_slowpath,@function
        .size           $fused_gate_up_silu$__cuda_sm20_rcp_rn_f32_slowpath,(.L_x_470 - $fused_gate_up_silu$__cuda_sm20_rcp_rn_f32_slowpath)
$fused_gate_up_silu$__cuda_sm20_rcp_rn_f32_slowpath:
[----:B------:R-:W-:Y:S01]  /*02f0*/  IMAD.SHL.U32 R0, R10, 0x2, RZ ;  /* 0x000000020a007824 */ /* 0x000fe200078e00ff */
[----:B------:R-:W-:Y:S04]  /*0300*/  BSSY B1, `(.L_x_376) ;  /* 0x0000031000017945 */ /* 0x000fe80003800000 */
[----:B------:R-:W-:Y:S01]  /*0310*/  SHF.R.U32.HI R13, RZ, 0x18, R0 ;  /* 0x00000018ff0d7819 */ /* 0x000fe20000011600 */
[----:B------:R-:W-:-:S03]  /*0320*/  IMAD.MOV.U32 R0, RZ, RZ, R10 ;  /* 0x000000ffff007224 */ /* 0x000fc600078e000a */
[----:B------:R-:W-:-:S13]  /*0330*/  ISETP.NE.U32.AND P0, PT, R13, RZ, PT ;  /* 0x000000ff0d00720c */ /* 0x000fda0003f05070 */
[----:B------:R-:W-:Y:S05]  /*0340*/  @P0 BRA `(.L_x_377) ;  /* 0x000000a000000947 */ /* 0x000fea0003800000 */
[----:B------:R-:W-:-:S04]  /*0350*/  SHF.L.U32 R2, R0, 0x1, RZ ;  /* 0x0000000100027819 */ /* 0x000fc800000006ff */
        /* <DEDUP_REMOVED lines=9> */
.L_x_377:
[----:B------:R-:W-:-:S04]  /*03f0*/  IADD3 R15, R13, -0xfd, RZ ;  /* 0xffffff030d0f7810 */ /* 0x000fc80007ffe0ff */
[----:B------:R-:W-:-:S13]  /*0400*/  ISETP.GT.U32.AND P0, PT, R15, 0x1, PT ;  /* 0x000000010f00780c */ /* 0x000fda0003f04070 */
[----:B------:R-:W-:Y:S05]  /*0410*/  @P0 BRA `(.L_x_379) ;  /* 0x000001e000000947 */ /* 0x000fea0003800000 */
[----:B------:R-:W-:Y:S01]  /*0420*/  LOP3.LUT R14, R0, 0x7fffff, RZ, 0xc0, !PT ;  /* 0x007fffff000e7812 */ /* 0x000fe200078ec0ff */
[----:B------:R-:W-:-:S03]  /*0430*/  IMAD.MOV.U32 R12, RZ, RZ, 0x3 ;  /* 0x00000003ff0c7424 */ /* 0x000fc600078e00ff */
        /* <DEDUP_REMOVED lines=11> */
[----:B------:R-:W-:Y:S02]  /*04f0*/  LOP3.LUT R12, R12, R9, RZ, 0xc0, !PT ;  /* 0x000000090c0c7212 */ /* 0x000fe400078ec0ff */
[----:B------:R-:W-:-:S02]  /*0500*/  IADD3 R10, -R10, RZ, RZ ;  /* 0x000000ff0a0a7210 */ /* 0x000fc40007ffe1ff */
[-C--:B------:R-:W-:Y:S02]  /*0510*/  SHF.R.U32.HI R12, RZ, R15.reuse, R12 ;  /* 0x0000000fff0c7219 */ /* 0x080fe4000001160c */
        /* <DEDUP_REMOVED lines=10> */
[----:B------:R-:W-:-:S04]  /*05c0*/  @!P0 IADD3 R9, R9, 0x1, RZ ;  /* 0x0000000109098810 */ /* 0x000fc80007ffe0ff */
[----:B------:R-:W-:-:S04]  /*05d0*/  @!P1 SHF.L.U32 R9, R9, 0x1, RZ ;  /* 0x0000000109099819 */ /* 0x000fc800000006ff */
[----:B------:R-:W-:Y:S01]  /*05e0*/  LOP3.LUT R9, R9, 0x80000000, R0, 0xf8, !PT ;  /* 0x8000000009097812 */ /* 0x000fe200078ef800 */
[----:B------:R-:W-:Y:S05]  /*05f0*/  BRA `(.L_x_378) ;  /* 0x0000001000007947 */ /* 0x000fea0003800000 */
.L_x_379:
[----:B------:R0:W1:Y:S02]  /*0600*/  MUFU.RCP R9, R0 ;  /* 0x0000000000097308 */ /* 0x0000640000001000 */
.L_x_378:
[----:B------:R-:W-:Y:S05]  /*0610*/  BSYNC B1 ;  /* 0x0000000000017941 */ /* 0x000fea0003800000 */
.L_x_376:
[----:B01----:R-:W-:Y:S01]  /*0620*/  IMAD.MOV.U32 R0, RZ, RZ, R9 ;  /* 0x000000ffff007224 */ /* 0x003fe200078e0009 */
[----:B------:R-:W-:-:S04]  /*0630*/  MOV R9, 0x0 ;  /* 0x0000000000097802 */ /* 0x000fc80000000f00 */
[----:B------:R-:W-:Y:S05]  /*0640*/  RET.REL.NODEC R8 `(fused_gate_up_silu) ;  /* 0xfffff9b008007950 */ /* 0x000fea0003c3ffff */
.L_x_380:
        /* <DEDUP_REMOVED lines=11> */
.L_x_470:


//--------------------- .text.silu                --------------------------
	.section	.text.silu,"ax",@progbits
	.sectioninfo	@"SHI_REGISTERS=16"
	.align	128
        .global         silu
        .type           silu,@function
        .size           silu,(.L_x_471 - silu)
        .other          silu,@"STO_CUDA_ENTRY STV_DEFAULT"
silu:
.text.silu:
[----:B------:R-:W-:-:S02]  /*0000*/  IMAD.MOV.U32 R1, RZ, RZ, c[0x0][0x28] ;  /* 0x00000a00ff017624 */ /* 0x000fc400078e00ff */
[----:B------:R-:W0:Y:S04]  /*0010*/  S2R R3, SR_CTAID.X ;  /* 0x0000000000037919 */ /* 0x000e280000002500 */
[----:B------:R-:W0:Y:S02]  /*0020*/  S2R R0, SR_TID.X ;  /* 0x0000000000007919 */ /* 0x000e240000002100 */
[----:B0-----:R-:W-:-:S05]  /*0030*/  IMAD R3, R3, c[0x0][0x0], R0 ;  /* 0x0000000003037a24 */ /* 0x001fca00078e0200 */
[----:B------:R-:W-:-:S13]  /*0040*/  ISETP.GE.U32.AND P0, PT, R3, c[0x0][0x170], PT ;  /* 0x00005c0003007a0c */ /* 0x000fda0003f06070 */
[----:B------:R-:W-:Y:S05]  /*0050*/  @P0 EXIT ;  /* 0x000000000000094d */ /* 0x000fea0003800000 */
[----:B------:R-:W-:-:S02]  /*0060*/  ULDC.64 UR4, c[0x0][0x118] ;  /* 0x0000460000047ab9 */ /* 0x000fc40000000a00 */
.L_x_384:
[----:B0-----:R-:W-:-:S04]  /*0070*/  IMAD.MOV.U32 R4, RZ, RZ, 0x4 ;  /* 0x00000004ff047424 */ /* 0x001fc800078e00ff */
[----:B------:R-:W-:-:S06]  /*0080*/  IMAD.WIDE.U32 R4, R3, R4, c[0x0][0x160] ;  /* 0x0000580003047625 */ /* 0x000fcc00078e0004 */
[----:B------:R0:W2:Y:S01]  /*0090*/  LDG.E R4, [R4.64] ;  /* 0x0000000404047981 */ /* 0x0000a2000c1e1900 */
[----:B------:R-:W-:Y:S01]  /*00a0*/  MOV R7, 0x3bbb989d ;  /* 0x3bbb989d00077802 */ /* 0x000fe20000000f00 */
[----:B------:R-:W-:Y:S01]  /*00b0*/  IMAD.MOV.U32 R9, RZ, RZ, 0x437c0000 ;  /* 0x437c0000ff097424 */ /* 0x000fe200078e00ff */
[----:B------:R-:W-:Y:S01]  /*00c0*/  MOV R2, c[0x0][0x0] ;  /* 0x0000000000027a02 */ /* 0x000fe20000000f00 */
[----:B------:R-:W-:Y:S01]  /*00d0*/  BSSY B0, `(.L_x_381) ;  /* 0x0000018000007945 */ /* 0x000fe20003800000 */
[----:B0-----:R-:W-:-:S03]  /*00e0*/  IMAD.MOV.U32 R5, RZ, RZ, R3 ;  /* 0x000000ffff057224 */ /* 0x001fc600078e0003 */
[----:B------:R-:W-:-:S05]  /*00f0*/  IMAD R3, R2, c[0x0][0xc], R3 ;  /* 0x0000030002037a24 */ /* 0x000fca00078e0203 */
[----:B------:R-:W-:Y:S01]  /*0100*/  ISETP.GE.U32.AND P3, PT, R3, c[0x0][0x170], PT ;  /* 0x00005c0003007a0c */ /* 0x000fe20003f66070 */
[----:B--2---:R-:W-:-:S04]  /*0110*/  FFMA.SAT R0, -R4, R7, 0.5 ;  /* 0x3f00000004007423 */ /* 0x004fc80000002107 */
[----:B------:R-:W-:-:S04]  /*0120*/  FFMA.RM R0, R0, R9, 12582913 ;  /* 0x4b40000100007423 */ /* 0x000fc80000004009 */
[C---:B------:R-:W-:Y:S01]  /*0130*/  FADD R7, R0.reuse, -12583039 ;  /* 0xcb40007f00077421 */ /* 0x040fe20000000000 */
[----:B------:R-:W-:-:S03]  /*0140*/  IMAD.SHL.U32 R0, R0, 0x800000, RZ ;  /* 0x0080000000007824 */ /* 0x000fc600078e00ff */
[----:B------:R-:W-:-:S04]  /*0150*/  FFMA R7, -R4, 1.4426950216293334961, -R7 ;  /* 0x3fb8aa3b04077823 */ /* 0x000fc80000000907 */
[----:B------:R-:W-:-:S06]  /*0160*/  FFMA R7, -R4, 1.925963033500011079e-08, R7 ;  /* 0x32a5706004077823 */ /* 0x000fcc0000000107 */
[----:B------:R-:W0:Y:S02]  /*0170*/  MUFU.EX2 R7, R7 ;  /* 0x0000000700077308 */ /* 0x000e240000000800 */
[----:B0-----:R-:W-:-:S05]  /*0180*/  FFMA R6, R0, R7, 1 ;  /* 0x3f80000000067423 */ /* 0x001fca0000000007 */
[----:B------:R-:W-:-:S04]  /*0190*/  IADD3 R0, R6, 0x1800000, RZ ;  /* 0x0180000006007810 */ /* 0x000fc80007ffe0ff */
[----:B------:R-:W-:-:S04]  /*01a0*/  LOP3.LUT R0, R0, 0x7f800000, RZ, 0xc0, !PT ;  /* 0x7f80000000007812 */ /* 0x000fc800078ec0ff */
[----:B------:R-:W-:-:S13]  /*01b0*/  ISETP.GT.U32.AND P0, PT, R0, 0x1ffffff, PT ;  /* 0x01ffffff0000780c */ /* 0x000fda0003f04070 */
[----:B------:R-:W-:Y:S05]  /*01c0*/  @P0 BRA `(.L_x_382) ;  /* 0x0000004000000947 */ /* 0x000fea0003800000 */
[----:B------:R-:W-:-:S02]  /*01d0*/  MOV R10, 0x1f0 ;  /* 0x000001f0000a7802 */ /* 0x000fc40000000f00 */
[----:B------:R-:W-:Y:S05]  /*01e0*/  CALL.REL.NOINC `($silu$__cuda_sm20_rcp_rn_f32_slowpath) ;  /* 0x000000d000007944 */ /* 0x000fea0003c00000 */
[----:B------:R-:W-:Y:S01]  /*01f0*/  IMAD.MOV.U32 R7, RZ, RZ, R0 ;  /* 0x000000ffff077224 */ /* 0x000fe200078e0000 */
[----:B------:R-:W-:Y:S05]  /*0200*/  BRA `(.L_x_383) ;  /* 0x0000004000007947 */ /* 0x000fea0003800000 */
.L_x_382:
[----:B------:R-:W0:Y:S02]  /*0210*/  MUFU.RCP R7, R6 ;  /* 0x0000000600077308 */ /* 0x000e240000001000 */
[----:B0-----:R-:W-:-:S04]  /*0220*/  FFMA R0, R6, R7, -1 ;  /* 0xbf80000006007423 */ /* 0x001fc80000000007 */
[----:B------:R-:W-:-:S04]  /*0230*/  FADD.FTZ R0, -R0, -RZ ;  /* 0x800000ff00007221 */ /* 0x000fc80000010100 */
[----:B------:R-:W-:-:S02]  /*0240*/  FFMA R7, R7, R0, R7 ;  /* 0x0000000007077223 */ /* 0x000fc40000000007 */
.L_x_383:
[----:B------:R-:W-:Y:S05]  /*0250*/  BSYNC B0 ;  /* 0x0000000000007941 */ /* 0x000fea0003800000 */
.L_x_381:
[----:B------:R-:W-:Y:S01]  /*0260*/  MOV R0, 0x4 ;  /* 0x0000000400007802 */ /* 0x000fe20000000f00 */
[----:B------:R-:W-:-:S04]  /*0270*/  FMUL R7, R4, R7 ;  /* 0x0000000704077220 */ /* 0x000fc80000400000 */
[----:B------:R-:W-:-:S05]  /*0280*/  IMAD.WIDE.U32 R4, R5, R0, c[0x0][0x168] ;  /* 0x00005a0005047625 */ /* 0x000fca00078e0000 */
[----:B------:R0:W-:Y:S01]  /*0290*/  STG.E [R4.64], R7 ;  /* 0x0000000704007986 */ /* 0x0001e2000c101904 */
[----:B------:R-:W-:Y:S05]  /*02a0*/  @!P3 BRA `(.L_x_384) ;  /* 0xfffffdc00000b947 */ /* 0x000fea000383ffff */
[----:B------:R-:W-:Y:S05]  /*02b0*/  EXIT ;  /* 0x000000000000794d */ /* 0x000fea0003800000 */
        .weak           $silu$__cuda_sm20_rcp_rn_f32_slowpath
        .type           $silu$__cuda_sm20_rcp_rn_f32_slowpath,@function
        .size           $silu$__cuda_sm20_rcp_rn_f32_slowpath,(.L_x_471 - $silu$__cuda_sm20_rcp_rn_f32_slowpath)
$silu$__cuda_sm20_rcp_rn_f32_slowpath:
        /* <DEDUP_REMOVED lines=16> */
.L_x_386:
        /* <DEDUP_REMOVED lines=21> */
[----:B------:R-:W-:Y:S02]  /*0510*/  LOP3.LUT P2, RZ, R9, 0x2, RZ, 0xc0, !PT ;  /* 0x0000000209ff7812 */ /* 0x000fe4000784c0ff */
[----:B------:R-:W-:Y:S02]  /*0520*/  IADD3 R7, R11, -0xfc, RZ ;  /* 0xffffff040b077810 */ /* 0x000fe40007ffe0ff */
[----:B------:R-:W-:Y:S02]  /*0530*/  PLOP3.LUT P0, PT, P0, P1, P2, 0xe0, 0x0 ;  /* 0x000000000000781c */ /* 0x000fe40000703c20 */
[----:B------:R-:W-:-:S02]  /*0540*/  ISETP.NE.U32.AND P1, PT, R13, RZ, PT ;  /* 0x000000ff0d00720c */ /* 0x000fc40003f25070 */
[----:B------:R-:W-:Y:S02]  /*0550*/  SEL R2, RZ, 0x1, !P0 ;  /* 0x00000001ff027807 */ /* 0x000fe40004000000 */
[----:B------:R-:W-:Y:S02]  /*0560*/  SHF.R.U32.HI R7, RZ, R7, R6 ;  /* 0x00000007ff077219 */ /* 0x000fe40000011606 */
[----:B------:R-:W-:-:S04]  /*0570*/  IADD3 R2, -R2, RZ, RZ ;  /* 0x000000ff02027210 */ /* 0x000fc80007ffe1ff */
[----:B------:R-:W-:-:S13]  /*0580*/  ISETP.GE.AND P0, PT, R2, RZ, PT ;  /* 0x000000ff0200720c */ /* 0x000fda0003f06270 */
[----:B------:R-:W-:-:S05]  /*0590*/  @!P0 IADD3 R7, R7, 0x1, RZ ;  /* 0x0000000107078810 */ /* 0x000fca0007ffe0ff */
[----:B------:R-:W-:-:S05]  /*05a0*/  @!P1 IMAD.SHL.U32 R7, R7, 0x2, RZ ;  /* 0x0000000207079824 */ /* 0x000fca00078e00ff */
[----:B------:R-:W-:Y:S01]  /*05b0*/  LOP3.LUT R6, R7, 0x80000000, R0, 0xf8, !PT ;  /* 0x8000000007067812 */ /* 0x000fe200078ef800 */
[----:B------:R-:W-:Y:S05]  /*05c0*/  BRA `(.L_x_387) ;  /* 0x0000001000007947 */ /* 0x000fea0003800000 */
.L_x_388:
[----:B------:R0:W1:Y:S02]  /*05d0*/  MUFU.RCP R6, R0 ;  /* 0x0000000000067308 */ /* 0x0000640000001000 */
.L_x_387:
[----:B------:R-:W-:Y:S05]  /*05e0*/  BSYNC B1 ;  /* 0x0000000000017941 */ /* 0x000fea0003800000 */
.L_x_385:
[----:B01----:R-:W-:Y:S01]  /*05f0*/  MOV R0, R6 ;  /* 0x0000000600007202 */ /* 0x003fe20000000f00 */
[----:B------:R-:W-:Y:S01]  /*0600*/  IMAD.MOV.U32 R6, RZ, RZ, R10 ;  /* 0x000000ffff067224 */ /* 0x000fe200078e000a */
[----:B------:R-:W-:-:S04]  /*0610*/  MOV R7, 0x0 ;  /* 0x0000000000077802 */ /* 0x000fc80000000f00 */
[----:B------:R-:W-:Y:S05]  /*0620*/  RET.REL.NODEC R6 `(silu) ;  /* 0xfffff9d006007950 */ /* 0x000fea0003c3ffff */
.L_x_389:
        /* <DEDUP_REMOVED lines=13> */
.L_x_471:


//--------------------- .text.rms_norm            --------------------------
	.section	.text.rms_norm,"ax",@progbits
	.sectioninfo	@"SHI_REGISTERS=39"
	.align	128
        .global         rms_norm
        .type           rms_norm,@function
        .size           rms_norm,(.L_x_472 - rms_norm)
        .other          rms_norm,@"STO_CUDA_ENTRY STV_DEFAULT"
rms_norm:
.text.rms_norm:
[----:B------:R-:W-:-:S02]  /*0000*/  IMAD.MOV.U32 R1, RZ, RZ, c[0x0][0x28] ;  /* 0x00000a00ff017624 */ /* 0x000fc400078e00ff */
[----:B------:R-:W0:Y:S04]  /*0010*/  S2R R2, SR_CTAID.X ;  /* 0x0000000000027919 */ /* 0x000e280000002500 */
[----:B------:R-:W0:Y:S02]  /*0020*/  S2R R3, SR_TID.X ;  /* 0x0000000000037919 */ /* 0x000e240000002100 */
[----:B0-----:R-:W-:-:S05]  /*0030*/  IMAD R2, R2, c[0x0][0x0], R3 ;  /* 0x0000000002027a24 */ /* 0x001fca00078e0203 */
[----:B------:R-:W-:-:S04]  /*0040*/  ISETP.GE.U32.AND P0, PT, R2, c[0x0][0x184], PT ;  /* 0x0000610002007a0c */ /* 0x000fc80003f06070 */
[----:B------:R-:W-:-:S13]  /*0050*/  ISETP.EQ.OR P0, PT, RZ, c[0x0][0x178], P0 ;  /* 0x00005e00ff007a0c */ /* 0x000fda0000702670 */
[----:B------:R-:W-:Y:S05]  /*0060*/  @P0 EXIT ;  /* 0x000000000000094d */ /* 0x000fea0003800000 */
[----:B------:R-:W-:Y:S01]  /*0070*/  IMAD.MOV.U32 R4, RZ, RZ, c[0x0][0x178] ;  /* 0x00005e00ff047624 */ /* 0x000fe200078e00ff */
[----:B------:R-:W-:Y:S01]  /*0080*/  UMOV UR4, URZ ;  /* 0x0000003f00047c82 */ /* 0x000fe20008000000 */
[----:B------:R-:W-:Y:S01]  /*0090*/  IMAD R2, R2, c[0x0][0x17c], RZ ;  /* 0x00005f0002027a24 */ /* 0x000fe200078e02ff */
[----:B------:R-:W-:Y:S01]  /*00a0*/  ULDC.64 UR6, c[0x0][0x118] ;  /* 0x0000460000067ab9 */ /* 0x000fe20000000a00 */
[----:B------:R-:W-:Y:S01]  /*00b0*/  IMAD.MOV.U32 R3, RZ, RZ, RZ ;  /* 0x000000ffff037224 */ /* 0x000fe200078e00ff */
[C---:B------:R-:W-:Y:S02]  /*00c0*/  IADD3 R0, R4.reuse, -0x1, RZ ;  /* 0xffffffff04007810 */ /* 0x040fe40007ffe0ff */
[----:B------:R-:W-:Y:S02]  /*00d0*/  LOP3.LUT R4, R4, 0x3, RZ, 0xc0, !PT ;  /* 0x0000000304047812 */ /* 0x000fe400078ec0ff */
        /* <DEDUP_REMOVED lines=9> */
.L_x_393:
[----:B------:R-:W-:Y:S01]  /*0170*/  IADD3 R5, P1, R2, UR4, RZ ;  /* 0x0000000402057c10 */ /* 0x000fe2000ff3e0ff */
[----:B------:R-:W-:-:S04]  /*0180*/  UIADD3 UR5, UR4, 0x4, URZ ;  /* 0x0000000404057890 */ /* 0x000fc8000fffe03f */
[----:B------:R-:W-:Y:S01]  /*0190*/  IMAD.X R8, RZ, RZ, RZ, P1 ;  /* 0x000000ffff087224 */ /* 0x000fe200008e06ff */
[----:B------:R-:W-:-:S04]  /*01a0*/  LEA R6, P1, R5, c[0x0][0x160], 0x2 ;  /* 0x0000580005067a11 */ /* 0x000fc800078210ff */
[----:B------:R-:W-:Y:S02]  /*01b0*/  LEA.HI.X R7, R5, c[0x0][0x164], R8, 0x2, P1 ;  /* 0x0000590005077a11 */ /* 0x000fe400008f1408 */
[----:B------:R-:W-:-:S03]  /*01c0*/  IADD3 R5, P1, R2, UR5, RZ ;  /* 0x0000000502057c10 */ /* 0x000fc6000ff3e0ff */
[----:B------:R0:W2:Y:S02]  /*01d0*/  LDG.E R12, [R6.64] ;  /* 0x00000006060c7981 */ /* 0x0000a4000c1e1900 */
[----:B------:R-:W-:Y:S02]  /*01e0*/  IMAD.X R8, RZ, RZ, RZ, P1 ;  /* 0x000000ffff087224 */ /* 0x000fe400008e06ff */
[----:B------:R0:W3:Y:S01]  /*01f0*/  LDG.E R14, [R6.64+0x4] ;  /* 0x00000406060e7981 */ /* 0x0000e2000c1e1900 */
[----:B------:R-:W-:-:S03]  /*0200*/  LEA R10, P1, R5, c[0x0][0x160], 0x2 ;  /* 0x00005800050a7a11 */ /* 0x000fc600078210ff */
[----:B------:R0:W4:Y:S01]  /*0210*/  LDG.E R16, [R6.64+0x8] ;  /* 0x0000080606107981 */ /* 0x000122000c1e1900 */
[----:B------:R-:W-:Y:S01]  /*0220*/  LEA.HI.X R11, R5, c[0x0][0x164], R8, 0x2, P1 ;  /* 0x00005900050b7a11 */ /* 0x000fe200008f1408 */
[----:B------:R-:W-:Y:S02]  /*0230*/  UIADD3 UR5, UR4, 0x8, URZ ;  /* 0x0000000804057890 */ /* 0x000fe4000fffe03f */
[----:B------:R0:W5:Y:S04]  /*0240*/  LDG.E R18, [R6.64+0xc] ;  /* 0x00000c0606127981 */ /* 0x000168000c1e1900 */
[----:B------:R1:W5:Y:S01]  /*0250*/  LDG.E R20, [R10.64] ;  /* 0x000000060a147981 */ /* 0x000362000c1e1900 */
[----:B------:R-:W-:-:S03]  /*0260*/  IADD3 R5, P1, R2, UR5, RZ ;  /* 0x0000000502057c10 */ /* 0x000fc6000ff3e0ff */
[----:B------:R1:W5:Y:S02]  /*0270*/  LDG.E R22, [R10.64+0x4] ;  /* 0x000004060a167981 */ /* 0x000364000c1e1900 */
[----:B------:R-:W-:Y:S01]  /*0280*/  IMAD.X R26, RZ, RZ, RZ, P1 ;  /* 0x000000ffff1a7224 */ /* 0x000fe200008e06ff */
[C---:B------:R-:W-:Y:S01]  /*0290*/  LEA R8, P1, R5.reuse, c[0x0][0x160], 0x2 ;  /* 0x0000580005087a11 */ /* 0x040fe200078210ff */
[----:B------:R1:W5:Y:S01]  /*02a0*/  LDG.E R24, [R10.64+0x8] ;  /* 0x000008060a187981 */ /* 0x000362000c1e1900 */
[----:B------:R-:W-:Y:S02]  /*02b0*/  UIADD3 UR5, UR4, 0xc, URZ ;  /* 0x0000000c04057890 */ /* 0x000fe4000fffe03f */
[----:B------:R-:W-:Y:S02]  /*02c0*/  LEA.HI.X R9, R5, c[0x0][0x164], R26, 0x2, P1 ;  /* 0x0000590005097a11 */ /* 0x000fe400008f141a */
[----:B------:R1:W5:Y:S02]  /*02d0*/  LDG.E R26, [R10.64+0xc] ;  /* 0x00000c060a1a7981 */ /* 0x000364000c1e1900 */
[----:B------:R-:W-:-:S02]  /*02e0*/  IADD3 R5, P1, R2, UR5, RZ ;  /* 0x0000000502057c10 */ /* 0x000fc4000ff3e0ff */
[----:B------:R-:W5:Y:S04]  /*02f0*/  LDG.E R28, [R8.64] ;  /* 0x00000006081c7981 */ /* 0x000f68000c1e1900 */
[----:B------:R-:W5:Y:S01]  /*0300*/  LDG.E R30, [R8.64+0x4] ;  /* 0x00000406081e7981 */ /* 0x000f62000c1e1900 */
[----:B------:R-:W-:Y:S01]  /*0310*/  IMAD.X R34, RZ, RZ, RZ, P1 ;  /* 0x000000ffff227224 */ /* 0x000fe200008e06ff */
[C---:B0-----:R-:W-:Y:S02]  /*0320*/  LEA R6, P1, R5.reuse, c[0x0][0x160], 0x2 ;  /* 0x0000580005067a11 */ /* 0x041fe400078210ff */
[----:B------:R-:W5:Y:S02]  /*0330*/  LDG.E R32, [R8.64+0x8] ;  /* 0x0000080608207981 */ /* 0x000f64000c1e1900 */
[----:B------:R-:W-:-:S02]  /*0340*/  LEA.HI.X R7, R5, c[0x0][0x164], R34, 0x2, P1 ;  /* 0x0000590005077a11 */ /* 0x000fc400008f1422 */
[----:B------:R-:W5:Y:S04]  /*0350*/  LDG.E R34, [R8.64+0xc] ;  /* 0x00000c0608227981 */ /* 0x000f68000c1e1900 */
[----:B------:R-:W5:Y:S04]  /*0360*/  LDG.E R36, [R6.64] ;  /* 0x0000000606247981 */ /* 0x000f68000c1e1900 */
[----:B------:R-:W5:Y:S04]  /*0370*/  LDG.E R5, [R6.64+0x4] ;  /* 0x0000040606057981 */ /* 0x000f68000c1e1900 */
[----:B-1----:R-:W5:Y:S04]  /*0380*/  LDG.E R10, [R6.64+0x8] ;  /* 0x00000806060a7981 */ /* 0x002f68000c1e1900 */
[----:B------:R-:W5:Y:S01]  /*0390*/  LDG.E R11, [R6.64+0xc] ;  /* 0x00000c06060b7981 */ /* 0x000f62000c1e1900 */
[----:B------:R-:W-:Y:S01]  /*03a0*/  IADD3 R0, R0, -0x10, RZ ;  /* 0xfffffff000007810 */ /* 0x000fe20007ffe0ff */
[----:B------:R-:W-:-:S03]  /*03b0*/  UIADD3 UR4, UR4, 0x10, URZ ;  /* 0x0000001004047890 */ /* 0x000fc6000fffe03f */
[----:B------:R-:W-:Y:S01]  /*03c0*/  ISETP.GT.AND P1, PT, R0, 0xc, PT ;  /* 0x0000000c0000780c */ /* 0x000fe20003f24270 */
[----:B--2---:R-:W-:-:S04]  /*03d0*/  FFMA R3, R12, R12, R3 ;  /* 0x0000000c0c037223 */ /* 0x004fc80000000003 */
[----:B---3--:R-:W-:-:S04]  /*03e0*/  FFMA R3, R14, R14, R3 ;  /* 0x0000000e0e037223 */ /* 0x008fc80000000003 */
[----:B----4-:R-:W-:-:S04]  /*03f0*/  FFMA R3, R16, R16, R3 ;  /* 0x0000001010037223 */ /* 0x010fc80000000003 */
[----:B-----5:R-:W-:-:S04]  /*0400*/  FFMA R3, R18, R18, R3 ;  /* 0x0000001212037223 */ /* 0x020fc80000000003 */
[----:B------:R-:W-:-:S04]  /*0410*/  FFMA R3, R20, R20, R3 ;  /* 0x0000001414037223 */ /* 0x000fc80000000003 */
        /* <DEDUP_REMOVED lines=10> */
[----:B------:R-:W-:Y:S01]  /*04c0*/  FFMA R3, R11, R11, R3 ;  /* 0x0000000b0b037223 */ /* 0x000fe20000000003 */
[----:B------:R-:W-:Y:S05]  /*04d0*/  @P1 BRA `(.L_x_393) ;  /* 0xfffffc9000001947 */ /* 0x000fea000383ffff */
.L_x_392:
[----:B------:R-:W-:-:S13]  /*04e0*/  ISETP.GT.AND P1, PT, R0, 0x4, PT ;  /* 0x000000040000780c */ /* 0x000fda0003f24270 */
[----:B------:R-:W-:Y:S05]  /*04f0*/  @!P1 BRA `(.L_x_394) ;  /* 0x000001c000009947 */ /* 0x000fea0003800000 */
[----:B------:R-:W-:Y:S01]  /*0500*/  IADD3 R5, P0, R2, UR4, RZ ;  /* 0x0000000402057c10 */ /* 0x000fe2000ff1e0ff */
[----:B------:R-:W-:-:S04]  /*0510*/  UIADD3 UR5, UR4, 0x4, URZ ;  /* 0x0000000404057890 */ /* 0x000fc8000fffe03f */
[----:B------:R-:W-:Y:S01]  /*0520*/  IMAD.X R8, RZ, RZ, RZ, P0 ;  /* 0x000000ffff087224 */ /* 0x000fe200000e06ff */
[----:B------:R-:W-:-:S04]  /*0530*/  LEA R6, P0, R5, c[0x0][0x160], 0x2 ;  /* 0x0000580005067a11 */ /* 0x000fc800078010ff */
[----:B------:R-:W-:Y:S02]  /*0540*/  LEA.HI.X R7, R5, c[0x0][0x164], R8, 0x2, P0 ;  /* 0x0000590005077a11 */ /* 0x000fe400000f1408 */
[----:B------:R-:W-:-:S03]  /*0550*/  IADD3 R5, P0, R2, UR5, RZ ;  /* 0x0000000502057c10 */ /* 0x000fc6000ff1e0ff */
[----:B------:R-:W2:Y:S02]  /*0560*/  LDG.E R10, [R6.64] ;  /* 0x00000006060a7981 */ /* 0x000ea4000c1e1900 */
[----:B------:R-:W-:Y:S02]  /*0570*/  IMAD.X R16, RZ, RZ, RZ, P0 ;  /* 0x000000ffff107224 */ /* 0x000fe400000e06ff */
[----:B------:R-:W3:Y:S01]  /*0580*/  LDG.E R12, [R6.64+0x4] ;  /* 0x00000406060c7981 */ /* 0x000ee2000c1e1900 */
[----:B------:R-:W-:-:S03]  /*0590*/  LEA R8, P0, R5, c[0x0][0x160], 0x2 ;  /* 0x0000580005087a11 */ /* 0x000fc600078010ff */
[----:B------:R-:W4:Y:S01]  /*05a0*/  LDG.E R14, [R6.64+0x8] ;  /* 0x00000806060e7981 */ /* 0x000f22000c1e1900 */
[----:B------:R-:W-:-:S03]  /*05b0*/  LEA.HI.X R9, R5, c[0x0][0x164], R16, 0x2, P0 ;  /* 0x0000590005097a11 */ /* 0x000fc600000f1410 */
[----:B------:R-:W5:Y:S04]  /*05c0*/  LDG.E R16, [R6.64+0xc] ;  /* 0x00000c0606107981 */ /* 0x000f68000c1e1900 */
[----:B------:R-:W5:Y:S04]  /*05d0*/  LDG.E R18, [R8.64] ;  /* 0x0000000608127981 */ /* 0x000f68000c1e1900 */
[----:B------:R-:W5:Y:S04]  /*05e0*/  LDG.E R20, [R8.64+0x4] ;  /* 0x0000040608147981 */ /* 0x000f68000c1e1900 */
[----:B------:R-:W5:Y:S04]  /*05f0*/  LDG.E R22, [R8.64+0x8] ;  /* 0x0000080608167981 */ /* 0x000f68000c1e1900 */
[----:B------:R-:W5:Y:S01]  /*0600*/  LDG.E R24, [R8.64+0xc] ;  /* 0x00000c0608187981 */ /* 0x000f62000c1e1900 */
[----:B------:R-:W-:Y:S01]  /*0610*/  PLOP3.LUT P0, PT, PT, PT, PT, 0x8, 0x0 ;  /* 0x000000000000781c */ /* 0x000fe20003f0e170 */
[----:B------:R-:W-:Y:S01]  /*0620*/  UIADD3 UR4, UR4, 0x8, URZ ;  /* 0x0000000804047890 */ /* 0x000fe2000fffe03f */
[----:B------:R-:W-:Y:S01]  /*0630*/  IADD3 R0, R0, -0x8, RZ ;  /* 0xfffffff800007810 */ /* 0x000fe20007ffe0ff */
        /* <DEDUP_REMOVED lines=8> */
.L_x_394:
[----:B------:R-:W-:-:S13]  /*06c0*/  ISETP.NE.OR P0, PT, R0, RZ, P0 ;  /* 0x000000ff0000720c */ /* 0x000fda0000705670 */
[----:B------:R-:W-:Y:S05]  /*06d0*/  @!P0 BRA `(.L_x_390) ;  /* 0x0000010000008947 */ /* 0x000fea0003800000 */
.L_x_391:
[----:B------:R-:W-:-:S05]  /*06e0*/  IADD3 R5, P0, R2, UR4, RZ ;  /* 0x0000000402057c10 */ /* 0x000fca000ff1e0ff */
[----:B------:R-:W-:Y:S01]  /*06f0*/  IMAD.X R8, RZ, RZ, RZ, P0 ;  /* 0x000000ffff087224 */ /* 0x000fe200000e06ff */
[----:B------:R-:W-:-:S04]  /*0700*/  LEA R6, P0, R5, c[0x0][0x160], 0x2 ;  /* 0x0000580005067a11 */ /* 0x000fc800078010ff */
[----:B------:R-:W-:-:S05]  /*0710*/  LEA.HI.X R7, R5, c[0x0][0x164], R8, 0x2, P0 ;  /* 0x0000590005077a11 */ /* 0x000fca00000f1408 */
[----:B------:R-:W2:Y:S04]  /*0720*/  LDG.E R8, [R6.64] ;  /* 0x0000000606087981 */ /* 0x000ea8000c1e1900 */
[----:B------:R-:W3:Y:S04]  /*0730*/  LDG.E R10, [R6.64+0x4] ;  /* 0x00000406060a7981 */ /* 0x000ee8000c1e1900 */
[----:B------:R-:W4:Y:S04]  /*0740*/  LDG.E R12, [R6.64+0x8] ;  /* 0x00000806060c7981 */ /* 0x000f28000c1e1900 */
        /* <DEDUP_REMOVED lines=9> */
.L_x_390:
[----:B------:R-:W-:Y:S02]  /*07e0*/  I2FP.F32.U32 R8, c[0x0][0x178] ;  /* 0x00005e0000087a45 */ /* 0x000fe40000201000 */
[----:B------:R-:W-:Y:S02]  /*07f0*/  ISETP.NE.AND P1, PT, R4, RZ, PT ;  /* 0x000000ff0400720c */ /* 0x000fe40003f25270 */
[----:B------:R-:W0:Y:S02]  /*0800*/  MUFU.RCP R5, R8 ;  /* 0x0000000800057308 */ /* 0x000e240000001000 */
[----:B0-----:R-:W-:-:S04]  /*0810*/  FFMA R0, -R8, R5, 1 ;  /* 0x3f80000008007423 */ /* 0x001fc80000000105 */
[----:B------:R-:W-:-:S05]  /*0820*/  FFMA R0, R5, R0, R5 ;  /* 0x0000000005007223 */ /* 0x000fca0000000005 */
[----:B------:R-:W-:Y:S05]  /*0830*/  @!P1 BRA `(.L_x_395) ;  /* 0x000000e000009947 */ /* 0x000fea0003800000 */
[----:B------:R-:W-:Y:S01]  /*0840*/  IADD3 R10, P0, R2, UR4, RZ ;  /* 0x00000004020a7c10 */ /* 0x000fe2000ff1e0ff */
[----:B------:R-:W-:-:S03]  /*0850*/  IMAD.MOV.U32 R5, RZ, RZ, R4 ;  /* 0x000000ffff057224 */ /* 0x000fc600078e0004 */
[----:B------:R-:W-:Y:S01]  /*0860*/  LEA R9, P3, R10, c[0x0][0x160], 0x2 ;  /* 0x000058000a097a11 */ /* 0x000fe200078610ff */
[----:B------:R-:W-:-:S05]  /*0870*/  IMAD.X R7, RZ, RZ, RZ, P0 ;  /* 0x000000ffff077224 */ /* 0x000fca00000e06ff */
[----:B------:R-:W-:-:S03]  /*0880*/  LEA.HI.X R10, R10, c[0x0][0x164], R7, 0x2, P3 ;  /* 0x000059000a0a7a11 */ /* 0x000fc600018f1407 */
.L_x_396:
[----:B------:R-:W-:Y:S02]  /*0890*/  IMAD.MOV.U32 R6, RZ, RZ, R9 ;  /* 0x000000ffff067224 */ /* 0x000fe400078e0009 */
[----:B------:R-:W-:-:S05]  /*08a0*/  IMAD.MOV.U32 R7, RZ, RZ, R10 ;  /* 0x000000ffff077224 */ /* 0x000fca00078e000a */
[----:B------:R-:W2:Y:S01]  /*08b0*/  LDG.E R6, [R6.64] ;  /* 0x0000000606067981 */ /* 0x000ea2000c1e1900 */
[----:B------:R-:W-:Y:S02]  /*08c0*/  IADD3 R5, R5, -0x1, RZ ;  /* 0xffffffff05057810 */ /* 0x000fe40007ffe0ff */
[----:B------:R-:W-:Y:S02]  /*08d0*/  IADD3 R9, P3, R9, 0x4, RZ ;  /* 0x0000000409097810 */ /* 0x000fe40007f7e0ff */
[----:B------:R-:W-:-:S03]  /*08e0*/  ISETP.NE.AND P0, PT, R5, RZ, PT ;  /* 0x000000ff0500720c */ /* 0x000fc60003f05270 */
[----:B------:R-:W-:Y:S01]  /*08f0*/  IMAD.X R10, RZ, RZ, R10, P3 ;  /* 0x000000ffff0a7224 */ /* 0x000fe200018e060a */
[----:B--2---:R-:W-:-:S09]  /*0900*/  FFMA R3, R6, R6, R3 ;  /* 0x0000000606037223 */ /* 0x004fd20000000003 */
[----:B------:R-:W-:Y:S05]  /*0910*/  @P0 BRA `(.L_x_396) ;  /* 0xffffff7000000947 */ /* 0x000fea000383ffff */
.L_x_395:
[----:B------:R-:W0:Y:S01]  /*0920*/  FCHK P0, R3, R8 ;  /* 0x0000000803007302 */ /* 0x000e220000000000 */
[----:B------:R-:W-:Y:S01]  /*0930*/  FFMA R5, R0, R3, RZ ;  /* 0x0000000300057223 */ /* 0x000fe200000000ff */
[----:B------:R-:W-:Y:S03]  /*0940*/  BSSY B0, `(.L_x_397) ;  /* 0x0000007000007945 */ /* 0x000fe60003800000 */
[----:B------:R-:W-:-:S04]  /*0950*/  FFMA R6, -R8, R5, R3 ;  /* 0x0000000508067223 */ /* 0x000fc80000000103 */
[----:B------:R-:W-:Y:S01]  /*0960*/  FFMA R0, R0, R6, R5 ;  /* 0x0000000600007223 */ /* 0x000fe20000000005 */
[----:B0-----:R-:W-:Y:S05]  /*0970*/  @!P0 BRA `(.L_x_398) ;  /* 0x0000003000008947 */ /* 0x001fea0003800000 */
[----:B------:R-:W-:-:S02]  /*0980*/  MOV R6, 0x9a0 ;  /* 0x000009a000067802 */ /* 0x000fc40000000f00 */
[----:B------:R-:W-:Y:S05]  /*0990*/  CALL.REL.NOINC `($rms_norm$__cuda_sm3x_div_rn_noftz_f32_slowpath) ;  /* 0x0000113000007944 */ /* 0x000fea0003c00000 */
[----:B0-----:R-:W-:-:S02]  /*09a0*/  IMAD.MOV.U32 R0, RZ, RZ, R3 ;  /* 0x000000ffff007224 */ /* 0x001fc400078e0003 */
.L_x_398:
[----:B------:R-:W-:Y:S05]  /*09b0*/  BSYNC B0 ;  /* 0x0000000000007941 */ /* 0x000fea0003800000 */
.L_x_397:
[----:B------:R-:W-:Y:S01]  /*09c0*/  FADD R5, R0, c[0x0][0x180] ;  /* 0x0000600000057621 */ /* 0x000fe20000000000 */
[----:B------:R-:W-:-:S04]  /*09d0*/  IMAD.MOV.U32 R3, RZ, RZ, RZ ;  /* 0x000000ffff037224 */ /* 0x000fc800078e00ff */
[----:B------:R-:W-:-:S13]  /*09e0*/  FSETP.GEU.AND P0, PT, |R5|, 1.175494350822287508e-38, PT ;  /* 0x008000000500780b */ /* 0x000fda0003f0e200 */
[----:B------:R-:W-:-:S04]  /*09f0*/  @!P0 FMUL R5, R5, 16777216 ;  /* 0x4b80000005058820 */ /* 0x000fc80000400000 */
[----:B------:R-:W0:Y:S02]  /*0a00*/  MUFU.RSQ R0, R5 ;  /* 0x0000000500007308 */ /* 0x000e240000001400 */
[----:B0-----:R-:W-:Y:S01]  /*0a10*/  @!P0 FMUL R0, R0, 4096 ;  /* 0x4580000000008820 */ /* 0x001fe20000400000 */
        /* <DEDUP_REMOVED lines=8> */
.L_x_402:
[----:B--2---:R-:W-:Y:S02]  /*0aa0*/  IADD3 R15, P2, R2, R3, RZ ;  /* 0x00000003020f7210 */ /* 0x004fe40007f5e0ff */
[----:B------:R-:W-:-:S03]  /*0ab0*/  MOV R12, 0x4 ;  /* 0x00000004000c7802 */ /* 0x000fc60000000f00 */
[----:B------:R-:W-:Y:S02]  /*0ac0*/  IMAD.X R8, RZ, RZ, RZ, P2 ;  /* 0x000000ffff087224 */ /* 0x000fe400010e06ff */
[----:B------:R-:W-:-:S03]  /*0ad0*/  IMAD.SHL.U32 R6, R15, 0x4, RZ ;  /* 0x000000040f067824 */ /* 0x000fc600078e00ff */
[----:B------:R-:W-:Y:S01]  /*0ae0*/  SHF.L.U64.HI R15, R15, 0x2, R8 ;  /* 0x000000020f0f7819 */ /* 0x000fe20000010208 */
[----:B------:R-:W-:Y:S01]  /*0af0*/  IMAD.WIDE.U32 R8, R3, R12, c[0x0][0x168] ;  /* 0x00005a0003087625 */ /* 0x000fe200078e000c */
[----:B------:R-:W-:-:S04]  /*0b00*/  IADD3 R10, P2, R6, c[0x0][0x160], RZ ;  /* 0x00005800060a7a10 */ /* 0x000fc80007f5e0ff */
[----:B------:R-:W-:Y:S01]  /*0b10*/  IADD3.X R11, R15, c[0x0][0x164], RZ, P2, !PT ;  /* 0x000059000f0b7a10 */ /* 0x000fe200017fe4ff */
[----:B------:R-:W2:Y:S04]  /*0b20*/  LDG.E R14, [R8.64] ;  /* 0x00000006080e7981 */ /* 0x000ea8000c1e1900 */
[----:B------:R-:W3:Y:S01]  /*0b30*/  LDG.E R7, [R10.64] ;  /* 0x000000060a077981 */ /* 0x000ee2000c1e1900 */
[----:B------:R-:W-:Y:S01]  /*0b40*/  IADD3 R6, P2, R6, c[0x0][0x170], RZ ;  /* 0x00005c0006067a10 */ /* 0x000fe20007f5e0ff */
[----:B---3--:R-:W-:-:S03]  /*0b50*/  FMUL R13, R0, R7 ;  /* 0x00000007000d7220 */ /* 0x008fc60000400000 */
[----:B------:R-:W-:Y:S01]  /*0b60*/  IADD3.X R7, R15, c[0x0][0x174], RZ, P2, !PT ;  /* 0x00005d000f077a10 */ /* 0x000fe200017fe4ff */
[----:B--2---:R-:W-:-:S05]  /*0b70*/  FMUL R13, R13, R14 ;  /* 0x0000000e0d0d7220 */ /* 0x004fca0000400000 */
[----:B------:R0:W-:Y:S04]  /*0b80*/  STG.E [R6.64], R13 ;  /* 0x0000000d06007986 */ /* 0x0001e8000c101906 */
[----:B------:R-:W2:Y:S04]  /*0b90*/  LDG.E R15, [R10.64+0x4] ;  /* 0x000004060a0f7981 */ /* 0x000ea8000c1e1900 */
[----:B------:R-:W3:Y:S01]  /*0ba0*/  LDG.E R14, [R8.64+0x4] ;  /* 0x00000406080e7981 */ /* 0x000ee2000c1e1900 */
[----:B--2---:R-:W-:-:S04]  /*0bb0*/  FMUL R15, R0, R15 ;  /* 0x0000000f000f7220 */ /* 0x004fc80000400000 */
[----:B---3--:R-:W-:-:S05]  /*0bc0*/  FMUL R15, R15, R14 ;  /* 0x0000000e0f0f7220 */ /* 0x008fca0000400000 */
[----:B------:R1:W-:Y:S04]  /*0bd0*/  STG.E [R6.64+0x4], R15 ;  /* 0x0000040f06007986 */ /* 0x0003e8000c101906 */
[----:B------:R-:W2:Y:S04]  /*0be0*/  LDG.E R17, [R10.64+0x8] ;  /* 0x000008060a117981 */ /* 0x000ea8000c1e1900 */
[----:B------:R-:W3:Y:S01]  /*0bf0*/  LDG.E R14, [R8.64+0x8] ;  /* 0x00000806080e7981 */ /* 0x000ee2000c1e1900 */
[----:B--2---:R-:W-:-:S04]  /*0c00*/  FMUL R17, R0, R17 ;  /* 0x0000001100117220 */ /* 0x004fc80000400000 */
[----:B---3--:R-:W-:-:S05]  /*0c10*/  FMUL R17, R17, R14 ;  /* 0x0000000e11117220 */ /* 0x008fca0000400000 */
[----:B------:R2:W-:Y:S04]  /*0c20*/  STG.E [R6.64+0x8], R17 ;  /* 0x0000081106007986 */ /* 0x0005e8000c101906 */
[----:B0-----:R0:W3:Y:S04]  /*0c30*/  LDG.E R13, [R10.64+0xc] ;  /* 0x00000c060a0d7981 */ /* 0x0010e8000c1e1900 */
[----:B------:R-:W4:Y:S01]  /*0c40*/  LDG.E R16, [R8.64+0xc] ;  /* 0x00000c0608107981 */ /* 0x000f22000c1e1900 */
[----:B------:R-:W-:-:S04]  /*0c50*/  IADD3 R19, R3, 0x4, RZ ;  /* 0x0000000403137810 */ /* 0x000fc80007ffe0ff */
[----:B------:R-:W-:-:S05]  /*0c60*/  IADD3 R20, P2, R2, R19, RZ ;  /* 0x0000001302147210 */ /* 0x000fca0007f5e0ff */
[----:B------:R-:W-:Y:S02]  /*0c70*/  IMAD.X R21, RZ, RZ, RZ, P2 ;  /* 0x000000ffff157224 */ /* 0x000fe400010e06ff */
[----:B------:R-:W-:-:S03]  /*0c80*/  IMAD.SHL.U32 R18, R20, 0x4, RZ ;  /* 0x0000000414127824 */ /* 0x000fc600078e00ff */
[----:B------:R-:W-:Y:S02]  /*0c90*/  SHF.L.U64.HI R20, R20, 0x2, R21 ;  /* 0x0000000214147819 */ /* 0x000fe40000010215 */
[----:B------:R-:W-:-:S04]  /*0ca0*/  IADD3 R14, P2, R18, c[0x0][0x160], RZ ;  /* 0x00005800120e7a10 */ /* 0x000fc80007f5e0ff */
[----:B-1----:R-:W-:Y:S01]  /*0cb0*/  IADD3.X R15, R20, c[0x0][0x164], RZ, P2, !PT ;  /* 0x00005900140f7a10 */ /* 0x002fe200017fe4ff */
[----:B0-----:R-:W-:Y:S01]  /*0cc0*/  IMAD.WIDE.U32 R10, R19, R12, c[0x0][0x168] ;  /* 0x00005a00130a7625 */ /* 0x001fe200078e000c */
[----:B---3--:R-:W-:-:S04]  /*0cd0*/  FMUL R13, R0, R13 ;  /* 0x0000000d000d7220 */ /* 0x008fc80000400000 */
[----:B----4-:R-:W-:-:S05]  /*0ce0*/  FMUL R13, R13, R16 ;  /* 0x000000100d0d7220 */ /* 0x010fca0000400000 */
[----:B------:R0:W-:Y:S04]  /*0cf0*/  STG.E [R6.64+0xc], R13 ;  /* 0x00000c0d06007986 */ /* 0x0001e8000c101906 */
[----:B------:R-:W3:Y:S04]  /*0d00*/  LDG.E R9, [R14.64] ;  /* 0x000000060e097981 */ /* 0x000ee8000c1e1900 */
[----:B--2---:R-:W2:Y:S01]  /*0d10*/  LDG.E R17, [R10.64] ;  /* 0x000000060a117981 */ /* 0x004ea2000c1e1900 */
        /* <DEDUP_REMOVED lines=10> */
[----:B0-----:R-:W3:Y:S04]  /*0dc0*/  LDG.E R7, [R14.64+0x8] ;  /* 0x000008060e077981 */ /* 0x001ee8000c1e1900 */
[----:B------:R-:W4:Y:S01]  /*0dd0*/  LDG.E R6, [R10.64+0x8] ;  /* 0x000008060a067981 */ /* 0x000f22000c1e1900 */
[----:B---3--:R-:W-:-:S04]  /*0de0*/  FMUL R7, R0, R7 ;  /* 0x0000000700077220 */ /* 0x008fc80000400000 */
[----:B----4-:R-:W-:-:S05]  /*0df0*/  FMUL R13, R7, R6 ;  /* 0x00000006070d7220 */ /* 0x010fca0000400000 */
[----:B------:R0:W-:Y:S04]  /*0e00*/  STG.E [R8.64+0x8], R13 ;  /* 0x0000080d08007986 */ /* 0x0001e8000c101906 */
[----:B------:R3:W4:Y:S04]  /*0e10*/  LDG.E R7, [R14.64+0xc] ;  /* 0x00000c060e077981 */ /* 0x000728000c1e1900 */
[----:B-1----:R-:W5:Y:S01]  /*0e20*/  LDG.E R17, [R10.64+0xc] ;  /* 0x00000c060a117981 */ /* 0x002f62000c1e1900 */
[----:B------:R-:W-:-:S04]  /*0e30*/  IADD3 R21, R3, 0x8, RZ ;  /* 0x0000000803157810 */ /* 0x000fc80007ffe0ff */
[----:B------:R-:W-:-:S05]  /*0e40*/  IADD3 R6, P2, R2, R21, RZ ;  /* 0x0000001502067210 */ /* 0x000fca0007f5e0ff */
[----:B------:R-:W-:Y:S02]  /*0e50*/  IMAD.X R23, RZ, RZ, RZ, P2 ;  /* 0x000000ffff177224 */ /* 0x000fe400010e06ff */
[----:B------:R-:W-:-:S03]  /*0e60*/  IMAD.SHL.U32 R18, R6, 0x4, RZ ;  /* 0x0000000406127824 */ /* 0x000fc600078e00ff */
[----:B--2---:R-:W-:Y:S02]  /*0e70*/  SHF.L.U64.HI R19, R6, 0x2, R23 ;  /* 0x0000000206137819 */ /* 0x004fe40000010217 */
[----:B------:R-:W-:Y:S01]  /*0e80*/  IADD3 R6, P2, R18, c[0x0][0x160], RZ ;  /* 0x0000580012067a10 */ /* 0x000fe20007f5e0ff */
[----:B---3--:R-:W-:Y:S01]  /*0e90*/  IMAD.WIDE.U32 R14, R21, R12, c[0x0][0x168] ;  /* 0x00005a00150e7625 */ /* 0x008fe200078e000c */
[----:B----4-:R-:W-:Y:S02]  /*0ea0*/  FMUL R16, R0, R7 ;  /* 0x0000000700107220 */ /* 0x010fe40000400000 */
[----:B------:R-:W-:Y:S02]  /*0eb0*/  IADD3.X R7, R19, c[0x0][0x164], RZ, P2, !PT ;  /* 0x0000590013077a10 */ /* 0x000fe400017fe4ff */
[----:B-----5:R-:W-:-:S05]  /*0ec0*/  FMUL R17, R16, R17 ;  /* 0x0000001110117220 */ /* 0x020fca0000400000 */
[----:B------:R1:W-:Y:S04]  /*0ed0*/  STG.E [R8.64+0xc], R17 ;  /* 0x00000c1108007986 */ /* 0x0003e8000c101906 */
[----:B------:R-:W0:Y:S04]  /*0ee0*/  LDG.E R11, [R6.64] ;  /* 0x00000006060b7981 */ /* 0x000e28000c1e1900 */
[----:B------:R-:W2:Y:S01]  /*0ef0*/  LDG.E R16, [R14.64] ;  /* 0x000000060e107981 */ /* 0x000ea2000c1e1900 */
[----:B------:R-:W-:Y:S01]  /*0f00*/  IADD3 R10, P2, R18, c[0x0][0x170], RZ ;  /* 0x00005c00120a7a10 */ /* 0x000fe20007f5e0ff */
[----:B0-----:R-:W-:-:S03]  /*0f10*/  FMUL R13, R0, R11 ;  /* 0x0000000b000d7220 */ /* 0x001fc60000400000 */
        /* <DEDUP_REMOVED lines=8> */
[----:B-1----:R-:W3:Y:S04]  /*0fa0*/  LDG.E R9, [R6.64+0x8] ;  /* 0x0000080606097981 */ /* 0x002ee8000c1e1900 */
[----:B------:R-:W4:Y:S01]  /*0fb0*/  LDG.E R8, [R14.64+0x8] ;  /* 0x000008060e087981 */ /* 0x000f22000c1e1900 */
[----:B------:R-:W-:Y:S01]  /*0fc0*/  IADD3 R21, R3, 0xc, RZ ;  /* 0x0000000c03157810 */ /* 0x000fe20007ffe0ff */
[----:B---3--:R-:W-:-:S04]  /*0fd0*/  FMUL R9, R0, R9 ;  /* 0x0000000900097220 */ /* 0x008fc80000400000 */
[----:B----4-:R-:W-:-:S05]  /*0fe0*/  FMUL R17, R9, R8 ;  /* 0x0000000809117220 */ /* 0x010fca0000400000 */
[----:B------:R1:W-:Y:S04]  /*0ff0*/  STG.E [R10.64+0x8], R17 ;  /* 0x000008110a007986 */ /* 0x0003e8000c101906 */
[----:B------:R-:W3:Y:S04]  /*1000*/  LDG.E R9, [R6.64+0xc] ;  /* 0x00000c0606097981 */ /* 0x000ee8000c1e1900 */
[----:B------:R-:W1:Y:S01]  /*1010*/  LDG.E R16, [R14.64+0xc] ;  /* 0x00000c060e107981 */ /* 0x000e62000c1e1900 */
[----:B------:R-:W-:-:S05]  /*1020*/  IADD3 R8, P2, R2, R21, RZ ;  /* 0x0000001502087210 */ /* 0x000fca0007f5e0ff */
[----:B0-----:R-:W-:Y:S02]  /*1030*/  IMAD.X R13, RZ, RZ, RZ, P2 ;  /* 0x000000ffff0d7224 */ /* 0x001fe400010e06ff */
[----:B------:R-:W-:-:S03]  /*1040*/  IMAD.SHL.U32 R18, R8, 0x4, RZ ;  /* 0x0000000408127824 */ /* 0x000fc600078e00ff */
[----:B--2---:R-:W-:Y:S02]  /*1050*/  SHF.L.U64.HI R19, R8, 0x2, R13 ;  /* 0x0000000208137819 */ /* 0x004fe4000001020d */
[----:B------:R-:W-:Y:S01]  /*1060*/  IADD3 R8, P2, R18, c[0x0][0x160], RZ ;  /* 0x0000580012087a10 */ /* 0x000fe20007f5e0ff */
[----:B---3--:R-:W-:-:S03]  /*1070*/  FMUL R13, R0, R9 ;  /* 0x00000009000d7220 */ /* 0x008fc60000400000 */
[----:B------:R-:W-:Y:S01]  /*1080*/  IADD3.X R9, R19, c[0x0][0x164], RZ, P2, !PT ;  /* 0x0000590013097a10 */ /* 0x000fe200017fe4ff */
[----:B-1----:R-:W-:Y:S01]  /*1090*/  FMUL R17, R13, R16 ;  /* 0x000000100d117220 */ /* 0x002fe20000400000 */
[----:B------:R-:W-:-:S04]  /*10a0*/  IMAD.WIDE.U32 R12, R21, R12, c[0x0][0x168] ;  /* 0x00005a00150c7625 */ /* 0x000fc800078e000c */
[----:B------:R0:W-:Y:S04]  /*10b0*/  STG.E [R10.64+0xc], R17 ;  /* 0x00000c110a007986 */ /* 0x0001e8000c101906 */
[----:B------:R-:W2:Y:S04]  /*10c0*/  LDG.E R7, [R8.64] ;  /* 0x0000000608077981 */ /* 0x000ea8000c1e1900 */
[----:B------:R-:W3:Y:S01]  /*10d0*/  LDG.E R15, [R12.64] ;  /* 0x000000060c0f7981 */ /* 0x000ee2000c1e1900 */
[----:B------:R-:W-:Y:S01]  /*10e0*/  IADD3 R6, P2, R18, c[0x0][0x170], RZ ;  /* 0x00005c0012067a10 */ /* 0x000fe20007f5e0ff */
[----:B--2---:R-:W-:-:S03]  /*10f0*/  FMUL R14, R0, R7 ;  /* 0x00000007000e7220 */ /* 0x004fc60000400000 */
[----:B------:R-:W-:Y:S01]  /*1100*/  IADD3.X R7, R19, c[0x0][0x174], RZ, P2, !PT ;  /* 0x00005d0013077a10 */ /* 0x000fe200017fe4ff */
[----:B---3--:R-:W-:-:S05]  /*1110*/  FMUL R15, R14, R15 ;  /* 0x0000000f0e0f7220 */ /* 0x008fca0000400000 */
        /* <DEDUP_REMOVED lines=11> */
[----:B-1----:R-:W3:Y:S04]  /*11d0*/  LDG.E R15, [R8.64+0xc] ;  /* 0x00000c06080f7981 */ /* 0x002ee8000c1e1900 */
[----:B------:R-:W4:Y:S01]  /*11e0*/  LDG.E R10, [R12.64+0xc] ;  /* 0x00000c060c0a7981 */ /* 0x000f22000c1e1900 */
[----:B------:R-:W-:-:S04]  /*11f0*/  IADD3 R5, R5, -0x10, RZ ;  /* 0xfffffff005057810 */ /* 0x000fc80007ffe0ff */
[----:B------:R-:W-:Y:S02]  /*1200*/  ISETP.GT.AND P2, PT, R5, 0xc, PT ;  /* 0x0000000c0500780c */ /* 0x000fe40003f44270 */
[----:B------:R-:W-:Y:S01]  /*1210*/  IADD3 R3, R3, 0x10, RZ ;  /* 0x0000001003037810 */ /* 0x000fe20007ffe0ff */
[----:B---3--:R-:W-:-:S04]  /*1220*/  FMUL R15, R0, R15 ;  /* 0x0000000f000f7220 */ /* 0x008fc80000400000 */
[----:B----4-:R-:W-:-:S05]  /*1230*/  FMUL R15, R15, R10 ;  /* 0x0000000a0f0f7220 */ /* 0x010fca0000400000 */
[----:B------:R2:W-:Y:S01]  /*1240*/  STG.E [R6.64+0xc], R15 ;  /* 0x00000c0f06007986 */ /* 0x0005e2000c101906 */
[----:B------:R-:W-:Y:S05]  /*1250*/  @P2 BRA `(.L_x_402) ;  /* 0xfffff84000002947 */ /* 0x000fea000383ffff */
.L_x_401:
[----:B------:R-:W-:-:S13]  /*1260*/  ISETP.GT.AND P2, PT, R5, 0x4, PT ;  /* 0x000000040500780c */ /* 0x000fda0003f44270 */
[----:B------:R-:W-:Y:S05]  /*1270*/  @!P2 BRA `(.L_x_403) ;  /* 0x000003f00000a947 */ /* 0x000fea0003800000 */
[----:B------:R-:W-:Y:S01]  /*1280*/  IADD3 R14, P0, R2, R3, RZ ;  /* 0x00000003020e7210 */ /* 0x000fe20007f1e0ff */
[----:B------:R-:W-:-:S04]  /*1290*/  IMAD.MOV.U32 R20, RZ, RZ, 0x4 ;  /* 0x00000004ff147424 */ /* 0x000fc800078e00ff */
[----:B--2---:R-:W-:Y:S02]  /*12a0*/  IMAD.X R7, RZ, RZ, RZ, P0 ;  /* 0x000000ffff077224 */ /* 0x004fe400000e06ff */
[C---:B------:R-:W-:Y:S02]  /*12b0*/  IMAD.SHL.U32 R6, R14.reuse, 0x4, RZ ;  /* 0x000000040e067824 */ /* 0x040fe400078e00ff */
[----:B------:R-:W-:Y:S01]  /*12c0*/  IMAD.WIDE.U32 R8, R3, R20, c[0x0][0x168] ;  /* 0x00005a0003087625 */ /* 0x000fe200078e0014 */
[----:B------:R-:W-:Y:S02]  /*12d0*/  SHF.L.U64.HI R14, R14, 0x2, R7 ;  /* 0x000000020e0e7819 */ /* 0x000fe40000010207 */
[----:B------:R-:W-:Y:S02]  /*12e0*/  IADD3 R10, P0, R6, c[0x0][0x160], RZ ;  /* 0x00005800060a7a10 */ /* 0x000fe40007f1e0ff */
[----:B------:R-:W2:Y:S02]  /*12f0*/  LDG.E R13, [R8.64] ;  /* 0x00000006080d7981 */ /* 0x000ea4000c1e1900 */
[----:B------:R-:W-:-:S05]  /*1300*/  IADD3.X R11, R14, c[0x0][0x164], RZ, P0, !PT ;  /* 0x000059000e0b7a10 */ /* 0x000fca00007fe4ff */
        /* <DEDUP_REMOVED lines=23> */
[----:B------:R-:W-:Y:S01]  /*1480*/  IADD3 R12, P0, R16, c[0x0][0x160], RZ ;  /* 0x00005800100c7a10 */ /* 0x000fe20007f1e0ff */
[----:B0-----:R-:W-:Y:S01]  /*1490*/  IMAD.WIDE.U32 R10, R21, R20, c[0x0][0x168] ;  /* 0x00005a00150a7625 */ /* 0x001fe200078e0014 */
[----:B---3--:R-:W-:Y:S02]  /*14a0*/  FMUL R14, R0, R13 ;  /* 0x0000000d000e7220 */ /* 0x008fe40000400000 */
[----:B------:R-:W-:Y:S02]  /*14b0*/  IADD3.X R13, R18, c[0x0][0x164], RZ, P0, !PT ;  /* 0x00005900120d7a10 */ /* 0x000fe400007fe4ff */
[----:B----4-:R-:W-:-:S05]  /*14c0*/  FMUL R19, R14, R19 ;  /* 0x000000130e137220 */ /* 0x010fca0000400000 */
[----:B------:R0:W-:Y:S04]  /*14d0*/  STG.E [R6.64+0xc], R19 ;  /* 0x00000c1306007986 */ /* 0x0001e8000c101906 */
[----:B------:R-:W3:Y:S04]  /*14e0*/  LDG.E R9, [R12.64] ;  /* 0x000000060c097981 */ /* 0x000ee8000c1e1900 */
[----:B-1----:R-:W4:Y:S01]  /*14f0*/  LDG.E R15, [R10.64] ;  /* 0x000000060a0f7981 */ /* 0x002f22000c1e1900 */
[----:B------:R-:W-:Y:S01]  /*1500*/  IADD3 R8, P0, R16, c[0x0][0x170], RZ ;  /* 0x00005c0010087a10 */ /* 0x000fe20007f1e0ff */
[----:B---3--:R-:W-:-:S03]  /*1510*/  FMUL R14, R0, R9 ;  /* 0x00000009000e7220 */ /* 0x008fc60000400000 */
[----:B------:R-:W-:Y:S01]  /*1520*/  IADD3.X R9, R18, c[0x0][0x174], RZ, P0, !PT ;  /* 0x00005d0012097a10 */ /* 0x000fe200007fe4ff */
[----:B----4-:R-:W-:-:S05]  /*1530*/  FMUL R15, R14, R15 ;  /* 0x0000000f0e0f7220 */ /* 0x010fca0000400000 */
[----:B------:R1:W-:Y:S04]  /*1540*/  STG.E [R8.64], R15 ;  /* 0x0000000f08007986 */ /* 0x0003e8000c101906 */
[----:B--2---:R-:W2:Y:S04]  /*1550*/  LDG.E R17, [R12.64+0x4] ;  /* 0x000004060c117981 */ /* 0x004ea8000c1e1900 */
        /* <DEDUP_REMOVED lines=11> */
[----:B------:R-:W-:Y:S02]  /*1610*/  PLOP3.LUT P0, PT, PT, PT, PT, 0x8, 0x0 ;  /* 0x000000000000781c */ /* 0x000fe40003f0e170 */
[----:B------:R-:W-:-:S02]  /*1620*/  IADD3 R5, R5, -0x8, RZ ;  /* 0xfffffff805057810 */ /* 0x000fc40007ffe0ff */
[----:B------:R-:W-:Y:S01]  /*1630*/  IADD3 R3, R3, 0x8, RZ ;  /* 0x0000000803037810 */ /* 0x000fe20007ffe0ff */
[----:B---3--:R-:W-:-:S04]  /*1640*/  FMUL R15, R0, R15 ;  /* 0x0000000f000f7220 */ /* 0x008fc80000400000 */
[----:B----4-:R-:W-:-:S05]  /*1650*/  FMUL R15, R15, R6 ;  /* 0x000000060f0f7220 */ /* 0x010fca0000400000 */
[----:B------:R2:W-:Y:S02]  /*1660*/  STG.E [R8.64+0xc], R15 ;  /* 0x00000c0f08007986 */ /* 0x0005e4000c101906 */
.L_x_403:
[----:B------:R-:W-:-:S13]  /*1670*/  ISETP.NE.OR P0, PT, R5, RZ, P0 ;  /* 0x000000ff0500720c */ /* 0x000fda0000705670 */
[----:B------:R-:W-:Y:S05]  /*1680*/  @!P0 BRA `(.L_x_399) ;  /* 0x0000022000008947 */ /* 0x000fea0003800000 */
.L_x_400:
[----:B--2---:R-:W-:Y:S02]  /*1690*/  IADD3 R6, P0, R2, R3, RZ ;  /* 0x0000000302067210 */ /* 0x004fe40007f1e0ff */
[----:B------:R-:W-:-:S03]  /*16a0*/  MOV R8, 0x4 ;  /* 0x0000000400087802 */ /* 0x000fc60000000f00 */
[----:B------:R-:W-:Y:S02]  /*16b0*/  IMAD.X R7, RZ, RZ, RZ, P0 ;  /* 0x000000ffff077224 */ /* 0x000fe400000e06ff */
        /* <DEDUP_REMOVED lines=22> */
[----:B0-----:R-:W2:Y:S04]  /*1820*/  LDG.E R13, [R10.64+0xc] ;  /* 0x00000c060a0d7981 */ /* 0x001ea8000c1e1900 */
[----:B------:R-:W3:Y:S01]  /*1830*/  LDG.E R12, [R8.64+0xc] ;  /* 0x00000c06080c7981 */ /* 0x000ee2000c1e1900 */
[----:B------:R-:W-:-:S04]  /*1840*/  IADD3 R5, R5, -0x4, RZ ;  /* 0xfffffffc05057810 */ /* 0x000fc80007ffe0ff */
[----:B------:R-:W-:Y:S02]  /*1850*/  ISETP.NE.AND P0, PT, R5, RZ, PT ;  /* 0x000000ff0500720c */ /* 0x000fe40003f05270 */
[----:B------:R-:W-:Y:S01]  /*1860*/  IADD3 R3, R3, 0x4, RZ ;  /* 0x0000000403037810 */ /* 0x000fe20007ffe0ff */
[----:B--2---:R-:W-:-:S04]  /*1870*/  FMUL R13, R0, R13 ;  /* 0x0000000d000d7220 */ /* 0x004fc80000400000 */
[----:B---3--:R-:W-:-:S05]  /*1880*/  FMUL R13, R13, R12 ;  /* 0x0000000c0d0d7220 */ /* 0x008fca0000400000 */
[----:B------:R1:W-:Y:S02]  /*1890*/  STG.E [R6.64+0xc], R13 ;  /* 0x00000c0d06007986 */ /* 0x0003e4000c101906 */
[----:B-1----:R-:W-:Y:S05]  /*18a0*/  @P0 BRA `(.L_x_400) ;  /* 0xfffffde000000947 */ /* 0x002fea000383ffff */
.L_x_399:
[----:B------:R-:W-:Y:S05]  /*18b0*/  @!P1 EXIT ;  /* 0x000000000000994d */ /* 0x000fea0003800000 */
[----:B--2---:R-:W-:Y:S01]  /*18c0*/  IADD3 R8, P0, R2, R3, RZ ;  /* 0x0000000302087210 */ /* 0x004fe20007f1e0ff */
[----:B------:R-:W-:-:S04]  /*18d0*/  IMAD.MOV.U32 R2, RZ, RZ, 0x4 ;  /* 0x00000004ff027424 */ /* 0x000fc800078e00ff */
[C---:B------:R-:W-:Y:S02]  /*18e0*/  IMAD.SHL.U32 R7, R8.reuse, 0x4, RZ ;  /* 0x0000000408077824 */ /* 0x040fe400078e00ff */
[----:B------:R-:W-:Y:S02]  /*18f0*/  IMAD.X R5, RZ, RZ, RZ, P0 ;  /* 0x000000ffff057224 */ /* 0x000fe400000e06ff */
[----:B------:R-:W-:Y:S01]  /*1900*/  IMAD.WIDE.U32 R2, R3, R2, c[0x0][0x168] ;  /* 0x00005a0003027625 */ /* 0x000fe200078e0002 */
[C---:B------:R-:W-:Y:S02]  /*1910*/  IADD3 R9, P0, R7.reuse, c[0x0][0x170], RZ ;  /* 0x00005c0007097a10 */ /* 0x040fe40007f1e0ff */
[----:B------:R-:W-:Y:S01]  /*1920*/  SHF.L.U64.HI R8, R8, 0x2, R5 ;  /* 0x0000000208087819 */ /* 0x000fe20000010205 */
[----:B------:R-:W-:Y:S01]  /*1930*/  IMAD.MOV.U32 R11, RZ, RZ, R2 ;  /* 0x000000ffff0b7224 */ /* 0x000fe200078e0002 */
[----:B------:R-:W-:Y:S01]  /*1940*/  IADD3 R7, P1, R7, c[0x0][0x160], RZ ;  /* 0x0000580007077a10 */ /* 0x000fe20007f3e0ff */
[----:B------:R-:W-:Y:S01]  /*1950*/  IMAD.MOV.U32 R12, RZ, RZ, R3 ;  /* 0x000000ffff0c7224 */ /* 0x000fe200078e0003 */
[----:B------:R-:W-:-:S02]  /*1960*/  IADD3.X R10, R8, c[0x0][0x174], RZ, P0, !PT ;  /* 0x00005d00080a7a10 */ /* 0x000fc400007fe4ff */
[----:B------:R-:W-:-:S03]  /*1970*/  IADD3.X R8, R8, c[0x0][0x164], RZ, P1, !PT ;  /* 0x0000590008087a10 */ /* 0x000fc60000ffe4ff */
.L_x_404:
[----:B0-----:R-:W-:Y:S02]  /*1980*/  IMAD.MOV.U32 R2, RZ, RZ, R7 ;  /* 0x000000ffff027224 */ /* 0x001fe400078e0007 */
[----:B------:R-:W-:-:S05]  /*1990*/  IMAD.MOV.U32 R3, RZ, RZ, R8 ;  /* 0x000000ffff037224 */ /* 0x000fca00078e0008 */
[----:B------:R0:W2:Y:S02]  /*19a0*/  LDG.E R5, [R2.64] ;  /* 0x0000000602057981 */ /* 0x0000a4000c1e1900 */
[----:B0-----:R-:W-:Y:S02]  /*19b0*/  IMAD.MOV.U32 R2, RZ, RZ, R11 ;  /* 0x000000ffff027224 */ /* 0x001fe400078e000b */
[----:B------:R-:W-:-:S05]  /*19c0*/  IMAD.MOV.U32 R3, RZ, RZ, R12 ;  /* 0x000000ffff037224 */ /* 0x000fca00078e000c */
[----:B------:R0:W3:Y:S01]  /*19d0*/  LDG.E R6, [R2.64] ;  /* 0x0000000602067981 */ /* 0x0000e2000c1e1900 */
[----:B------:R-:W-:Y:S02]  /*19e0*/  IADD3 R4, R4, -0x1, RZ ;  /* 0xffffffff04047810 */ /* 0x000fe40007ffe0ff */
[----:B------:R-:W-:Y:S02]  /*19f0*/  IADD3 R11, P1, R11, 0x4, RZ ;  /* 0x000000040b0b7810 */ /* 0x000fe40007f3e0ff */
[----:B------:R-:W-:Y:S02]  /*1a00*/  ISETP.NE.AND P0, PT, R4, RZ, PT ;  /* 0x000000ff0400720c */ /* 0x000fe40003f05270 */
[----:B------:R-:W-:Y:S01]  /*1a10*/  IADD3 R7, P3, R7, 0x4, RZ ;  /* 0x0000000407077810 */ /* 0x000fe20007f7e0ff */
[----:B------:R-:W-:Y:S02]  /*1a20*/  IMAD.X R12, RZ, RZ, R12, P1 ;  /* 0x000000ffff0c7224 */ /* 0x000fe400008e060c */
[----:B0-----:R-:W-:Y:S01]  /*1a30*/  IMAD.MOV.U32 R2, RZ, RZ, R9 ;  /* 0x000000ffff027224 */ /* 0x001fe200078e0009 */
[----:B------:R-:W-:Y:S01]  /*1a40*/  IADD3 R9, P2, R9, 0x4, RZ ;  /* 0x0000000409097810 */ /* 0x000fe20007f5e0ff */
[----:B------:R-:W-:Y:S01]  /*1a50*/  IMAD.MOV.U32 R3, RZ, RZ, R10 ;  /* 0x000000ffff037224 */ /* 0x000fe200078e000a */
[----:B------:R-:W-:-:S03]  /*1a60*/  IADD3.X R8, RZ, R8, RZ, P3, !PT ;  /* 0x00000008ff087210 */ /* 0x000fc60001ffe4ff */
[----:B------:R-:W-:Y:S01]  /*1a70*/  IMAD.X R10, RZ, RZ, R10, P2 ;  /* 0x000000ffff0a7224 */ /* 0x000fe200010e060a */
[----:B--2---:R-:W-:-:S04]  /*1a80*/  FMUL R5, R0, R5 ;  /* 0x0000000500057220 */ /* 0x004fc80000400000 */
[----:B---3--:R-:W-:-:S05]  /*1a90*/  FMUL R5, R5, R6 ;  /* 0x0000000605057220 */ /* 0x008fca0000400000 */
[----:B------:R0:W-:Y:S01]  /*1aa0*/  STG.E [R2.64], R5 ;  /* 0x0000000502007986 */ /* 0x0001e2000c101906 */
[----:B------:R-:W-:Y:S05]  /*1ab0*/  @P0 BRA `(.L_x_404) ;  /* 0xfffffec000000947 */ /* 0x000fea000383ffff */
[----:B------:R-:W-:Y:S05]  /*1ac0*/  EXIT ;  /* 0x000000000000794d */ /* 0x000fea0003800000 */
        .weak           $rms_norm$__cuda_sm3x_div_rn_noftz_f32_slowpath
        .type           $rms_norm$__cuda_sm3x_div_rn_noftz_f32_slowpath,@function
        .size           $rms_norm$__cuda_sm3x_div_rn_noftz_f32_slowpath,(.L_x_472 - $rms_norm$__cuda_sm3x_div_rn_noftz_f32_slowpath)
$rms_norm$__cuda_sm3x_div_rn_noftz_f32_slowpath:
[----:B------:R-:W-:Y:S01]  /*1ad0*/  SHF.R.U32.HI R5, RZ, 0x17, R8 ;  /* 0x00000017ff057819 */ /* 0x000fe20000011608 */
[----:B------:R-:W-:Y:S01]  /*1ae0*/  BSSY B1, `(.L_x_405) ;  /* 0x0000063000017945 */ /* 0x000fe20003800000 */
[----:B------:R-:W-:Y:S02]  /*1af0*/  SHF.R.U32.HI R0, RZ, 0x17, R3 ;  /* 0x00000017ff007819 */ /* 0x000fe40000011603 */
[----:B------:R-:W-:Y:S02]  /*1b00*/  LOP3.LUT R5, R5, 0xff, RZ, 0xc0, !PT ;  /* 0x000000ff05057812 */ /* 0x000fe400078ec0ff */
[----:B------:R-:W-:Y:S02]  /*1b10*/  LOP3.LUT R12, R0, 0xff, RZ, 0xc0, !PT ;  /* 0x000000ff000c7812 */ /* 0x000fe400078ec0ff */
[----:B------:R-:W-:Y:S02]  /*1b20*/  IADD3 R9, R5, -0x1, RZ ;  /* 0xffffffff05097810 */ /* 0x000fe40007ffe0ff */
[----:B------:R-:W-:-:S02]  /*1b30*/  IADD3 R10, R12, -0x1, RZ ;  /* 0xffffffff0c0a7810 */ /* 0x000fc40007ffe0ff */
        /* <DEDUP_REMOVED lines=28> */
.L_x_406:
[----:B------:R-:W-:Y:S01]  /*1d00*/  LEA R9, R5, 0xc0800000, 0x17 ;  /* 0xc080000005097811 */ /* 0x000fe200078eb8ff */
[----:B------:R-:W-:Y:S04]  /*1d10*/  BSSY B2, `(.L_x_411) ;  /* 0x0000036000027945 */ /* 0x000fe80003800000 */
[----:B------:R-:W-:Y:S01]  /*1d20*/  IMAD.IADD R9, R8, 0x1, -R9 ;  /* 0x0000000108097824 */ /* 0x000fe200078e0a09 */
[----:B------:R-:W-:-:S03]  /*1d30*/  IADD3 R8, R12, -0x7f, RZ ;  /* 0xffffff810c087810 */ /* 0x000fc60007ffe0ff */
[----:B------:R-:W0:Y:S01]  /*1d40*/  MUFU.RCP R10, R9 ;  /* 0x00000009000a7308 */ /* 0x000e220000001000 */
[----:B------:R-:W-:Y:S01]  /*1d50*/  FADD.FTZ R11, -R9, -RZ ;  /* 0x800000ff090b7221 */ /* 0x000fe20000010100 */
[C---:B------:R-:W-:Y:S01]  /*1d60*/  IMAD R0, R8.reuse, -0x800000, R3 ;  /* 0xff80000008007824 */ /* 0x040fe200078e0203 */
[----:B------:R-:W-:-:S05]  /*1d70*/  IADD3 R8, R8, 0x7f, -R5 ;  /* 0x0000007f08087810 */ /* 0x000fca0007ffe805 */
        /* <DEDUP_REMOVED lines=21> */
[CCC-:B------:R-:W-:Y:S01]  /*1ed0*/  FFMA.RZ R0, R12.reuse, R10.reuse, R13.reuse ;  /* 0x0000000a0c007223 */ /* 0x1c0fe2000000c00d */
[C---:B------:R-:W-:Y:S01]  /*1ee0*/  IADD3 R8, R9.reuse, 0x20, RZ ;  /* 0x0000002009087810 */ /* 0x040fe20007ffe0ff */
[-CC-:B------:R-:W-:Y:S01]  /*1ef0*/  FFMA.RM R5, R12, R10.reuse, R13.reuse ;  /* 0x0000000a0c057223 */ /* 0x180fe2000000400d */
[C---:B------:R-:W-:Y:S02]  /*1f00*/  ISETP.NE.AND P4, PT, R9.reuse, RZ, PT ;  /* 0x000000ff0900720c */ /* 0x040fe40003f85270 */
        /* <DEDUP_REMOVED lines=18> */
.L_x_413:
[----:B------:R-:W-:-:S04]  /*2030*/  LOP3.LUT R3, R3, 0x80000000, RZ, 0xc0, !PT ;  /* 0x8000000003037812 */ /* 0x000fc800078ec0ff */
[----:B------:R-:W-:Y:S01]  /*2040*/  LOP3.LUT R3, R3, 0x7f800000, RZ, 0xfc, !PT ;  /* 0x7f80000003037812 */ /* 0x000fe200078efcff */
[----:B------:R-:W-:Y:S05]  /*2050*/  BRA `(.L_x_414) ;  /* 0x0000001000007947 */ /* 0x000fea0003800000 */
.L_x_412:
[----:B------:R-:W-:-:S02]  /*2060*/  IMAD R3, R8, 0x800000, R3 ;  /* 0x0080000008037824 */ /* 0x000fc400078e0203 */
.L_x_414:
[----:B------:R-:W-:Y:S05]  /*2070*/  BSYNC B2 ;  /* 0x0000000000027941 */ /* 0x000fea0003800000 */
.L_x_411:
[----:B------:R-:W-:Y:S05]  /*2080*/  BRA `(.L_x_415) ;  /* 0x0000008000007947 */ /* 0x000fea0003800000 */
.L_x_410:
[----:B------:R-:W-:-:S04]  /*2090*/  LOP3.LUT R3, R8, 0x80000000, R3, 0x48, !PT ;  /* 0x8000000008037812 */ /* 0x000fc800078e4803 */
[----:B------:R-:W-:Y:S01]  /*20a0*/  LOP3.LUT R3, R3, 0x7f800000, RZ, 0xfc, !PT ;  /* 0x7f80000003037812 */ /* 0x000fe200078efcff */
[----:B------:R-:W-:Y:S05]  /*20b0*/  BRA `(.L_x_415) ;  /* 0x0000005000007947 */ /* 0x000fea0003800000 */
.L_x_409:
[----:B------:R-:W-:Y:S01]  /*20c0*/  LOP3.LUT R3, R8, 0x80000000, R3, 0x48, !PT ;  /* 0x8000000008037812 */ /* 0x000fe200078e4803 */
[----:B------:R-:W-:Y:S05]  /*20d0*/  BRA `(.L_x_415) ;  /* 0x0000003000007947 */ /* 0x000fea0003800000 */
.L_x_408:
[----:B------:R-:W0:Y:S01]  /*20e0*/  MUFU.RSQ R3, -QNAN ;  /* 0xffc0000000037908 */ /* 0x000e220000001400 */
[----:B------:R-:W-:Y:S05]  /*20f0*/  BRA `(.L_x_415) ;  /* 0x0000001000007947 */ /* 0x000fea0003800000 */
.L_x_407:
[----:B------:R-:W-:-:S02]  /*2100*/  FADD.FTZ R3, R3, R0 ;  /* 0x0000000003037221 */ /* 0x000fc40000010000 */
.L_x_415:
[----:B------:R-:W-:Y:S05]  /*2110*/  BSYNC B1 ;  /* 0x0000000000017941 */ /* 0x000fea0003800000 */
.L_x_405:
[----:B------:R-:W-:-:S04]  /*2120*/  IMAD.MOV.U32 R7, RZ, RZ, 0x0 ;  /* 0x00000000ff077424 */ /* 0x000fc800078e00ff */
[----:B------:R-:W-:Y:S05]  /*2130*/  RET.REL.NODEC R6 `(rms_norm) ;  /* 0xffffdec006007950 */ /* 0x000fea0003c3ffff */
.L_x_416:
        /* <DEDUP_REMOVED lines=12> */
.L_x_472:


//--------------------- .text.add                 --------------------------
	.section	.text.add,"ax",@progbits
	.sectioninfo	@"SHI_REGISTERS=14"
	.align	128
        .global         add
        .type           add,@function
        .size           add,(.L_x_481 - add)
        .other          add,@"STO_CUDA_ENTRY STV_DEFAULT"
add:
.text.add:
[----:B------:R-:W-:-:S02]  /*0000*/  MOV R1, c[0x0][0x28] ;  /* 0x00000a0000017a02 */ /* 0x000fc40000000f00 */
[----:B------:R-:W0:Y:S04]  /*0010*/  S2R R0, SR_CTAID.X ;  /* 0x0000000000007919 */ /* 0x000e280000002500 */
[----:B------:R-:W0:Y:S02]  /*0020*/  S2R R3, SR_TID.X ;  /* 0x0000000000037919 */ /* 0x000e240000002100 */
[----:B0-----:R-:W-:-:S05]  /*0030*/  IMAD R0, R0, c[0x0][0x0], R3 ;  /* 0x0000000000007a24 */ /* 0x001fca00078e0203 */
[----:B------:R-:W-:-:S13]  /*0040*/  ISETP.GE.U32.AND P0, PT, R0, c[0x0][0x178], PT ;  /* 0x00005e0000007a0c */ /* 0x000fda0003f06070 */
[----:B------:R-:W-:Y:S05]  /*0050*/  @P0 EXIT ;  /* 0x000000000000094d */ /* 0x000fea0003800000 */
[----:B------:R-:W-:-:S02]  /*0060*/  ULDC.64 UR4, c[0x0][0x118] ;  /* 0x0000460000047ab9 */ /* 0x000fc40000000a00 */
.L_x_417:
[----:B0-----:R-:W-:-:S05]  /*0070*/  MOV R7, 0x4 ;  /* 0x0000000400077802 */ /* 0x001fca0000000f00 */
[----:B------:R-:W-:-:S04]  /*0080*/  IMAD.WIDE.U32 R2, R0, R7, c[0x0][0x160] ;  /* 0x0000580000027625 */ /* 0x000fc800078e0007 */
[CC--:B------:R-:W-:Y:S02]  /*0090*/  IMAD.WIDE.U32 R4, R0.reuse, R7.reuse, c[0x0][0x168] ;  /* 0x00005a0000047625 */ /* 0x0c0fe400078e0007 */
[----:B------:R-:W2:Y:S04]  /*00a0*/  LDG.E R3, [R2.64] ;  /* 0x0000000402037981 */ /* 0x000ea8000c1e1900 */
[----:B------:R-:W2:Y:S01]  /*00b0*/  LDG.E R4, [R4.64] ;  /* 0x0000000404047981 */ /* 0x000ea2000c1e1900 */
[----:B------:R-:W-:Y:S01]  /*00c0*/  IMAD.WIDE.U32 R6, R0, R7, c[0x0][0x170] ;  /* 0x00005c0000067625 */ /* 0x000fe200078e0007 */
[----:B------:R-:W-:-:S05]  /*00d0*/  MOV R11, c[0x0][0x0] ;  /* 0x00000000000b7a02 */ /* 0x000fca0000000f00 */
[----:B------:R-:W-:-:S05]  /*00e0*/  IMAD R0, R11, c[0x0][0xc], R0 ;  /* 0x000003000b007a24 */ /* 0x000fca00078e0200 */
[----:B------:R-:W-:Y:S01]  /*00f0*/  ISETP.GE.U32.AND P0, PT, R0, c[0x0][0x178], PT ;  /* 0x00005e0000007a0c */ /* 0x000fe20003f06070 */
[----:B--2---:R-:W-:-:S05]  /*0100*/  FADD R9, R4, R3 ;  /* 0x0000000304097221 */ /* 0x004fca0000000000 */
[----:B------:R0:W-:Y:S07]  /*0110*/  STG.E [R6.64], R9 ;  /* 0x0000000906007986 */ /* 0x0001ee000c101904 */
[----:B------:R-:W-:Y:S05]  /*0120*/  @!P0 BRA `(.L_x_417) ;  /* 0xffffff4000008947 */ /* 0x000fea000383ffff */
[----:B------:R-:W-:Y:S05]  /*0130*/  EXIT ;  /* 0x000000000000794d */ /* 0x000fea0003800000 */
.L_x_418:
        /* <DEDUP_REMOVED lines=12> */
.L_x_481:


//--------------------- .text._Z12quantized_mmILi8EEvPKfPKhPf15QuantizedConfig --------------------------
	.section	.text._Z12quantized_mmILi8EEvPKfPKhPf15QuantizedConfig,"ax",@progbits
	.sectioninfo	@"SHI_REGISTERS=40"
	.align	128
        .global         _Z12quantized_mmILi8EEvPKfPKhPf15QuantizedConfig
        .type           _Z12quantized_mmILi8EEvPKfPKhPf15QuantizedConfig,@function
        .size           _Z12quantized_mmILi8EEvPKfPKhPf15QuantizedConfig,(.L_x_482 - _Z12quantized_mmILi8EEvPKfPKhPf15QuantizedConfig)
        .other          _Z12quantized_mmILi8EEvPKfPKhPf15QuantizedConfig,@"STO_CUDA_ENTRY STV_DEFAULT"
_Z12quantized_mmILi8EEvPKfPKhPf15QuantizedConfig:
.text._Z12quantized_mmILi8EEvPKfPKhPf15QuantizedConfig:
[----:B------:R-:W-:-:S02]  /*0000*/  IMAD.MOV.U32 R1, RZ, RZ, c[0x0][0x28] ;  /* 0x00000a00ff017624 */ /* 0x000fc400078e00ff */
[----:B------:R-:W0:Y:S01]  /*0010*/  S2R R0, SR_CTAID.X ;  /* 0x0000000000007919 */ /* 0x000e220000002500 */
[----:B------:R-:W-:Y:S02]  /*0020*/  ULDC.64 UR4, c[0x0][0x178] ;  /* 0x00005e0000047ab9 */ /* 0x000fe40000000a00 */
[----:B------:R-:W-:Y:S01]  /*0030*/  UIMAD UR4, UR4, UR5, URZ ;  /* 0x00000005040472a4 */ /* 0x000fe2000f8e023f */
[----:B------:R-:W0:Y:S02]  /*0040*/  S2R R3, SR_TID.X ;  /* 0x0000000000037919 */ /* 0x000e240000002100 */
[----:B0-----:R-:W-:-:S05]  /*0050*/  IMAD R0, R0, c[0x0][0x0], R3 ;  /* 0x0000000000007a24 */ /* 0x001fca00078e0203 */
[----:B------:R-:W-:-:S13]  /*0060*/  ISETP.GE.U32.AND P0, PT, R0, UR4, PT ;  /* 0x0000000400007c0c */ /* 0x000fda000bf06070 */
[----:B------:R-:W-:Y:S05]  /*0070*/  @P0 EXIT ;  /* 0x000000000000094d */ /* 0x000fea0003800000 */
[----:B------:R-:W-:Y:S01]  /*0080*/  ISETP.NE.AND P0, PT, RZ, c[0x0][0x180], PT ;  /* 0x00006000ff007a0c */ /* 0x000fe20003f05270 */
[----:B------:R-:W-:-:S12]  /*0090*/  ULDC.64 UR6, c[0x0][0x118] ;  /* 0x0000460000067ab9 */ /* 0x000fd80000000a00 */
[----:B------:R-:W-:Y:S05]  /*00a0*/  @!P0 BRA `(.L_x_419) ;  /* 0x0000112000008947 */ /* 0x000fea0003800000 */
[----:B------:R-:W-:-:S05]  /*00b0*/  IMAD.MOV.U32 R10, RZ, RZ, c[0x0][0x180] ;  /* 0x00006000ff0a7624 */ /* 0x000fca00078e00ff */
[C---:B------:R-:W-:Y:S02]  /*00c0*/  LOP3.LUT R35, R10.reuse, 0x3, RZ, 0xc0, !PT ;  /* 0x000000030a237812 */ /* 0x040fe400078ec0ff */
[----:B------:R-:W-:Y:S02]  /*00d0*/  IADD3 R10, R10, -0x1, RZ ;  /* 0xffffffff0a0a7810 */ /* 0x000fe40007ffe0ff */
[----:B------:R-:W-:-:S02]  /*00e0*/  IADD3 R11, -R35, c[0x0][0x180], RZ ;  /* 0x00006000230b7a10 */ /* 0x000fc40007ffe1ff */
.L_x_427:
[----:B0-----:R-:W0:Y:S01]  /*00f0*/  I2F.U32.RP R4, c[0x0][0x17c] ;  /* 0x00005f0000047b06 */ /* 0x001e220000209000 */
[----:B------:R-:W-:Y:S02]  /*0100*/  ISETP.NE.U32.AND P2, PT, RZ, c[0x0][0x17c], PT ;  /* 0x00005f00ff007a0c */ /* 0x000fe40003f45070 */
[----:B------:R-:W-:-:S05]  /*0110*/  MOV R17, RZ ;  /* 0x000000ff00117202 */ /* 0x000fca0000000f00 */
[----:B0-----:R-:W0:Y:S02]  /*0120*/  MUFU.RCP R4, R4 ;  /* 0x0000000400047308 */ /* 0x001e240000001000 */
[----:B0-----:R-:W-:Y:S01]  /*0130*/  IADD3 R2, R4, 0xffffffe, RZ ;  /* 0x0ffffffe04027810 */ /* 0x001fe20007ffe0ff */
[----:B------:R-:W-:-:S05]  /*0140*/  IMAD.MOV.U32 R4, RZ, RZ, RZ ;  /* 0x000000ffff047224 */ /* 0x000fca00078e00ff */
[----:B------:R0:W1:Y:S02]  /*0150*/  F2I.FTZ.U32.TRUNC.NTZ R3, R2 ;  /* 0x0000000200037305 */ /* 0x000064000021f000 */
[----:B0-----:R-:W-:Y:S01]  /*0160*/  IMAD.MOV.U32 R2, RZ, RZ, RZ ;  /* 0x000000ffff027224 */ /* 0x001fe200078e00ff */
[----:B-1----:R-:W-:-:S05]  /*0170*/  IADD3 R5, RZ, -R3, RZ ;  /* 0x80000003ff057210 */ /* 0x002fca0007ffe0ff */
        /* <DEDUP_REMOVED lines=8> */
[----:B------:R-:W-:Y:S01]  /*0200*/  ISETP.GE.U32.AND P1, PT, R3, c[0x0][0x17c], PT ;  /* 0x00005f0003007a0c */ /* 0x000fe20003f26070 */
[----:B------:R-:W-:Y:S01]  /*0210*/  IMAD.MOV.U32 R3, RZ, RZ, c[0x0][0x0] ;  /* 0x00000000ff037624 */ /* 0x000fe200078e00ff */
[----:B------:R-:W-:-:S11]  /*0220*/  ISETP.GE.U32.AND P0, PT, R10, 0x3, PT ;  /* 0x000000030a00780c */ /* 0x000fd60003f06070 */
[----:B------:R-:W-:Y:S02]  /*0230*/  @P1 IADD3 R12, R12, 0x1, RZ ;  /* 0x000000010c0c1810 */ /* 0x000fe40007ffe0ff */
[----:B------:R-:W-:-:S04]  /*0240*/  @!P2 LOP3.LUT R12, RZ, c[0x0][0x17c], RZ, 0x33, !PT ;  /* 0x00005f00ff0caa12 */ /* 0x000fc800078e33ff */
[C---:B------:R-:W-:Y:S01]  /*0250*/  IADD3 R13, -R12.reuse, RZ, RZ ;  /* 0x000000ff0c0d7210 */ /* 0x040fe20007ffe1ff */
[----:B------:R-:W-:-:S04]  /*0260*/  IMAD R15, R12, c[0x0][0x184], RZ ;  /* 0x000061000c0f7a24 */ /* 0x000fc800078e02ff */
[--C-:B------:R-:W-:Y:S02]  /*0270*/  IMAD R13, R13, c[0x0][0x17c], R0.reuse ;  /* 0x00005f000d0d7a24 */ /* 0x100fe400078e0200 */
[----:B------:R-:W-:Y:S02]  /*0280*/  IMAD R0, R3, c[0x0][0xc], R0 ;  /* 0x0000030003007a24 */ /* 0x000fe400078e0200 */
[----:B------:R-:W-:-:S03]  /*0290*/  IMAD R16, R13, c[0x0][0x188], RZ ;  /* 0x000062000d107a24 */ /* 0x000fc600078e02ff */
[----:B------:R-:W-:Y:S01]  /*02a0*/  ISETP.GE.U32.AND P1, PT, R0, UR4, PT ;  /* 0x0000000400007c0c */ /* 0x000fe2000bf26070 */
[----:B------:R-:W-:-:S05]  /*02b0*/  @!P0 BRA `(.L_x_420) ;  /* 0x00000d0000008947 */ /* 0x000fca0003800000 */
[----:B------:R-:W-:Y:S01]  /*02c0*/  ISETP.GT.AND P0, PT, R11, RZ, PT ;  /* 0x000000ff0b00720c */ /* 0x000fe20003f04270 */
[----:B------:R-:W-:-:S12]  /*02d0*/  IMAD.MOV.U32 R19, RZ, RZ, R11 ;  /* 0x000000ffff137224 */ /* 0x000fd800078e000b */
[----:B------:R-:W-:Y:S05]  /*02e0*/  @!P0 BRA `(.L_x_421) ;  /* 0x00000af000008947 */ /* 0x000fea0003800000 */
[----:B------:R-:W-:Y:S02]  /*02f0*/  ISETP.GT.AND P2, PT, R19, 0xc, PT ;  /* 0x0000000c1300780c */ /* 0x000fe40003f44270 */
[----:B------:R-:W-:-:S11]  /*0300*/  PLOP3.LUT P0, PT, PT, PT, PT, 0x80, 0x0 ;  /* 0x000000000000781c */ /* 0x000fd60003f0f070 */
[----:B------:R-:W-:Y:S05]  /*0310*/  @!P2 BRA `(.L_x_422) ;  /* 0x000007000000a947 */ /* 0x000fea0003800000 */
[----:B------:R-:W-:-:S02]  /*0320*/  PLOP3.LUT P0, PT, PT, PT, PT, 0x8, 0x0 ;  /* 0x000000000000781c */ /* 0x000fc40003f0e170 */
.L_x_423:
[----:B------:R-:W-:-:S04]  /*0330*/  IADD3 R20, P2, P3, R17, c[0x0][0x168], R16 ;  /* 0x00005a0011147a10 */ /* 0x000fc80007b5e010 */
[----:B------:R-:W-:-:S05]  /*0340*/  IADD3.X R21, RZ, c[0x0][0x16c], RZ, P2, P3 ;  /* 0x00005b00ff157a10 */ /* 0x000fca00017e64ff */
[----:B------:R0:W2:Y:S01]  /*0350*/  LDG.E.S8 R24, [R20.64] ;  /* 0x0000000614187981 */ /* 0x0000a2000c1e1300 */
[----:B------:R-:W-:-:S03]  /*0360*/  IADD3 R2, P2, R15, R17, RZ ;  /* 0x000000110f027210 */ /* 0x000fc60007f5e0ff */
[----:B------:R0:W3:Y:S01]  /*0370*/  LDG.E.S8 R28, [R20.64+0x1] ;  /* 0x00000106141c7981 */ /* 0x0000e2000c1e1300 */
[----:B------:R-:W-:Y:S02]  /*0380*/  IADD3.X R3, RZ, RZ, RZ, P2, !PT ;  /* 0x000000ffff037210 */ /* 0x000fe400017fe4ff */
[C---:B------:R-:W-:Y:S01]  /*0390*/  LEA R8, P2, R2.reuse, c[0x0][0x160], 0x2 ;  /* 0x0000580002087a11 */ /* 0x040fe200078410ff */
[----:B------:R0:W4:Y:S03]  /*03a0*/  LDG.E.S8 R23, [R20.64+0x2] ;  /* 0x0000020614177981 */ /* 0x000126000c1e1300 */
[----:B------:R-:W-:Y:S01]  /*03b0*/  LEA.HI.X R9, R2, c[0x0][0x164], R3, 0x2, P2 ;  /* 0x0000590002097a11 */ /* 0x000fe200010f1403 */
[----:B------:R0:W5:Y:S04]  /*03c0*/  LDG.E.S8 R26, [R20.64+0x3] ;  /* 0x00000306141a7981 */ /* 0x000168000c1e1300 */
[----:B------:R1:W4:Y:S01]  /*03d0*/  LDG.E R5, [R8.64] ;  /* 0x0000000608057981 */ /* 0x000322000c1e1900 */
[----:B------:R-:W-:-:S03]  /*03e0*/  IADD3 R6, R17, 0x4, RZ ;  /* 0x0000000411067810 */ /* 0x000fc60007ffe0ff */
[----:B------:R1:W5:Y:S01]  /*03f0*/  LDG.E R22, [R8.64+0x4] ;  /* 0x0000040608167981 */ /* 0x000362000c1e1900 */
[----:B------:R-:W-:-:S03]  /*0400*/  IADD3 R2, P2, P3, R6, c[0x0][0x168], R16 ;  /* 0x00005a0006027a10 */ /* 0x000fc60007b5e010 */
[----:B------:R1:W5:Y:S01]  /*0410*/  LDG.E R25, [R8.64+0x8] ;  /* 0x0000080608197981 */ /* 0x000362000c1e1900 */
[----:B------:R-:W-:-:S03]  /*0420*/  IADD3.X R3, RZ, c[0x0][0x16c], RZ, P2, P3 ;  /* 0x00005b00ff037a10 */ /* 0x000fc600017e64ff */
[----:B------:R1:W5:Y:S04]  /*0430*/  LDG.E R34, [R8.64+0xc] ;  /* 0x00000c0608227981 */ /* 0x000368000c1e1900 */
[----:B------:R1:W5:Y:S01]  /*0440*/  LDG.E.S8 R33, [R2.64] ;  /* 0x0000000602217981 */ /* 0x000362000c1e1300 */
[----:B------:R-:W-:Y:S02]  /*0450*/  IADD3 R7, P2, R15, R6, RZ ;  /* 0x000000060f077210 */ /* 0x000fe40007f5e0ff */
[----:B------:R-:W-:Y:S01]  /*0460*/  IADD3 R29, R17, 0x8, RZ ;  /* 0x00000008111d7810 */ /* 0x000fe20007ffe0ff */
[----:B------:R1:W5:Y:S02]  /*0470*/  LDG.E.S8 R18, [R2.64+0x1] ;  /* 0x0000010602127981 */ /* 0x000364000c1e1300 */
[----:B------:R-:W-:Y:S01]  /*0480*/  IMAD.X R14, RZ, RZ, RZ, P2 ;  /* 0x000000ffff0e7224 */ /* 0x000fe200010e06ff */
[C---:B------:R-:W-:Y:S01]  /*0490*/  LEA R6, P2, R7.reuse, c[0x0][0x160], 0x2 ;  /* 0x0000580007067a11 */ /* 0x040fe200078410ff */
[----:B0-----:R0:W5:Y:S03]  /*04a0*/  LDG.E.S8 R20, [R2.64+0x3] ;  /* 0x0000030602147981 */ /* 0x001166000c1e1300 */
[----:B------:R-:W-:-:S02]  /*04b0*/  LEA.HI.X R7, R7, c[0x0][0x164], R14, 0x2, P2 ;  /* 0x0000590007077a11 */ /* 0x000fc400010f140e */
[----:B------:R0:W5:Y:S04]  /*04c0*/  LDG.E.S8 R14, [R2.64+0x2] ;  /* 0x00000206020e7981 */ /* 0x000168000c1e1300 */
[----:B------:R0:W5:Y:S01]  /*04d0*/  LDG.E R21, [R6.64] ;  /* 0x0000000606157981 */ /* 0x000162000c1e1900 */
[----:B------:R-:W-:-:S03]  /*04e0*/  IADD3 R36, R17, 0xc, RZ ;  /* 0x0000000c11247810 */ /* 0x000fc60007ffe0ff */
[----:B------:R0:W5:Y:S01]  /*04f0*/  LDG.E R32, [R6.64+0xc] ;  /* 0x00000c0606207981 */ /* 0x000162000c1e1900 */
[----:B--2---:R-:W1:Y:S08]  /*0500*/  I2F.S16 R24, R24 ;  /* 0x0000001800187306 */ /* 0x004e700000101400 */
[----:B---3--:R-:W2:Y:S08]  /*0510*/  I2F.S16 R28, R28 ;  /* 0x0000001c001c7306 */ /* 0x008eb00000101400 */
[----:B----4-:R-:W3:Y:S01]  /*0520*/  I2F.S16 R23, R23 ;  /* 0x0000001700177306 */ /* 0x010ee20000101400 */
[----:B-1----:R-:W-:-:S04]  /*0530*/  FMUL R9, R24, c[0x0][0x190] ;  /* 0x0000640018097a20 */ /* 0x002fc80000400000 */
[----:B------:R-:W-:Y:S01]  /*0540*/  FFMA R27, R9, R5, R4 ;  /* 0x00000005091b7223 */ /* 0x000fe20000000004 */
[----:B------:R-:W-:Y:S01]  /*0550*/  IADD3 R4, P2, P3, R29, c[0x0][0x168], R16 ;  /* 0x00005a001d047a10 */ /* 0x000fe20007b5e010 */
[----:B--2---:R-:W-:-:S03]  /*0560*/  FMUL R8, R28, c[0x0][0x190] ;  /* 0x000064001c087a20 */ /* 0x004fc60000400000 */
[----:B------:R-:W-:Y:S01]  /*0570*/  IADD3.X R5, RZ, c[0x0][0x16c], RZ, P2, P3 ;  /* 0x00005b00ff057a10 */ /* 0x000fe200017e64ff */
[----:B-----5:R1:W2:Y:S01]  /*0580*/  I2F.S16 R9, R26 ;  /* 0x0000001a00097306 */ /* 0x0202a20000101400 */
[----:B------:R-:W-:-:S03]  /*0590*/  FFMA R8, R8, R22, R27 ;  /* 0x0000001608087223 */ /* 0x000fc6000000001b */
[----:B------:R4:W5:Y:S01]  /*05a0*/  LDG.E.S8 R22, [R4.64] ;  /* 0x0000000604167981 */ /* 0x000962000c1e1300 */
[----:B---3--:R-:W-:Y:S01]  /*05b0*/  FMUL R27, R23, c[0x0][0x190] ;  /* 0x00006400171b7a20 */ /* 0x008fe20000400000 */
[----:B------:R-:W-:Y:S02]  /*05c0*/  IADD3 R28, P4, R15, R29, RZ ;  /* 0x0000001d0f1c7210 */ /* 0x000fe40007f9e0ff */
[----:B------:R4:W3:Y:S01]  /*05d0*/  LDG.E.S8 R23, [R4.64+0x1] ;  /* 0x0000010604177981 */ /* 0x0008e2000c1e1300 */
[----:B------:R-:W-:Y:S01]  /*05e0*/  FFMA R29, R27, R25, R8 ;  /* 0x000000191b1d7223 */ /* 0x000fe20000000008 */
[----:B0-----:R-:W-:Y:S02]  /*05f0*/  IADD3 R2, P2, P3, R36, c[0x0][0x168], R16 ;  /* 0x00005a0024027a10 */ /* 0x001fe40007b5e010 */
[----:B------:R0:W3:Y:S01]  /*0600*/  LDG.E R25, [R6.64+0x4] ;  /* 0x0000040606197981 */ /* 0x0000e2000c1e1900 */
[----:B------:R-:W-:-:S03]  /*0610*/  IADD3.X R31, RZ, RZ, RZ, P4, !PT ;  /* 0x000000ffff1f7210 */ /* 0x000fc600027fe4ff */
[----:B------:R4:W3:Y:S01]  /*0620*/  LDG.E.S8 R24, [R4.64+0x2] ;  /* 0x0000020604187981 */ /* 0x0008e2000c1e1300 */
[----:B------:R-:W-:Y:S02]  /*0630*/  LEA R8, P4, R28, c[0x0][0x160], 0x2 ;  /* 0x000058001c087a11 */ /* 0x000fe400078810ff */
[----:B------:R-:W-:Y:S01]  /*0640*/  IADD3.X R3, RZ, c[0x0][0x16c], RZ, P2, P3 ;  /* 0x00005b00ff037a10 */ /* 0x000fe200017e64ff */
[----:B-1----:R0:W3:Y:S01]  /*0650*/  LDG.E R26, [R6.64+0x8] ;  /* 0x00000806061a7981 */ /* 0x0020e2000c1e1900 */
[----:B--2---:R-:W-:-:S03]  /*0660*/  FMUL R30, R9, c[0x0][0x190] ;  /* 0x00006400091e7a20 */ /* 0x004fc60000400000 */
[----:B------:R4:W2:Y:S01]  /*0670*/  LDG.E.S8 R27, [R4.64+0x3] ;  /* 0x00000306041b7981 */ /* 0x0008a2000c1e1300 */
[----:B------:R-:W-:Y:S01]  /*0680*/  LEA.HI.X R9, R28, c[0x0][0x164], R31, 0x2, P4 ;  /* 0x000059001c097a11 */ /* 0x000fe200020f141f */
[----:B------:R-:W1:Y:S02]  /*0690*/  I2F.S16 R33, R33 ;  /* 0x0000002100217306 */ /* 0x000e640000101400 */
[----:B------:R0:W2:Y:S01]  /*06a0*/  LDG.E.S8 R31, [R2.64] ;  /* 0x00000006021f7981 */ /* 0x0000a2000c1e1300 */
[----:B------:R-:W-:-:S03]  /*06b0*/  FFMA R34, R30, R34, R29 ;  /* 0x000000221e227223 */ /* 0x000fc6000000001d */
[----:B------:R1:W2:Y:S01]  /*06c0*/  LDG.E R30, [R8.64] ;  /* 0x00000006081e7981 */ /* 0x0002a2000c1e1900 */
[----:B----4-:R-:W-:-:S03]  /*06d0*/  IADD3 R5, P2, R15, R36, RZ ;  /* 0x000000240f057210 */ /* 0x010fc60007f5e0ff */
[----:B------:R4:W2:Y:S02]  /*06e0*/  LDG.E.S8 R36, [R2.64+0x1] ;  /* 0x0000010602247981 */ /* 0x0008a4000c1e1300 */
[----:B0-----:R-:W-:Y:S01]  /*06f0*/  IMAD.X R6, RZ, RZ, RZ, P2 ;  /* 0x000000ffff067224 */ /* 0x001fe200010e06ff */
[C---:B------:R-:W-:Y:S01]  /*0700*/  LEA R4, P2, R5.reuse, c[0x0][0x160], 0x2 ;  /* 0x0000580005047a11 */ /* 0x040fe200078410ff */
[----:B------:R0:W2:Y:S03]  /*0710*/  LDG.E R29, [R8.64+0x4] ;  /* 0x00000406081d7981 */ /* 0x0000a6000c1e1900 */
[----:B------:R-:W-:Y:S01]  /*0720*/  LEA.HI.X R5, R5, c[0x0][0x164], R6, 0x2, P2 ;  /* 0x0000590005057a11 */ /* 0x000fe200010f1406 */
[----:B------:R0:W2:Y:S04]  /*0730*/  LDG.E R28, [R8.64+0x8] ;  /* 0x00000806081c7981 */ /* 0x0000a8000c1e1900 */
[----:B------:R4:W2:Y:S01]  /*0740*/  LDG.E.S8 R6, [R2.64+0x2] ;  /* 0x0000020602067981 */ /* 0x0008a2000c1e1300 */
[----:B-1----:R-:W-:-:S03]  /*0750*/  FMUL R33, R33, c[0x0][0x190] ;  /* 0x0000640021217a20 */ /* 0x002fc60000400000 */
[----:B------:R4:W2:Y:S01]  /*0760*/  LDG.E.S8 R7, [R2.64+0x3] ;  /* 0x0000030602077981 */ /* 0x0008a2000c1e1300 */
[----:B------:R-:W-:-:S03]  /*0770*/  FFMA R34, R33, R21, R34 ;  /* 0x0000001521227223 */ /* 0x000fc60000000022 */
[----:B------:R0:W2:Y:S04]  /*0780*/  LDG.E R37, [R8.64+0xc] ;  /* 0x00000c0608257981 */ /* 0x0000a8000c1e1900 */
[----:B------:R-:W2:Y:S04]  /*0790*/  LDG.E R21, [R4.64] ;  /* 0x0000000604157981 */ /* 0x000ea8000c1e1900 */
[----:B------:R-:W2:Y:S04]  /*07a0*/  LDG.E R33, [R4.64+0xc] ;  /* 0x00000c0604217981 */ /* 0x000ea8000c1e1900 */
[----:B0-----:R-:W2:Y:S04]  /*07b0*/  LDG.E R9, [R4.64+0x4] ;  /* 0x0000040604097981 */ /* 0x001ea8000c1e1900 */
[----:B------:R-:W2:Y:S01]  /*07c0*/  LDG.E R8, [R4.64+0x8] ;  /* 0x0000080604087981 */ /* 0x000ea2000c1e1900 */
[----:B------:R-:W4:Y:S08]  /*07d0*/  I2F.S16 R18, R18 ;  /* 0x0000001200127306 */ /* 0x000f300000101400 */
[----:B------:R-:W0:Y:S08]  /*07e0*/  I2F.S16 R14, R14 ;  /* 0x0000000e000e7306 */ /* 0x000e300000101400 */
[----:B------:R-:W1:Y:S01]  /*07f0*/  I2F.S16 R20, R20 ;  /* 0x0000001400147306 */ /* 0x000e620000101400 */
[----:B----4-:R-:W-:Y:S01]  /*0800*/  FMUL R3, R18, c[0x0][0x190] ;  /* 0x0000640012037a20 */ /* 0x010fe20000400000 */
[----:B0-----:R-:W-:Y:S01]  /*0810*/  FMUL R2, R14, c[0x0][0x190] ;  /* 0x000064000e027a20 */ /* 0x001fe20000400000 */
[----:B------:R-:W-:-:S04]  /*0820*/  IADD3 R19, R19, -0x10, RZ ;  /* 0xfffffff013137810 */ /* 0x000fc80007ffe0ff */
[----:B------:R-:W-:Y:S02]  /*0830*/  ISETP.GT.AND P2, PT, R19, 0xc, PT ;  /* 0x0000000c1300780c */ /* 0x000fe40003f44270 */
[----:B------:R-:W-:Y:S01]  /*0840*/  IADD3 R17, R17, 0x10, RZ ;  /* 0x0000001011117810 */ /* 0x000fe20007ffe0ff */
[----:B-----5:R-:W0:Y:S08]  /*0850*/  I2F.S16 R22, R22 ;  /* 0x0000001600167306 */ /* 0x020e300000101400 */
[----:B---3--:R-:W3:Y:S01]  /*0860*/  I2F.S16 R23, R23 ;  /* 0x0000001700177306 */ /* 0x008ee20000101400 */
[----:B------:R-:W-:-:S07]  /*0870*/  FFMA R3, R3, R25, R34 ;  /* 0x0000001903037223 */ /* 0x000fce0000000022 */
[----:B------:R-:W4:Y:S01]  /*0880*/  I2F.S16 R24, R24 ;  /* 0x0000001800187306 */ /* 0x000f220000101400 */
[----:B------:R-:W-:Y:S01]  /*0890*/  FFMA R3, R2, R26, R3 ;  /* 0x0000001a02037223 */ /* 0x000fe20000000003 */
[----:B-1----:R-:W-:Y:S01]  /*08a0*/  FMUL R2, R20, c[0x0][0x190] ;  /* 0x0000640014027a20 */ /* 0x002fe20000400000 */
[----:B0-----:R-:W-:-:S05]  /*08b0*/  FMUL R22, R22, c[0x0][0x190] ;  /* 0x0000640016167a20 */ /* 0x001fca0000400000 */
[----:B--2---:R-:W0:Y:S01]  /*08c0*/  I2F.S16 R27, R27 ;  /* 0x0000001b001b7306 */ /* 0x004e220000101400 */
[----:B------:R-:W-:Y:S01]  /*08d0*/  FFMA R3, R2, R32, R3 ;  /* 0x0000002002037223 */ /* 0x000fe20000000003 */
[----:B---3--:R-:W-:-:S06]  /*08e0*/  FMUL R23, R23, c[0x0][0x190] ;  /* 0x0000640017177a20 */ /* 0x008fcc0000400000 */
[----:B------:R-:W1:Y:S01]  /*08f0*/  I2F.S16 R31, R31 ;  /* 0x0000001f001f7306 */ /* 0x000e620000101400 */
[----:B------:R-:W-:Y:S01]  /*0900*/  FFMA R22, R22, R30, R3 ;  /* 0x0000001e16167223 */ /* 0x000fe20000000003 */
[----:B----4-:R-:W-:-:S06]  /*0910*/  FMUL R24, R24, c[0x0][0x190] ;  /* 0x0000640018187a20 */ /* 0x010fcc0000400000 */
[----:B------:R-:W2:Y:S01]  /*0920*/  I2F.S16 R36, R36 ;  /* 0x0000002400247306 */ /* 0x000ea20000101400 */
[----:B------:R-:W-:Y:S01]  /*0930*/  FFMA R23, R23, R29, R22 ;  /* 0x0000001d17177223 */ /* 0x000fe20000000016 */
[----:B0-----:R-:W-:-:S06]  /*0940*/  FMUL R27, R27, c[0x0][0x190] ;  /* 0x000064001b1b7a20 */ /* 0x001fcc0000400000 */
[----:B------:R-:W0:Y:S01]  /*0950*/  I2F.S16 R6, R6 ;  /* 0x0000000600067306 */ /* 0x000e220000101400 */
[----:B------:R-:W-:Y:S01]  /*0960*/  FFMA R24, R24, R28, R23 ;  /* 0x0000001c18187223 */ /* 0x000fe20000000017 */
[----:B-1----:R-:W-:-:S03]  /*0970*/  FMUL R31, R31, c[0x0][0x190] ;  /* 0x000064001f1f7a20 */ /* 0x002fc60000400000 */
[----:B------:R-:W-:-:S03]  /*0980*/  FFMA R24, R27, R37, R24 ;  /* 0x000000251b187223 */ /* 0x000fc60000000018 */
[----:B------:R-:W1:Y:S01]  /*0990*/  I2F.S16 R7, R7 ;  /* 0x0000000700077306 */ /* 0x000e620000101400 */
[----:B------:R-:W-:Y:S01]  /*09a0*/  FFMA R24, R31, R21, R24 ;  /* 0x000000151f187223 */ /* 0x000fe20000000018 */
[----:B--2---:R-:W-:Y:S01]  /*09b0*/  FMUL R3, R36, c[0x0][0x190] ;  /* 0x0000640024037a20 */ /* 0x004fe20000400000 */
[----:B0-----:R-:W-:-:S03]  /*09c0*/  FMUL R2, R6, c[0x0][0x190] ;  /* 0x0000640006027a20 */ /* 0x001fc60000400000 */
[----:B------:R-:W-:-:S04]  /*09d0*/  FFMA R3, R3, R9, R24 ;  /* 0x0000000903037223 */ /* 0x000fc80000000018 */
[----:B------:R-:W-:Y:S01]  /*09e0*/  FFMA R2, R2, R8, R3 ;  /* 0x0000000802027223 */ /* 0x000fe20000000003 */
[----:B-1----:R-:W-:-:S04]  /*09f0*/  FMUL R3, R7, c[0x0][0x190] ;  /* 0x0000640007037a20 */ /* 0x002fc80000400000 */
[----:B------:R-:W-:Y:S01]  /*0a00*/  FFMA R4, R3, R33, R2 ;  /* 0x0000002103047223 */ /* 0x000fe20000000002 */
[----:B------:R-:W-:Y:S05]  /*0a10*/  @P2 BRA `(.L_x_423) ;  /* 0xfffff91000002947 */ /* 0x000fea000383ffff */
.L_x_422:
[----:B------:R-:W-:-:S13]  /*0a20*/  ISETP.GT.AND P2, PT, R19, 0x4, PT ;  /* 0x000000041300780c */ /* 0x000fda0003f44270 */
[----:B------:R-:W-:Y:S05]  /*0a30*/  @!P2 BRA `(.L_x_424) ;  /* 0x000003800000a947 */ /* 0x000fea0003800000 */
[----:B------:R-:W-:-:S04]  /*0a40*/  IADD3 R22, P0, P2, R17, c[0x0][0x168], R16 ;  /* 0x00005a0011167a10 */ /* 0x000fc80007a1e010 */
[----:B------:R-:W-:-:S05]  /*0a50*/  IADD3.X R23, RZ, c[0x0][0x16c], RZ, P0, P2 ;  /* 0x00005b00ff177a10 */ /* 0x000fca00007e44ff */
[----:B------:R0:W2:Y:S01]  /*0a60*/  LDG.E.S8 R32, [R22.64] ;  /* 0x0000000616207981 */ /* 0x0000a2000c1e1300 */
[----:B------:R-:W-:Y:S02]  /*0a70*/  IADD3 R2, R17, 0x4, RZ ;  /* 0x0000000411027810 */ /* 0x000fe40007ffe0ff */
[----:B------:R-:W-:Y:S01]  /*0a80*/  IADD3 R3, P0, R15, R17, RZ ;  /* 0x000000110f037210 */ /* 0x000fe20007f1e0ff */
[----:B------:R0:W3:Y:S01]  /*0a90*/  LDG.E.S8 R31, [R22.64+0x1] ;  /* 0x00000106161f7981 */ /* 0x0000e2000c1e1300 */
[----:B------:R-:W-:Y:S02]  /*0aa0*/  IADD3 R6, P2, P3, R2, c[0x0][0x168], R16 ;  /* 0x00005a0002067a10 */ /* 0x000fe40007b5e010 */
[----:B------:R-:W-:Y:S01]  /*0ab0*/  IADD3.X R14, RZ, RZ, RZ, P0, !PT ;  /* 0x000000ffff0e7210 */ /* 0x000fe200007fe4ff */
[----:B------:R0:W4:Y:S01]  /*0ac0*/  LDG.E.S8 R29, [R22.64+0x2] ;  /* 0x00000206161d7981 */ /* 0x000122000c1e1300 */
[C---:B------:R-:W-:Y:S02]  /*0ad0*/  LEA R8, P0, R3.reuse, c[0x0][0x160], 0x2 ;  /* 0x0000580003087a11 */ /* 0x040fe400078010ff */
[----:B------:R-:W-:Y:S01]  /*0ae0*/  IADD3.X R7, RZ, c[0x0][0x16c], RZ, P2, P3 ;  /* 0x00005b00ff077a10 */ /* 0x000fe200017e64ff */
[----:B------:R0:W5:Y:S01]  /*0af0*/  LDG.E.S8 R30, [R22.64+0x3] ;  /* 0x00000306161e7981 */ /* 0x000162000c1e1300 */
[----:B------:R-:W-:-:S03]  /*0b00*/  LEA.HI.X R9, R3, c[0x0][0x164], R14, 0x2, P0 ;  /* 0x0000590003097a11 */ /* 0x000fc600000f140e */
[----:B------:R-:W4:Y:S01]  /*0b10*/  LDG.E.S8 R26, [R6.64] ;  /* 0x00000006061a7981 */ /* 0x000f22000c1e1300 */
[----:B------:R-:W-:-:S03]  /*0b20*/  IADD3 R3, P0, R15, R2, RZ ;  /* 0x000000020f037210 */ /* 0x000fc60007f1e0ff */
[----:B------:R-:W5:Y:S04]  /*0b30*/  LDG.E R27, [R8.64] ;  /* 0x00000006081b7981 */ /* 0x000f68000c1e1900 */
[----:B------:R-:W5:Y:S01]  /*0b40*/  LDG.E.S8 R20, [R6.64+0x1] ;  /* 0x0000010606147981 */ /* 0x000f62000c1e1300 */
[----:B------:R-:W-:Y:S01]  /*0b50*/  IMAD.X R24, RZ, RZ, RZ, P0 ;  /* 0x000000ffff187224 */ /* 0x000fe200000e06ff */
[C---:B------:R-:W-:Y:S02]  /*0b60*/  LEA R2, P0, R3.reuse, c[0x0][0x160], 0x2 ;  /* 0x0000580003027a11 */ /* 0x040fe400078010ff */
[----:B------:R-:W5:Y:S04]  /*0b70*/  LDG.E R18, [R8.64+0x4] ;  /* 0x0000040608127981 */ /* 0x000f68000c1e1900 */
[----:B------:R-:W5:Y:S01]  /*0b80*/  LDG.E.S8 R5, [R6.64+0x2] ;  /* 0x0000020606057981 */ /* 0x000f62000c1e1300 */
[----:B------:R-:W-:-:S03]  /*0b90*/  LEA.HI.X R3, R3, c[0x0][0x164], R24, 0x2, P0 ;  /* 0x0000590003037a11 */ /* 0x000fc600000f1418 */
[----:B------:R-:W5:Y:S04]  /*0ba0*/  LDG.E R14, [R8.64+0x8] ;  /* 0x00000806080e7981 */ /* 0x000f68000c1e1900 */
[----:B------:R-:W5:Y:S04]  /*0bb0*/  LDG.E.S8 R24, [R6.64+0x3] ;  /* 0x0000030606187981 */ /* 0x000f68000c1e1300 */
[----:B------:R-:W5:Y:S04]  /*0bc0*/  LDG.E R21, [R8.64+0xc] ;  /* 0x00000c0608157981 */ /* 0x000f68000c1e1900 */
[----:B------:R1:W5:Y:S04]  /*0bd0*/  LDG.E R25, [R2.64] ;  /* 0x0000000602197981 */ /* 0x000368000c1e1900 */
[----:B0-----:R1:W5:Y:S04]  /*0be0*/  LDG.E R23, [R2.64+0x4] ;  /* 0x0000040602177981 */ /* 0x001368000c1e1900 */
[----:B------:R1:W5:Y:S04]  /*0bf0*/  LDG.E R22, [R2.64+0x8] ;  /* 0x0000080602167981 */ /* 0x000368000c1e1900 */
[----:B------:R1:W5:Y:S01]  /*0c00*/  LDG.E R28, [R2.64+0xc] ;  /* 0x00000c06021c7981 */ /* 0x000362000c1e1900 */
[----:B------:R-:W-:-:S02]  /*0c10*/  PLOP3.LUT P0, PT, PT, PT, PT, 0x8, 0x0 ;  /* 0x000000000000781c */ /* 0x000fc40003f0e170 */
[----:B------:R-:W-:Y:S02]  /*0c20*/  IADD3 R19, R19, -0x8, RZ ;  /* 0xfffffff813137810 */ /* 0x000fe40007ffe0ff */
[----:B------:R-:W-:Y:S01]  /*0c30*/  IADD3 R17, R17, 0x8, RZ ;  /* 0x0000000811117810 */ /* 0x000fe20007ffe0ff */
[----:B--2---:R-:W0:Y:S08]  /*0c40*/  I2F.S16 R32, R32 ;  /* 0x0000002000207306 */ /* 0x004e300000101400 */
[----:B---3--:R-:W2:Y:S08]  /*0c50*/  I2F.S16 R31, R31 ;  /* 0x0000001f001f7306 */ /* 0x008eb00000101400 */
[----:B----4-:R-:W1:Y:S01]  /*0c60*/  I2F.S16 R29, R29 ;  /* 0x0000001d001d7306 */ /* 0x010e620000101400 */
[----:B0-----:R-:W-:-:S07]  /*0c70*/  FMUL R33, R32, c[0x0][0x190] ;  /* 0x0000640020217a20 */ /* 0x001fce0000400000 */
[----:B-----5:R-:W0:Y:S01]  /*0c80*/  I2F.S16 R30, R30 ;  /* 0x0000001e001e7306 */ /* 0x020e220000101400 */
[----:B------:R-:W-:Y:S01]  /*0c90*/  FFMA R27, R33, R27, R4 ;  /* 0x0000001b211b7223 */ /* 0x000fe20000000004 */
[----:B--2---:R-:W-:-:S06]  /*0ca0*/  FMUL R4, R31, c[0x0][0x190] ;  /* 0x000064001f047a20 */ /* 0x004fcc0000400000 */
[----:B------:R-:W2:Y:S01]  /*0cb0*/  I2F.S16 R26, R26 ;  /* 0x0000001a001a7306 */ /* 0x000ea20000101400 */
[----:B------:R-:W-:Y:S01]  /*0cc0*/  FFMA R27, R4, R18, R27 ;  /* 0x00000012041b7223 */ /* 0x000fe2000000001b */
[----:B-1----:R-:W-:-:S06]  /*0cd0*/  FMUL R2, R29, c[0x0][0x190] ;  /* 0x000064001d027a20 */ /* 0x002fcc0000400000 */
[----:B------:R-:W1:Y:S01]  /*0ce0*/  I2F.S16 R20, R20 ;  /* 0x0000001400147306 */ /* 0x000e620000101400 */
[----:B------:R-:W-:Y:S01]  /*0cf0*/  FFMA R2, R2, R14, R27 ;  /* 0x0000000e02027223 */ /* 0x000fe2000000001b */
[----:B0-----:R-:W-:-:S06]  /*0d00*/  FMUL R3, R30, c[0x0][0x190] ;  /* 0x000064001e037a20 */ /* 0x001fcc0000400000 */
[----:B------:R-:W0:Y:S01]  /*0d10*/  I2F.S16 R5, R5 ;  /* 0x0000000500057306 */ /* 0x000e220000101400 */
[----:B------:R-:W-:Y:S01]  /*0d20*/  FFMA R2, R3, R21, R2 ;  /* 0x0000001503027223 */ /* 0x000fe20000000002 */
[----:B--2---:R-:W-:-:S06]  /*0d30*/  FMUL R3, R26, c[0x0][0x190] ;  /* 0x000064001a037a20 */ /* 0x004fcc0000400000 */
[----:B------:R-:W2:Y:S01]  /*0d40*/  I2F.S16 R24, R24 ;  /* 0x0000001800187306 */ /* 0x000ea20000101400 */
[----:B------:R-:W-:Y:S01]  /*0d50*/  FFMA R2, R3, R25, R2 ;  /* 0x0000001903027223 */ /* 0x000fe20000000002 */
[----:B-1----:R-:W-:-:S04]  /*0d60*/  FMUL R3, R20, c[0x0][0x190] ;  /* 0x0000640014037a20 */ /* 0x002fc80000400000 */
[----:B------:R-:W-:Y:S01]  /*0d70*/  FFMA R3, R3, R23, R2 ;  /* 0x0000001703037223 */ /* 0x000fe20000000002 */
[----:B0-----:R-:W-:-:S04]  /*0d80*/  FMUL R2, R5, c[0x0][0x190] ;  /* 0x0000640005027a20 */ /* 0x001fc80000400000 */
[----:B------:R-:W-:Y:S01]  /*0d90*/  FFMA R3, R2, R22, R3 ;  /* 0x0000001602037223 */ /* 0x000fe20000000003 */
[----:B--2---:R-:W-:-:S04]  /*0da0*/  FMUL R4, R24, c[0x0][0x190] ;  /* 0x0000640018047a20 */ /* 0x004fc80000400000 */
[----:B------:R-:W-:-:S01]  /*0db0*/  FFMA R4, R4, R28, R3 ;  /* 0x0000001c04047223 */ /* 0x000fc20000000003 */
.L_x_424:
[----:B------:R-:W-:-:S13]  /*0dc0*/  ISETP.NE.OR P0, PT, R19, RZ, P0 ;  /* 0x000000ff1300720c */ /* 0x000fda0000705670 */
[----:B------:R-:W-:Y:S05]  /*0dd0*/  @!P0 BRA `(.L_x_420) ;  /* 0x000001e000008947 */ /* 0x000fea0003800000 */
.L_x_421:
[----:B------:R-:W-:-:S04]  /*0de0*/  IADD3 R6, P0, P2, R17, c[0x0][0x168], R16 ;  /* 0x00005a0011067a10 */ /* 0x000fc80007a1e010 */
[----:B------:R-:W-:-:S05]  /*0df0*/  IADD3.X R7, RZ, c[0x0][0x16c], RZ, P0, P2 ;  /* 0x00005b00ff077a10 */ /* 0x000fca00007e44ff */
[----:B------:R-:W2:Y:S01]  /*0e00*/  LDG.E.S8 R5, [R6.64] ;  /* 0x0000000606057981 */ /* 0x000ea2000c1e1300 */
[----:B------:R-:W-:-:S03]  /*0e10*/  IADD3 R3, P0, R15, R17, RZ ;  /* 0x000000110f037210 */ /* 0x000fc60007f1e0ff */
[----:B------:R-:W3:Y:S01]  /*0e20*/  LDG.E.S8 R14, [R6.64+0x1] ;  /* 0x00000106060e7981 */ /* 0x000ee2000c1e1300 */
[----:B------:R-:W-:Y:S02]  /*0e30*/  IADD3.X R8, RZ, RZ, RZ, P0, !PT ;  /* 0x000000ffff087210 */ /* 0x000fe400007fe4ff */
[C---:B------:R-:W-:Y:S01]  /*0e40*/  LEA R2, P0, R3.reuse, c[0x0][0x160], 0x2 ;  /* 0x0000580003027a11 */ /* 0x040fe200078010ff */
[----:B------:R-:W4:Y:S03]  /*0e50*/  LDG.E.S8 R20, [R6.64+0x2] ;  /* 0x0000020606147981 */ /* 0x000f26000c1e1300 */
[----:B------:R-:W-:Y:S01]  /*0e60*/  LEA.HI.X R3, R3, c[0x0][0x164], R8, 0x2, P0 ;  /* 0x0000590003037a11 */ /* 0x000fe200000f1408 */
[----:B------:R-:W5:Y:S04]  /*0e70*/  LDG.E.S8 R22, [R6.64+0x3] ;  /* 0x0000030606167981 */ /* 0x000f68000c1e1300 */
[----:B------:R-:W4:Y:S04]  /*0e80*/  LDG.E R8, [R2.64] ;  /* 0x0000000602087981 */ /* 0x000f28000c1e1900 */
[----:B------:R-:W5:Y:S04]  /*0e90*/  LDG.E R18, [R2.64+0x4] ;  /* 0x0000040602127981 */ /* 0x000f68000c1e1900 */
[----:B------:R-:W5:Y:S04]  /*0ea0*/  LDG.E R21, [R2.64+0x8] ;  /* 0x0000080602157981 */ /* 0x000f68000c1e1900 */
[----:B------:R0:W5:Y:S01]  /*0eb0*/  LDG.E R23, [R2.64+0xc] ;  /* 0x00000c0602177981 */ /* 0x000162000c1e1900 */
[----:B------:R-:W-:-:S02]  /*0ec0*/  IADD3 R19, R19, -0x4, RZ ;  /* 0xfffffffc13137810 */ /* 0x000fc40007ffe0ff */
[----:B------:R-:W-:Y:S02]  /*0ed0*/  IADD3 R17, R17, 0x4, RZ ;  /* 0x0000000411117810 */ /* 0x000fe40007ffe0ff */
[----:B------:R-:W-:Y:S01]  /*0ee0*/  ISETP.NE.AND P0, PT, R19, RZ, PT ;  /* 0x000000ff1300720c */ /* 0x000fe20003f05270 */
[----:B--2---:R-:W1:Y:S08]  /*0ef0*/  I2F.S16 R5, R5 ;  /* 0x0000000500057306 */ /* 0x004e700000101400 */
[----:B---3--:R-:W2:Y:S08]  /*0f00*/  I2F.S16 R14, R14 ;  /* 0x0000000e000e7306 */ /* 0x008eb00000101400 */
[----:B----4-:R-:W3:Y:S01]  /*0f10*/  I2F.S16 R20, R20 ;  /* 0x0000001400147306 */ /* 0x010ee20000101400 */
[----:B-1----:R-:W-:-:S04]  /*0f20*/  FMUL R9, R5, c[0x0][0x190] ;  /* 0x0000640005097a20 */ /* 0x002fc80000400000 */
[----:B------:R-:W-:-:S03]  /*0f30*/  FFMA R8, R9, R8, R4 ;  /* 0x0000000809087223 */ /* 0x000fc60000000004 */
[----:B-----5:R-:W0:Y:S01]  /*0f40*/  I2F.S16 R22, R22 ;  /* 0x0000001600167306 */ /* 0x020e220000101400 */
[----:B--2---:R-:W-:-:S04]  /*0f50*/  FMUL R7, R14, c[0x0][0x190] ;  /* 0x000064000e077a20 */ /* 0x004fc80000400000 */
[----:B------:R-:W-:Y:S01]  /*0f60*/  FFMA R7, R7, R18, R8 ;  /* 0x0000001207077223 */ /* 0x000fe20000000008 */
[----:B---3--:R-:W-:-:S04]  /*0f70*/  FMUL R4, R20, c[0x0][0x190] ;  /* 0x0000640014047a20 */ /* 0x008fc80000400000 */
[----:B------:R-:W-:Y:S01]  /*0f80*/  FFMA R4, R4, R21, R7 ;  /* 0x0000001504047223 */ /* 0x000fe20000000007 */
[----:B0-----:R-:W-:-:S04]  /*0f90*/  FMUL R3, R22, c[0x0][0x190] ;  /* 0x0000640016037a20 */ /* 0x001fc80000400000 */
[----:B------:R-:W-:Y:S01]  /*0fa0*/  FFMA R4, R3, R23, R4 ;  /* 0x0000001703047223 */ /* 0x000fe20000000004 */
[----:B------:R-:W-:Y:S05]  /*0fb0*/  @P0 BRA `(.L_x_421) ;  /* 0xfffffe2000000947 */ /* 0x000fea000383ffff */
.L_x_420:
[----:B------:R-:W-:-:S13]  /*0fc0*/  ISETP.NE.AND P0, PT, R35, RZ, PT ;  /* 0x000000ff2300720c */ /* 0x000fda0003f05270 */
[----:B------:R-:W-:Y:S05]  /*0fd0*/  @!P0 BRA `(.L_x_425) ;  /* 0x0000018000008947 */ /* 0x000fea0003800000 */
[----:B------:R-:W-:-:S04]  /*0fe0*/  IADD3 R2, P0, P2, R17, c[0x0][0x168], R16 ;  /* 0x00005a0011027a10 */ /* 0x000fc80007a1e010 */
[----:B------:R-:W-:-:S05]  /*0ff0*/  IADD3.X R3, RZ, c[0x0][0x16c], RZ, P0, P2 ;  /* 0x00005b00ff037a10 */ /* 0x000fca00007e44ff */
[----:B------:R-:W2:Y:S01]  /*1000*/  LDG.E.S8 R5, [R2.64] ;  /* 0x0000000602057981 */ /* 0x000ea2000c1e1300 */
[----:B------:R-:W-:-:S05]  /*1010*/  IADD3 R15, P0, R15, R17, RZ ;  /* 0x000000110f0f7210 */ /* 0x000fca0007f1e0ff */
[----:B------:R-:W-:Y:S01]  /*1020*/  IMAD.X R8, RZ, RZ, RZ, P0 ;  /* 0x000000ffff087224 */ /* 0x000fe200000e06ff */
[----:B------:R-:W-:-:S04]  /*1030*/  LEA R6, P0, R15, c[0x0][0x160], 0x2 ;  /* 0x000058000f067a11 */ /* 0x000fc800078010ff */
[----:B------:R-:W-:-:S05]  /*1040*/  LEA.HI.X R7, R15, c[0x0][0x164], R8, 0x2, P0 ;  /* 0x000059000f077a11 */ /* 0x000fca00000f1408 */
[----:B------:R-:W3:Y:S01]  /*1050*/  LDG.E R8, [R6.64] ;  /* 0x0000000606087981 */ /* 0x000ee2000c1e1900 */
[----:B------:R-:W-:Y:S01]  /*1060*/  ISETP.NE.AND P0, PT, R35, 0x1, PT ;  /* 0x000000012300780c */ /* 0x000fe20003f05270 */
[----:B--2---:R-:W0:Y:S02]  /*1070*/  I2F.S16 R5, R5 ;  /* 0x0000000500057306 */ /* 0x004e240000101400 */
[----:B0-----:R-:W-:-:S04]  /*1080*/  FMUL R9, R5, c[0x0][0x190] ;  /* 0x0000640005097a20 */ /* 0x001fc80000400000 */
[----:B---3--:R-:W-:-:S06]  /*1090*/  FFMA R4, R9, R8, R4 ;  /* 0x0000000809047223 */ /* 0x008fcc0000000004 */
[----:B------:R-:W-:Y:S05]  /*10a0*/  @!P0 BRA `(.L_x_425) ;  /* 0x000000b000008947 */ /* 0x000fea0003800000 */
[----:B------:R-:W-:Y:S01]  /*10b0*/  ISETP.NE.AND P0, PT, R35, 0x2, PT ;  /* 0x000000022300780c */ /* 0x000fe20003f05270 */
[----:B------:R-:W2:Y:S04]  /*10c0*/  LDG.E.S8 R5, [R2.64+0x1] ;  /* 0x0000010602057981 */ /* 0x000ea8000c1e1300 */
[----:B------:R-:W3:Y:S08]  /*10d0*/  LDG.E R8, [R6.64+0x4] ;  /* 0x0000040606087981 */ /* 0x000ef0000c1e1900 */
[----:B------:R-:W4:Y:S04]  /*10e0*/  @P0 LDG.E.S8 R14, [R2.64+0x2] ;  /* 0x00000206020e0981 */ /* 0x000f28000c1e1300 */
[----:B------:R-:W5:Y:S01]  /*10f0*/  @P0 LDG.E R15, [R6.64+0x8] ;  /* 0x00000806060f0981 */ /* 0x000f62000c1e1900 */
[----:B--2---:R-:W0:Y:S08]  /*1100*/  I2F.S16 R5, R5 ;  /* 0x0000000500057306 */ /* 0x004e300000101400 */
[----:B----4-:R-:W1:Y:S01]  /*1110*/  @P0 I2F.S16 R14, R14 ;  /* 0x0000000e000e0306 */ /* 0x010e620000101400 */
[----:B0-----:R-:W-:-:S04]  /*1120*/  FMUL R9, R5, c[0x0][0x190] ;  /* 0x0000640005097a20 */ /* 0x001fc80000400000 */
[----:B---3--:R-:W-:Y:S01]  /*1130*/  FFMA R4, R9, R8, R4 ;  /* 0x0000000809047223 */ /* 0x008fe20000000004 */
[----:B-1----:R-:W-:-:S04]  /*1140*/  @P0 FMUL R9, R14, c[0x0][0x190] ;  /* 0x000064000e090a20 */ /* 0x002fc80000400000 */
[----:B-----5:R-:W-:-:S01]  /*1150*/  @P0 FFMA R4, R9, R15, R4 ;  /* 0x0000000f09040223 */ /* 0x020fc20000000004 */
.L_x_425:
[----:B------:R-:W-:Y:S01]  /*1160*/  MOV R3, 0x4 ;  /* 0x0000000400037802 */ /* 0x000fe20000000f00 */
[----:B------:R-:W-:-:S04]  /*1170*/  IMAD R2, R12, c[0x0][0x18c], R13 ;  /* 0x000063000c027a24 */ /* 0x000fc800078e020d */
[----:B------:R-:W-:-:S05]  /*1180*/  IMAD.WIDE.U32 R2, R2, R3, c[0x0][0x170] ;  /* 0x00005c0002027625 */ /* 0x000fca00078e0003 */
[----:B------:R0:W-:Y:S01]  /*1190*/  STG.E [R2.64], R4 ;  /* 0x0000000402007986 */ /* 0x0001e2000c101906 */
[----:B------:R-:W-:Y:S01]  /*11a0*/  @P1 CALL.REL.NOINC `(.L_x_426) ;  /* 0x0000001000001944 */ /* 0x000fe20003c00000 */
[----:B------:R-:W-:Y:S05]  /*11b0*/  BRA `(.L_x_427) ;  /* 0xffffef3000007947 */ /* 0x000fea000383ffff */
.L_x_426:
[----:B------:R-:W-:Y:S05]  /*11c0*/  EXIT ;  /* 0x000000000000794d */ /* 0x000fea0003800000 */
.L_x_419:
[----:B------:R-:W0:Y:S01]  /*11d0*/  I2F.U32.RP R4, c[0x0][0x17c] ;  /* 0x00005f0000047b06 */ /* 0x000e220000209000 */
[----:B------:R-:W-:Y:S01]  /*11e0*/  ISETP.NE.U32.AND P0, PT, RZ, c[0x0][0x17c], PT ;  /* 0x00005f00ff007a0c */ /* 0x000fe20003f05070 */
[----:B------:R-:W-:Y:S01]  /*11f0*/  IMAD.MOV.U32 R9, RZ, RZ, 0x4 ;  /* 0x00000004ff097424 */ /* 0x000fe200078e00ff */
[----:B------:R-:W-:Y:S02]  /*1200*/  LOP3.LUT R6, RZ, c[0x0][0x17c], RZ, 0x33, !PT ;  /* 0x00005f00ff067a12 */ /* 0x000fe400078e33ff */
[----:B------:R-:W-:-:S03]  /*1210*/  MOV R11, c[0x0][0x0] ;  /* 0x00000000000b7a02 */ /* 0x000fc60000000f00 */
[----:B0-----:R-:W0:Y:S02]  /*1220*/  MUFU.RCP R4, R4 ;  /* 0x0000000400047308 */ /* 0x001e240000001000 */
[----:B0-----:R-:W-:-:S06]  /*1230*/  IADD3 R2, R4, 0xffffffe, RZ ;  /* 0x0ffffffe04027810 */ /* 0x001fcc0007ffe0ff */
[----:B------:R0:W1:Y:S02]  /*1240*/  F2I.FTZ.U32.TRUNC.NTZ R3, R2 ;  /* 0x0000000200037305 */ /* 0x000064000021f000 */
[----:B0-----:R-:W-:Y:S01]  /*1250*/  MOV R2, RZ ;  /* 0x000000ff00027202 */ /* 0x001fe20000000f00 */
[----:B-1----:R-:W-:-:S04]  /*1260*/  IMAD.MOV R5, RZ, RZ, -R3 ;  /* 0x000000ffff057224 */ /* 0x002fc800078e0a03 */
[----:B------:R-:W-:-:S04]  /*1270*/  IMAD R5, R5, c[0x0][0x17c], RZ ;  /* 0x00005f0005057a24 */ /* 0x000fc800078e02ff */
[----:B------:R-:W-:-:S06]  /*1280*/  IMAD.HI.U32 R5, R3, R5, R2 ;  /* 0x0000000503057227 */ /* 0x000fcc00078e0002 */
.L_x_428:
[----:B0-----:R-:W-:-:S04]  /*1290*/  IMAD.HI.U32 R3, R5, R0, RZ ;  /* 0x0000000005037227 */ /* 0x001fc800078e00ff */
[----:B------:R-:W-:-:S04]  /*12a0*/  IMAD.MOV R7, RZ, RZ, -R3 ;  /* 0x000000ffff077224 */ /* 0x000fc800078e0a03 */
[----:B------:R-:W-:-:S05]  /*12b0*/  IMAD R7, R7, c[0x0][0x17c], R0 ;  /* 0x00005f0007077a24 */ /* 0x000fca00078e0200 */
[----:B------:R-:W-:-:S13]  /*12c0*/  ISETP.GE.U32.AND P1, PT, R7, c[0x0][0x17c], PT ;  /* 0x00005f0007007a0c */ /* 0x000fda0003f26070 */
[----:B------:R-:W-:Y:S02]  /*12d0*/  @P1 IADD3 R7, R7, -c[0x0][0x17c], RZ ;  /* 0x80005f0007071a10 */ /* 0x000fe40007ffe0ff */
[----:B------:R-:W-:Y:S02]  /*12e0*/  @P1 IADD3 R3, R3, 0x1, RZ ;  /* 0x0000000103031810 */ /* 0x000fe40007ffe0ff */
[----:B------:R-:W-:-:S13]  /*12f0*/  ISETP.GE.U32.AND P2, PT, R7, c[0x0][0x17c], PT ;  /* 0x00005f0007007a0c */ /* 0x000fda0003f46070 */
[----:B------:R-:W-:-:S04]  /*1300*/  @P2 IADD3 R3, R3, 0x1, RZ ;  /* 0x0000000103032810 */ /* 0x000fc80007ffe0ff */
[----:B------:R-:W-:-:S04]  /*1310*/  SEL R7, R6, R3, !P0 ;  /* 0x0000000306077207 */ /* 0x000fc80004000000 */
[----:B------:R-:W-:-:S05]  /*1320*/  IADD3 R3, -R7, RZ, RZ ;  /* 0x000000ff07037210 */ /* 0x000fca0007ffe1ff */
[--C-:B------:R-:W-:Y:S02]  /*1330*/  IMAD R2, R3, c[0x0][0x17c], R0.reuse ;  /* 0x00005f0003027a24 */ /* 0x100fe400078e0200 */
[----:B------:R-:W-:Y:S02]  /*1340*/  IMAD R0, R11, c[0x0][0xc], R0 ;  /* 0x000003000b007a24 */ /* 0x000fe400078e0200 */
[----:B------:R-:W-:-:S03]  /*1350*/  IMAD R2, R7, c[0x0][0x18c], R2 ;  /* 0x0000630007027a24 */ /* 0x000fc600078e0202 */
[----:B------:R-:W-:Y:S01]  /*1360*/  ISETP.GE.U32.AND P1, PT, R0, UR4, PT ;  /* 0x0000000400007c0c */ /* 0x000fe2000bf26070 */
[----:B------:R-:W-:-:S05]  /*1370*/  IMAD.WIDE.U32 R2, R2, R9, c[0x0][0x170] ;  /* 0x00005c0002027625 */ /* 0x000fca00078e0009 */
[----:B------:R0:W-:Y:S07]  /*1380*/  STG.E [R2.64], RZ ;  /* 0x000000ff02007986 */ /* 0x0001ee000c101906 */
[----:B------:R-:W-:Y:S05]  /*1390*/  @!P1 BRA `(.L_x_428) ;  /* 0xfffffef000009947 */ /* 0x000fea000383ffff */
[----:B------:R-:W-:Y:S05]  /*13a0*/  EXIT ;  /* 0x000000000000794d */ /* 0x000fea0003800000 */
.L_x_429:
        /* <DEDUP_REMOVED lines=13> */
.L_x_482:


//--------------------- .text._Z12quantized_mmILi4EEvPKfPKhPf15QuantizedConfig --------------------------
	.section	.text._Z12quantized_mmILi4EEvPKfPKhPf15QuantizedConfig,"ax",@progbits
	.sectioninfo	@"SHI_REGISTERS=27"
	.align	128
        .global         _Z12quantized_mmILi4EEvPKfPKhPf15QuantizedConfig
        .type           _Z12quantized_mmILi4EEvPKfPKhPf15QuantizedConfig,@function
        .size           _Z12quantized_mmILi4EEvPKfPKhPf15QuantizedConfig,(.L_x_483 - _Z12quantized_mmILi4EEvPKfPKhPf15QuantizedConfig)
        .other          _Z12quantized_mmILi4EEvPKfPKhPf15QuantizedConfig,@"STO_CUDA_ENTRY STV_DEFAULT"
_Z12quantized_mmILi4EEvPKfPKhPf15QuantizedConfig:
.text._Z12quantized_mmILi4EEvPKfPKhPf15QuantizedConfig:
        /* <DEDUP_REMOVED lines=15> */
.L_x_434:
[----:B0-----:R-:W0:Y:S01]  /*00f0*/  I2F.U32.RP R6, c[0x0][0x17c] ;  /* 0x00005f0000067b06 */ /* 0x001e220000209000 */
[----:B------:R-:W-:Y:S01]  /*0100*/  IMAD.MOV.U32 R4, RZ, RZ, RZ ;  /* 0x000000ffff047224 */ /* 0x000fe200078e00ff */
[----:B------:R-:W-:Y:S01]  /*0110*/  ISETP.NE.U32.AND P2, PT, RZ, c[0x0][0x17c], PT ;  /* 0x00005f00ff007a0c */ /* 0x000fe20003f45070 */
[----:B------:R-:W-:-:S05]  /*0120*/  IMAD.MOV.U32 R8, RZ, RZ, RZ ;  /* 0x000000ffff087224 */ /* 0x000fca00078e00ff */
[----:B0-----:R-:W0:Y:S02]  /*0130*/  MUFU.RCP R6, R6 ;  /* 0x0000000600067308 */ /* 0x001e240000001000 */
[----:B0-----:R-:W-:-:S06]  /*0140*/  IADD3 R5, R6, 0xffffffe, RZ ;  /* 0x0ffffffe06057810 */ /* 0x001fcc0007ffe0ff */
[----:B------:R-:W0:Y:S02]  /*0150*/  F2I.FTZ.U32.TRUNC.NTZ R5, R5 ;  /* 0x0000000500057305 */ /* 0x000e24000021f000 */
[----:B0-----:R-:W-:-:S04]  /*0160*/  IMAD.MOV R7, RZ, RZ, -R5 ;  /* 0x000000ffff077224 */ /* 0x001fc800078e0a05 */
[----:B------:R-:W-:-:S04]  /*0170*/  IMAD R7, R7, c[0x0][0x17c], RZ ;  /* 0x00005f0007077a24 */ /* 0x000fc800078e02ff */
[----:B------:R-:W-:-:S04]  /*0180*/  IMAD.HI.U32 R7, R5, R7, R4 ;  /* 0x0000000705077227 */ /* 0x000fc800078e0004 */
[----:B------:R-:W-:Y:S02]  /*0190*/  IMAD.MOV.U32 R5, RZ, RZ, c[0x0][0x0] ;  /* 0x00000000ff057624 */ /* 0x000fe400078e00ff */
        /* <DEDUP_REMOVED lines=8> */
[----:B------:R-:W-:Y:S02]  /*0220*/  @!P2 LOP3.LUT R4, RZ, c[0x0][0x17c], RZ, 0x33, !PT ;  /* 0x00005f00ff04aa12 */ /* 0x000fe400078e33ff */
[----:B------:R-:W-:Y:S02]  /*0230*/  ISETP.GE.U32.AND P2, PT, R2, 0x3, PT ;  /* 0x000000030200780c */ /* 0x000fe40003f46070 */
[----:B------:R-:W-:Y:S01]  /*0240*/  ISETP.NE.AND P1, PT, R20, RZ, PT ;  /* 0x000000ff1400720c */ /* 0x000fe20003f25270 */
[----:B------:R-:W-:Y:S02]  /*0250*/  IMAD.MOV R7, RZ, RZ, -R4 ;  /* 0x000000ffff077224 */ /* 0x000fe400078e0a04 */
[----:B------:R-:W-:Y:S02]  /*0260*/  IMAD R9, R4, c[0x0][0x184], RZ ;  /* 0x0000610004097a24 */ /* 0x000fe400078e02ff */
[----:B------:R-:W-:-:S02]  /*0270*/  IMAD R7, R7, c[0x0][0x17c], R0 ;  /* 0x00005f0007077a24 */ /* 0x000fc400078e0200 */
[----:B------:R-:W-:Y:S02]  /*0280*/  IMAD R0, R5, c[0x0][0xc], R0 ;  /* 0x0000030005007a24 */ /* 0x000fe400078e0200 */
[----:B------:R-:W-:Y:S02]  /*0290*/  IMAD.MOV.U32 R5, RZ, RZ, RZ ;  /* 0x000000ffff057224 */ /* 0x000fe400078e00ff */
[----:B------:R-:W-:Y:S01]  /*02a0*/  IMAD R6, R7, c[0x0][0x188], RZ ;  /* 0x0000620007067a24 */ /* 0x000fe200078e02ff */
[----:B------:R-:W-:Y:S01]  /*02b0*/  ISETP.GE.U32.AND P0, PT, R0, UR4, PT ;  /* 0x0000000400007c0c */ /* 0x000fe2000bf06070 */
[----:B------:R-:W-:-:S07]  /*02c0*/  @!P2 BRA `(.L_x_431) ;  /* 0x000003a00000a947 */ /* 0x000fce0003800000 */
[----:B------:R-:W-:-:S05]  /*02d0*/  IMAD.MOV.U32 R10, RZ, RZ, R3 ;  /* 0x000000ffff0a7224 */ /* 0x000fca00078e0003 */
.L_x_432:
[----:B------:R-:W-:Y:S02]  /*02e0*/  SHF.R.U32.HI R15, RZ, 0x1, R8 ;  /* 0x00000001ff0f7819 */ /* 0x000fe40000011608 */
[----:B------:R-:W-:Y:S02]  /*02f0*/  IADD3 R11, R8, 0x1, RZ ;  /* 0x00000001080b7810 */ /* 0x000fe40007ffe0ff */
[----:B------:R-:W-:-:S02]  /*0300*/  IADD3 R14, P2, P3, R15, c[0x0][0x168], R6 ;  /* 0x00005a000f0e7a10 */ /* 0x000fc40007b5e006 */
[----:B------:R-:W-:Y:S02]  /*0310*/  SHF.R.U32.HI R11, RZ, 0x1, R11 ;  /* 0x00000001ff0b7819 */ /* 0x000fe4000001160b */
[C---:B------:R-:W-:Y:S02]  /*0320*/  IADD3 R13, R8.reuse, 0x2, RZ ;  /* 0x00000002080d7810 */ /* 0x040fe40007ffe0ff */
[----:B------:R-:W-:Y:S02]  /*0330*/  IADD3.X R15, RZ, c[0x0][0x16c], RZ, P2, P3 ;  /* 0x00005b00ff0f7a10 */ /* 0x000fe400017e64ff */
[----:B------:R-:W-:Y:S02]  /*0340*/  IADD3 R12, P2, P3, R11, c[0x0][0x168], R6 ;  /* 0x00005a000b0c7a10 */ /* 0x000fe40007b5e006 */
[----:B------:R-:W-:Y:S01]  /*0350*/  IADD3 R16, R8, 0x3, RZ ;  /* 0x0000000308107810 */ /* 0x000fe20007ffe0ff */
[----:B------:R0:W2:Y:S01]  /*0360*/  LDG.E.U8 R11, [R14.64] ;  /* 0x000000060e0b7981 */ /* 0x0000a2000c1e1100 */
[----:B------:R-:W-:-:S02]  /*0370*/  SHF.R.U32.HI R17, RZ, 0x1, R13 ;  /* 0x00000001ff117819 */ /* 0x000fc4000001160d */
[----:B------:R-:W-:Y:S02]  /*0380*/  IADD3.X R13, RZ, c[0x0][0x16c], RZ, P2, P3 ;  /* 0x00005b00ff0d7a10 */ /* 0x000fe400017e64ff */
[----:B------:R-:W-:Y:S02]  /*0390*/  SHF.R.U32.HI R19, RZ, 0x1, R16 ;  /* 0x00000001ff137819 */ /* 0x000fe40000011610 */
[--C-:B------:R-:W-:Y:S02]  /*03a0*/  IADD3 R16, P2, P3, R17, c[0x0][0x168], R6.reuse ;  /* 0x00005a0011107a10 */ /* 0x100fe40007b5e006 */
[----:B------:R1:W3:Y:S01]  /*03b0*/  LDG.E.S8 R13, [R12.64] ;  /* 0x000000060c0d7981 */ /* 0x0002e2000c1e1300 */
[----:B------:R-:W-:Y:S02]  /*03c0*/  IADD3 R18, P4, P5, R19, c[0x0][0x168], R6 ;  /* 0x00005a0013127a10 */ /* 0x000fe40007d9e006 */
[----:B------:R-:W-:Y:S02]  /*03d0*/  IADD3.X R17, RZ, c[0x0][0x16c], RZ, P2, P3 ;  /* 0x00005b00ff117a10 */ /* 0x000fe400017e64ff */
[----:B------:R-:W-:-:S03]  /*03e0*/  IADD3.X R19, RZ, c[0x0][0x16c], RZ, P4, P5 ;  /* 0x00005b00ff137a10 */ /* 0x000fc600027ea4ff */
[----:B------:R-:W4:Y:S04]  /*03f0*/  LDG.E.U8 R16, [R16.64] ;  /* 0x0000000610107981 */ /* 0x000f28000c1e1100 */
[----:B------:R-:W5:Y:S01]  /*0400*/  LDG.E.S8 R18, [R18.64] ;  /* 0x0000000612127981 */ /* 0x000f62000c1e1300 */
[----:B0-----:R-:W-:-:S05]  /*0410*/  IADD3 R15, P2, R9, R8, RZ ;  /* 0x00000008090f7210 */ /* 0x001fca0007f5e0ff */
[----:B------:R-:W-:Y:S01]  /*0420*/  IMAD.X R22, RZ, RZ, RZ, P2 ;  /* 0x000000ffff167224 */ /* 0x000fe200010e06ff */
[----:B------:R-:W-:-:S04]  /*0430*/  LEA R14, P2, R15, c[0x0][0x160], 0x2 ;  /* 0x000058000f0e7a11 */ /* 0x000fc800078410ff */
[----:B------:R-:W-:-:S05]  /*0440*/  LEA.HI.X R15, R15, c[0x0][0x164], R22, 0x2, P2 ;  /* 0x000059000f0f7a11 */ /* 0x000fca00010f1416 */
[----:B------:R-:W5:Y:S04]  /*0450*/  LDG.E R21, [R14.64] ;  /* 0x000000060e157981 */ /* 0x000f68000c1e1900 */
[----:B------:R-:W5:Y:S04]  /*0460*/  LDG.E R22, [R14.64+0x4] ;  /* 0x000004060e167981 */ /* 0x000f68000c1e1900 */
[----:B------:R-:W5:Y:S04]  /*0470*/  LDG.E R23, [R14.64+0x8] ;  /* 0x000008060e177981 */ /* 0x000f68000c1e1900 */
[----:B------:R-:W5:Y:S01]  /*0480*/  LDG.E R24, [R14.64+0xc] ;  /* 0x00000c060e187981 */ /* 0x000f62000c1e1900 */
[----:B------:R-:W-:-:S02]  /*0490*/  IADD3 R10, R10, -0x4, RZ ;  /* 0xfffffffc0a0a7810 */ /* 0x000fc40007ffe0ff */
[----:B------:R-:W-:Y:S02]  /*04a0*/  IADD3 R8, R8, 0x4, RZ ;  /* 0x0000000408087810 */ /* 0x000fe40007ffe0ff */
[C---:B--2---:R-:W-:Y:S02]  /*04b0*/  LOP3.LUT P3, RZ, R11.reuse, 0x8, RZ, 0xc0, !PT ;  /* 0x000000080bff7812 */ /* 0x044fe4000786c0ff */
[----:B-1----:R-:W-:Y:S02]  /*04c0*/  LOP3.LUT R12, R11, 0xf, RZ, 0xc0, !PT ;  /* 0x0000000f0b0c7812 */ /* 0x002fe400078ec0ff */
[C---:B---3--:R-:W-:Y:S02]  /*04d0*/  ISETP.GT.AND P2, PT, R13.reuse, -0x1, PT ;  /* 0xffffffff0d00780c */ /* 0x048fe40003f44270 */
[----:B------:R-:W-:-:S07]  /*04e0*/  LOP3.LUT R13, R13, 0xf0, RZ, 0xc0, !PT ;  /* 0x000000f00d0d7812 */ /* 0x000fce00078ec0ff */
[----:B------:R-:W-:Y:S02]  /*04f0*/  @P3 LOP3.LUT R12, R11, 0xfff0, RZ, 0xfc, !PT ;  /* 0x0000fff00b0c3812 */ /* 0x000fe400078efcff */
[----:B------:R-:W-:Y:S02]  /*0500*/  SHF.R.U32.HI R13, RZ, 0x4, R13 ;  /* 0x00000004ff0d7819 */ /* 0x000fe4000001160d */
[C---:B----4-:R-:W-:Y:S02]  /*0510*/  LOP3.LUT P4, RZ, R16.reuse, 0x8, RZ, 0xc0, !PT ;  /* 0x0000000810ff7812 */ /* 0x050fe4000788c0ff */
[----:B------:R-:W0:Y:S01]  /*0520*/  I2F.S16 R12, R12 ;  /* 0x0000000c000c7306 */ /* 0x000e220000101400 */
[----:B------:R-:W-:Y:S02]  /*0530*/  LOP3.LUT R11, R16, 0xf, RZ, 0xc0, !PT ;  /* 0x0000000f100b7812 */ /* 0x000fe400078ec0ff */
[----:B-----5:R-:W-:Y:S02]  /*0540*/  ISETP.GT.AND P3, PT, R18, -0x1, PT ;  /* 0xffffffff1200780c */ /* 0x020fe40003f64270 */
[----:B------:R-:W-:-:S02]  /*0550*/  @!P2 IADD3 R13, R13, 0xfff0, RZ ;  /* 0x0000fff00d0da810 */ /* 0x000fc40007ffe0ff */
[----:B------:R-:W-:Y:S02]  /*0560*/  LOP3.LUT R18, R18, 0xf0, RZ, 0xc0, !PT ;  /* 0x000000f012127812 */ /* 0x000fe400078ec0ff */
[----:B------:R-:W-:Y:S02]  /*0570*/  ISETP.NE.AND P2, PT, R10, RZ, PT ;  /* 0x000000ff0a00720c */ /* 0x000fe40003f45270 */
[----:B------:R-:W-:Y:S01]  /*0580*/  @P4 LOP3.LUT R11, R16, 0xfff0, RZ, 0xfc, !PT ;  /* 0x0000fff0100b4812 */ /* 0x000fe200078efcff */
[----:B------:R-:W1:Y:S01]  /*0590*/  I2F.S16 R13, R13 ;  /* 0x0000000d000d7306 */ /* 0x000e620000101400 */
[----:B------:R-:W-:Y:S01]  /*05a0*/  SHF.R.U32.HI R18, RZ, 0x4, R18 ;  /* 0x00000004ff127819 */ /* 0x000fe20000011612 */
[----:B0-----:R-:W-:-:S03]  /*05b0*/  FMUL R12, R12, c[0x0][0x190] ;  /* 0x000064000c0c7a20 */ /* 0x001fc60000400000 */
[----:B------:R-:W-:-:S03]  /*05c0*/  @!P3 IADD3 R18, R18, 0xfff0, RZ ;  /* 0x0000fff01212b810 */ /* 0x000fc60007ffe0ff */
[----:B------:R-:W0:Y:S01]  /*05d0*/  I2F.S16 R11, R11 ;  /* 0x0000000b000b7306 */ /* 0x000e220000101400 */
[----:B------:R-:W-:-:S07]  /*05e0*/  FFMA R12, R12, R21, R5 ;  /* 0x000000150c0c7223 */ /* 0x000fce0000000005 */
[----:B------:R-:W2:Y:S01]  /*05f0*/  I2F.S16 R18, R18 ;  /* 0x0000001200127306 */ /* 0x000ea20000101400 */
[----:B-1----:R-:W-:-:S04]  /*0600*/  FMUL R5, R13, c[0x0][0x190] ;  /* 0x000064000d057a20 */ /* 0x002fc80000400000 */
[----:B------:R-:W-:Y:S01]  /*0610*/  FFMA R5, R5, R22, R12 ;  /* 0x0000001605057223 */ /* 0x000fe2000000000c */
[----:B0-----:R-:W-:-:S04]  /*0620*/  FMUL R12, R11, c[0x0][0x190] ;  /* 0x000064000b0c7a20 */ /* 0x001fc80000400000 */
[----:B------:R-:W-:Y:S01]  /*0630*/  FFMA R5, R12, R23, R5 ;  /* 0x000000170c057223 */ /* 0x000fe20000000005 */
[----:B--2---:R-:W-:-:S04]  /*0640*/  FMUL R12, R18, c[0x0][0x190] ;  /* 0x00006400120c7a20 */ /* 0x004fc80000400000 */
[----:B------:R-:W-:Y:S01]  /*0650*/  FFMA R5, R12, R24, R5 ;  /* 0x000000180c057223 */ /* 0x000fe20000000005 */
[----:B------:R-:W-:Y:S05]  /*0660*/  @P2 BRA `(.L_x_432) ;  /* 0xfffffc7000002947 */ /* 0x000fea000383ffff */
.L_x_431:
[----:B------:R-:W-:Y:S05]  /*0670*/  @!P1 BRA `(.L_x_433) ;  /* 0x0000035000009947 */ /* 0x000fea0003800000 */
[----:B------:R-:W-:-:S04]  /*0680*/  SHF.R.U32.HI R13, RZ, 0x1, R8 ;  /* 0x00000001ff0d7819 */ /* 0x000fc80000011608 */
[----:B------:R-:W-:-:S04]  /*0690*/  IADD3 R12, P1, P2, R13, c[0x0][0x168], R6 ;  /* 0x00005a000d0c7a10 */ /* 0x000fc80007a3e006 */
[----:B------:R-:W-:-:S05]  /*06a0*/  IADD3.X R13, RZ, c[0x0][0x16c], RZ, P1, P2 ;  /* 0x00005b00ff0d7a10 */ /* 0x000fca0000fe44ff */
[----:B------:R-:W2:Y:S01]  /*06b0*/  LDG.E.U8 R12, [R12.64] ;  /* 0x000000060c0c7981 */ /* 0x000ea2000c1e1100 */
[----:B------:R-:W-:-:S05]  /*06c0*/  IADD3 R9, P1, R9, R8, RZ ;  /* 0x0000000809097210 */ /* 0x000fca0007f3e0ff */
[----:B------:R-:W-:Y:S01]  /*06d0*/  IMAD.X R14, RZ, RZ, RZ, P1 ;  /* 0x000000ffff0e7224 */ /* 0x000fe200008e06ff */
[----:B------:R-:W-:-:S04]  /*06e0*/  LEA R10, P1, R9, c[0x0][0x160], 0x2 ;  /* 0x00005800090a7a11 */ /* 0x000fc800078210ff */
[----:B------:R-:W-:-:S05]  /*06f0*/  LEA.HI.X R11, R9, c[0x0][0x164], R14, 0x2, P1 ;  /* 0x00005900090b7a11 */ /* 0x000fca00008f140e */
[----:B------:R-:W3:Y:S01]  /*0700*/  LDG.E R14, [R10.64] ;  /* 0x000000060a0e7981 */ /* 0x000ee2000c1e1900 */
[----:B------:R-:W-:-:S04]  /*0710*/  LOP3.LUT R9, R8, 0x1, RZ, 0xc0, !PT ;  /* 0x0000000108097812 */ /* 0x000fc800078ec0ff */
[----:B------:R-:W-:Y:S02]  /*0720*/  ISETP.NE.U32.AND P1, PT, R9, 0x1, PT ;  /* 0x000000010900780c */ /* 0x000fe40003f25070 */
[----:B--2---:R-:W-:-:S11]  /*0730*/  SHF.R.U32.HI R9, RZ, 0x4, R12 ;  /* 0x00000004ff097819 */ /* 0x004fd6000001160c */
[----:B------:R-:W-:-:S04]  /*0740*/  @P1 LOP3.LUT R9, R12, 0xf, RZ, 0xc0, !PT ;  /* 0x0000000f0c091812 */ /* 0x000fc800078ec0ff */
[----:B------:R-:W-:-:S13]  /*0750*/  LOP3.LUT P1, RZ, R9, 0x8, RZ, 0xc0, !PT ;  /* 0x0000000809ff7812 */ /* 0x000fda000782c0ff */
[----:B------:R-:W-:Y:S02]  /*0760*/  @P1 LOP3.LUT R9, R9, 0xfff0, RZ, 0xfc, !PT ;  /* 0x0000fff009091812 */ /* 0x000fe400078efcff */
[----:B------:R-:W-:-:S04]  /*0770*/  ISETP.NE.AND P1, PT, R20, 0x1, PT ;  /* 0x000000011400780c */ /* 0x000fc80003f25270 */
[----:B------:R-:W0:Y:S02]  /*0780*/  I2F.S16 R9, R9 ;  /* 0x0000000900097306 */ /* 0x000e240000101400 */
[----:B0-----:R-:W-:-:S04]  /*0790*/  FMUL R12, R9, c[0x0][0x190] ;  /* 0x00006400090c7a20 */ /* 0x001fc80000400000 */
[----:B---3--:R-:W-:-:S03]  /*07a0*/  FFMA R5, R12, R14, R5 ;  /* 0x0000000e0c057223 */ /* 0x008fc60000000005 */
[----:B------:R-:W-:Y:S05]  /*07b0*/  @!P1 BRA `(.L_x_433) ;  /* 0x0000021000009947 */ /* 0x000fea0003800000 */
[----:B------:R-:W-:Y:S01]  /*07c0*/  ISETP.NE.AND P1, PT, R20, 0x2, PT ;  /* 0x000000021400780c */ /* 0x000fe20003f25270 */
[----:B------:R-:W2:Y:S01]  /*07d0*/  LDG.E R15, [R10.64+0x4] ;  /* 0x000004060a0f7981 */ /* 0x000ea2000c1e1900 */
[----:B------:R-:W-:-:S04]  /*07e0*/  IADD3 R14, R8, 0x1, RZ ;  /* 0x00000001080e7810 */ /* 0x000fc80007ffe0ff */
[----:B------:R-:W-:-:S07]  /*07f0*/  SHF.R.U32.HI R9, RZ, 0x1, R14 ;  /* 0x00000001ff097819 */ /* 0x000fce000001160e */
[----:B------:R-:W-:Y:S01]  /*0800*/  @P1 IADD3 R16, R8, 0x2, RZ ;  /* 0x0000000208101810 */ /* 0x000fe20007ffe0ff */
[----:B------:R-:W3:Y:S01]  /*0810*/  @P1 LDG.E R17, [R10.64+0x8] ;  /* 0x000008060a111981 */ /* 0x000ee2000c1e1900 */
[----:B------:R-:W-:Y:S02]  /*0820*/  IADD3 R8, P2, P3, R9, c[0x0][0x168], R6 ;  /* 0x00005a0009087a10 */ /* 0x000fe40007b5e006 */
[----:B------:R-:W-:Y:S02]  /*0830*/  @P1 SHF.R.U32.HI R13, RZ, 0x1, R16 ;  /* 0x00000001ff0d1819 */ /* 0x000fe40000011610 */
[----:B------:R-:W-:Y:S02]  /*0840*/  IADD3.X R9, RZ, c[0x0][0x16c], RZ, P2, P3 ;  /* 0x00005b00ff097a10 */ /* 0x000fe400017e64ff */
[----:B------:R-:W-:-:S03]  /*0850*/  @P1 IADD3 R12, P4, P5, R13, c[0x0][0x168], R6 ;  /* 0x00005a000d0c1a10 */ /* 0x000fc60007d9e006 */
[----:B------:R-:W4:Y:S01]  /*0860*/  LDG.E.U8 R8, [R8.64] ;  /* 0x0000000608087981 */ /* 0x000f22000c1e1100 */
[----:B------:R-:W-:-:S05]  /*0870*/  @P1 IADD3.X R13, RZ, c[0x0][0x16c], RZ, P4, P5 ;  /* 0x00005b00ff0d1a10 */ /* 0x000fca00027ea4ff */
[----:B------:R-:W5:Y:S01]  /*0880*/  @P1 LDG.E.U8 R12, [R12.64] ;  /* 0x000000060c0c1981 */ /* 0x000f62000c1e1100 */
[----:B------:R-:W-:Y:S02]  /*0890*/  LOP3.LUT R14, R14, 0x1, RZ, 0xc0, !PT ;  /* 0x000000010e0e7812 */ /* 0x000fe400078ec0ff */
[----:B------:R-:W-:Y:S02]  /*08a0*/  @P1 LOP3.LUT R16, R16, 0x1, RZ, 0xc0, !PT ;  /* 0x0000000110101812 */ /* 0x000fe400078ec0ff */
[----:B------:R-:W-:Y:S02]  /*08b0*/  ISETP.NE.U32.AND P2, PT, R14, 0x1, PT ;  /* 0x000000010e00780c */ /* 0x000fe40003f45070 */
[----:B------:R-:W-:Y:S02]  /*08c0*/  ISETP.NE.U32.AND P3, PT, R16, 0x1, P1 ;  /* 0x000000011000780c */ /* 0x000fe40000f65070 */
[----:B------:R-:W-:Y:S02]  /*08d0*/  PLOP3.LUT P4, PT, PT, PT, PT, 0x8, 0x0 ;  /* 0x000000000000781c */ /* 0x000fe40003f8e170 */
[----:B----4-:R-:W-:-:S07]  /*08e0*/  SHF.R.U32.HI R6, RZ, 0x4, R8 ;  /* 0x00000004ff067819 */ /* 0x010fce0000011608 */
[----:B------:R-:W-:Y:S02]  /*08f0*/  @P2 LOP3.LUT R6, R8, 0xf, RZ, 0xc0, !PT ;  /* 0x0000000f08062812 */ /* 0x000fe400078ec0ff */
[----:B-----5:R-:W-:Y:S02]  /*0900*/  @P1 SHF.R.U32.HI R14, RZ, 0x4, R12 ;  /* 0x00000004ff0e1819 */ /* 0x020fe4000001160c */
[----:B------:R-:W-:Y:S02]  /*0910*/  @P3 LOP3.LUT R14, R12, 0xf, RZ, 0xc0, !PT ;  /* 0x0000000f0c0e3812 */ /* 0x000fe400078ec0ff */
[----:B------:R-:W-:Y:S02]  /*0920*/  LOP3.LUT P2, RZ, R6, 0x8, RZ, 0xc0, !PT ;  /* 0x0000000806ff7812 */ /* 0x000fe4000784c0ff */
[----:B------:R-:W-:-:S04]  /*0930*/  @P1 LOP3.LUT P3, RZ, R14, 0x8, RZ, 0xc0, !PT ;  /* 0x000000080eff1812 */ /* 0x000fc8000786c0ff */
[----:B------:R-:W-:-:S07]  /*0940*/  @P1 PLOP3.LUT P4, PT, P3, PT, PT, 0x80, 0x0 ;  /* 0x000000000000181c */ /* 0x000fce0001f8f070 */
[----:B------:R-:W-:-:S06]  /*0950*/  @P2 LOP3.LUT R6, R6, 0xfff0, RZ, 0xfc, !PT ;  /* 0x0000fff006062812 */ /* 0x000fcc00078efcff */
[----:B------:R-:W-:Y:S01]  /*0960*/  @P4 LOP3.LUT R14, R14, 0xfff0, RZ, 0xfc, !PT ;  /* 0x0000fff00e0e4812 */ /* 0x000fe200078efcff */
[----:B------:R-:W0:Y:S08]  /*0970*/  I2F.S16 R6, R6 ;  /* 0x0000000600067306 */ /* 0x000e300000101400 */
[----:B------:R-:W1:Y:S01]  /*0980*/  @P1 I2F.S16 R14, R14 ;  /* 0x0000000e000e1306 */ /* 0x000e620000101400 */
[----:B0-----:R-:W-:-:S04]  /*0990*/  FMUL R8, R6, c[0x0][0x190] ;  /* 0x0000640006087a20 */ /* 0x001fc80000400000 */
[----:B--2---:R-:W-:Y:S01]  /*09a0*/  FFMA R5, R8, R15, R5 ;  /* 0x0000000f08057223 */ /* 0x004fe20000000005 */
[----:B-1----:R-:W-:-:S04]  /*09b0*/  @P1 FMUL R8, R14, c[0x0][0x190] ;  /* 0x000064000e081a20 */ /* 0x002fc80000400000 */
[----:B---3--:R-:W-:-:S01]  /*09c0*/  @P1 FFMA R5, R8, R17, R5 ;  /* 0x0000001108051223 */ /* 0x008fc20000000005 */
.L_x_433:
[----:B------:R-:W-:Y:S02]  /*09d0*/  IMAD.MOV.U32 R6, RZ, RZ, 0x4 ;  /* 0x00000004ff067424 */ /* 0x000fe400078e00ff */
[----:B------:R-:W-:-:S04]  /*09e0*/  IMAD R7, R4, c[0x0][0x18c], R7 ;  /* 0x0000630004077a24 */ /* 0x000fc800078e0207 */
[----:B------:R-:W-:-:S05]  /*09f0*/  IMAD.WIDE.U32 R6, R7, R6, c[0x0][0x170] ;  /* 0x00005c0007067625 */ /* 0x000fca00078e0006 */
[----:B------:R0:W-:Y:S01]  /*0a00*/  STG.E [R6.64], R5 ;  /* 0x0000000506007986 */ /* 0x0001e2000c101906 */
[----:B------:R-:W-:Y:S05]  /*0a10*/  @!P0 BRA `(.L_x_434) ;  /* 0xfffff6d000008947 */ /* 0x000fea000383ffff */
[----:B------:R-:W-:Y:S05]  /*0a20*/  EXIT ;  /* 0x000000000000794d */ /* 0x000fea0003800000 */
.L_x_430:
[----:B------:R-:W0:Y:S01]  /*0a30*/  I2F.U32.RP R4, c[0x0][0x17c] ;  /* 0x00005f0000047b06 */ /* 0x000e220000209000 */
[----:B------:R-:W-:Y:S01]  /*0a40*/  ISETP.NE.U32.AND P0, PT, RZ, c[0x0][0x17c], PT ;  /* 0x00005f00ff007a0c */ /* 0x000fe20003f05070 */
[----:B------:R-:W-:Y:S01]  /*0a50*/  IMAD.MOV.U32 R9, RZ, RZ, 0x4 ;  /* 0x00000004ff097424 */ /* 0x000fe200078e00ff */
[----:B------:R-:W-:Y:S01]  /*0a60*/  LOP3.LUT R6, RZ, c[0x0][0x17c], RZ, 0x33, !PT ;  /* 0x00005f00ff067a12 */ /* 0x000fe200078e33ff */
[----:B------:R-:W-:-:S04]  /*0a70*/  IMAD.MOV.U32 R11, RZ, RZ, c[0x0][0x0] ;  /* 0x00000000ff0b7624 */ /* 0x000fc800078e00ff */
[----:B0-----:R-:W0:Y:S02]  /*0a80*/  MUFU.RCP R4, R4 ;  /* 0x0000000400047308 */ /* 0x001e240000001000 */
[----:B0-----:R-:W-:-:S06]  /*0a90*/  IADD3 R2, R4, 0xffffffe, RZ ;  /* 0x0ffffffe04027810 */ /* 0x001fcc0007ffe0ff */
[----:B------:R0:W1:Y:S02]  /*0aa0*/  F2I.FTZ.U32.TRUNC.NTZ R3, R2 ;  /* 0x0000000200037305 */ /* 0x000064000021f000 */
[----:B0-----:R-:W-:Y:S02]  /*0ab0*/  IMAD.MOV.U32 R2, RZ, RZ, RZ ;  /* 0x000000ffff027224 */ /* 0x001fe400078e00ff */
[----:B-1----:R-:W-:-:S04]  /*0ac0*/  IMAD.MOV R5, RZ, RZ, -R3 ;  /* 0x000000ffff057224 */ /* 0x002fc800078e0a03 */
[----:B------:R-:W-:-:S04]  /*0ad0*/  IMAD R5, R5, c[0x0][0x17c], RZ ;  /* 0x00005f0005057a24 */ /* 0x000fc800078e02ff */
[----:B------:R-:W-:-:S06]  /*0ae0*/  IMAD.HI.U32 R5, R3, R5, R2 ;  /* 0x0000000503057227 */ /* 0x000fcc00078e0002 */
.L_x_435:
        /* <DEDUP_REMOVED lines=8> */
[----:B------:R-:W-:-:S05]  /*0b70*/  SEL R7, R6, R3, !P0 ;  /* 0x0000000306077207 */ /* 0x000fca0004000000 */
[----:B------:R-:W-:-:S04]  /*0b80*/  IMAD.MOV R3, RZ, RZ, -R7 ;  /* 0x000000ffff037224 */ /* 0x000fc800078e0a07 */
        /* <DEDUP_REMOVED lines=8> */
.L_x_436:
        /* <DEDUP_REMOVED lines=15> */
.L_x_483:


//--------------------- .text._Z12quantized_mmILi2EEvPKfPKhPf15QuantizedConfig --------------------------
	.section	.text._Z12quantized_mmILi2EEvPKfPKhPf15QuantizedConfig,"ax",@progbits
	.sectioninfo	@"SHI_REGISTERS=26"
	.align	128
        .global         _Z12quantized_mmILi2EEvPKfPKhPf15QuantizedConfig
        .type           _Z12quantized_mmILi2EEvPKfPKhPf15QuantizedConfig,@function
        .size           _Z12quantized_mmILi2EEvPKfPKhPf15QuantizedConfig,(.L_x_484 - _Z12quantized_mmILi2EEvPKfPKhPf15QuantizedConfig)
        .other          _Z12quantized_mmILi2EEvPKfPKhPf15QuantizedConfig,@"STO_CUDA_ENTRY STV_DEFAULT"
_Z12quantized_mmILi2EEvPKfPKhPf15QuantizedConfig:
.text._Z12quantized_mmILi2EEvPKfPKhPf15QuantizedConfig:
        /* <DEDUP_REMOVED lines=15> */
.L_x_441:
[----:B0-----:R-:W0:Y:S01]  /*00f0*/  I2F.U32.RP R6, c[0x0][0x17c] ;  /* 0x00005f0000067b06 */ /* 0x001e220000209000 */
[----:B------:R-:W-:Y:S01]  /*0100*/  ISETP.NE.U32.AND P2, PT, RZ, c[0x0][0x17c], PT ;  /* 0x00005f00ff007a0c */ /* 0x000fe20003f45070 */
[----:B------:R-:W-:Y:S02]  /*0110*/  IMAD.MOV.U32 R9, RZ, RZ, c[0x0][0x0] ;  /* 0x00000000ff097624 */ /* 0x000fe400078e00ff */
[----:B------:R-:W-:-:S04]  /*0120*/  IMAD.MOV.U32 R8, RZ, RZ, RZ ;  /* 0x000000ffff087224 */ /* 0x000fc800078e00ff */
[----:B0-----:R-:W0:Y:S02]  /*0130*/  MUFU.RCP R6, R6 ;  /* 0x0000000600067308 */ /* 0x001e240000001000 */
[----:B0-----:R-:W-:-:S06]  /*0140*/  IADD3 R4, R6, 0xffffffe, RZ ;  /* 0x0ffffffe06047810 */ /* 0x001fcc0007ffe0ff */
[----:B------:R0:W1:Y:S02]  /*0150*/  F2I.FTZ.U32.TRUNC.NTZ R5, R4 ;  /* 0x0000000400057305 */ /* 0x000064000021f000 */
[----:B0-----:R-:W-:Y:S02]  /*0160*/  IMAD.MOV.U32 R4, RZ, RZ, RZ ;  /* 0x000000ffff047224 */ /* 0x001fe400078e00ff */
[----:B-1----:R-:W-:-:S04]  /*0170*/  IMAD.MOV R7, RZ, RZ, -R5 ;  /* 0x000000ffff077224 */ /* 0x002fc800078e0a05 */
[----:B------:R-:W-:-:S04]  /*0180*/  IMAD R7, R7, c[0x0][0x17c], RZ ;  /* 0x00005f0007077a24 */ /* 0x000fc800078e02ff */
[----:B------:R-:W-:-:S04]  /*0190*/  IMAD.HI.U32 R5, R5, R7, R4 ;  /* 0x0000000705057227 */ /* 0x000fc800078e0004 */
[----:B------:R-:W-:Y:S02]  /*01a0*/  IMAD.MOV.U32 R4, RZ, RZ, RZ ;  /* 0x000000ffff047224 */ /* 0x000fe400078e00ff */
        /* <DEDUP_REMOVED lines=11> */
[----:B------:R-:W-:-:S04]  /*0260*/  IMAD.MOV R7, RZ, RZ, -R5 ;  /* 0x000000ffff077224 */ /* 0x000fc800078e0a05 */
[--C-:B------:R-:W-:Y:S02]  /*0270*/  IMAD R6, R7, c[0x0][0x17c], R0.reuse ;  /* 0x00005f0007067a24 */ /* 0x100fe400078e0200 */
[----:B------:R-:W-:Y:S02]  /*0280*/  IMAD R0, R9, c[0x0][0xc], R0 ;  /* 0x0000030009007a24 */ /* 0x000fe400078e0200 */
[----:B------:R-:W-:Y:S02]  /*0290*/  IMAD R9, R5, c[0x0][0x184], RZ ;  /* 0x0000610005097a24 */ /* 0x000fe400078e02ff */
[----:B------:R-:W-:Y:S01]  /*02a0*/  IMAD R7, R6, c[0x0][0x188], RZ ;  /* 0x0000620006077a24 */ /* 0x000fe200078e02ff */
[----:B------:R-:W-:Y:S01]  /*02b0*/  ISETP.GE.U32.AND P0, PT, R0, UR4, PT ;  /* 0x0000000400007c0c */ /* 0x000fe2000bf06070 */
[----:B------:R-:W-:-:S07]  /*02c0*/  @!P2 BRA `(.L_x_438) ;  /* 0x000003d00000a947 */ /* 0x000fce0003800000 */
[----:B------:R-:W-:-:S05]  /*02d0*/  IMAD.MOV.U32 R10, RZ, RZ, R3 ;  /* 0x000000ffff0a7224 */ /* 0x000fca00078e0003 */
.L_x_439:
[----:B------:R-:W-:Y:S02]  /*02e0*/  IADD3 R11, R8, 0x1, RZ ;  /* 0x00000001080b7810 */ /* 0x000fe40007ffe0ff */
[----:B------:R-:W-:-:S02]  /*02f0*/  SHF.R.U32.HI R14, RZ, 0x2, R8 ;  /* 0x00000002ff0e7819 */ /* 0x000fc40000011608 */
[----:B------:R-:W-:Y:S02]  /*0300*/  SHF.R.U32.HI R12, RZ, 0x2, R11 ;  /* 0x00000002ff0c7819 */ /* 0x000fe4000001160b */
[----:B------:R-:W-:Y:S02]  /*0310*/  IADD3 R11, R8, 0x2, RZ ;  /* 0x00000002080b7810 */ /* 0x000fe40007ffe0ff */
[--C-:B------:R-:W-:Y:S02]  /*0320*/  IADD3 R14, P2, P3, R14, c[0x0][0x168], R7.reuse ;  /* 0x00005a000e0e7a10 */ /* 0x100fe40007b5e007 */
[----:B------:R-:W-:Y:S02]  /*0330*/  IADD3 R12, P4, P5, R12, c[0x0][0x168], R7 ;  /* 0x00005a000c0c7a10 */ /* 0x000fe40007d9e007 */
[----:B------:R-:W-:Y:S02]  /*0340*/  SHF.R.U32.HI R16, RZ, 0x2, R11 ;  /* 0x00000002ff107819 */ /* 0x000fe4000001160b */
[----:B------:R-:W-:-:S02]  /*0350*/  IADD3 R17, R8, 0x3, RZ ;  /* 0x0000000308117810 */ /* 0x000fc40007ffe0ff */
[----:B------:R-:W-:Y:S02]  /*0360*/  IADD3.X R15, RZ, c[0x0][0x16c], RZ, P2, P3 ;  /* 0x00005b00ff0f7a10 */ /* 0x000fe400017e64ff */
[----:B------:R-:W-:Y:S02]  /*0370*/  IADD3.X R13, RZ, c[0x0][0x16c], RZ, P4, P5 ;  /* 0x00005b00ff0d7a10 */ /* 0x000fe400027ea4ff */
[----:B------:R-:W-:Y:S01]  /*0380*/  IADD3 R16, P2, P3, R16, c[0x0][0x168], R7 ;  /* 0x00005a0010107a10 */ /* 0x000fe20007b5e007 */
[----:B------:R0:W2:Y:S01]  /*0390*/  LDG.E.U8 R21, [R14.64] ;  /* 0x000000060e157981 */ /* 0x0000a2000c1e1100 */
[----:B------:R-:W-:Y:S02]  /*03a0*/  SHF.R.U32.HI R18, RZ, 0x2, R17 ;  /* 0x00000002ff127819 */ /* 0x000fe40000011611 */
[----:B------:R-:W-:Y:S01]  /*03b0*/  IADD3.X R17, RZ, c[0x0][0x16c], RZ, P2, P3 ;  /* 0x00005b00ff117a10 */ /* 0x000fe200017e64ff */
[----:B------:R1:W3:Y:S01]  /*03c0*/  LDG.E.U8 R13, [R12.64] ;  /* 0x000000060c0d7981 */ /* 0x0002e2000c1e1100 */
[----:B------:R-:W-:-:S03]  /*03d0*/  IADD3 R18, P4, P5, R18, c[0x0][0x168], R7 ;  /* 0x00005a0012127a10 */ /* 0x000fc60007d9e007 */
[----:B------:R-:W4:Y:S01]  /*03e0*/  LDG.E.U8 R16, [R16.64] ;  /* 0x0000000610107981 */ /* 0x000f22000c1e1100 */
[----:B------:R-:W-:-:S05]  /*03f0*/  IADD3.X R19, RZ, c[0x0][0x16c], RZ, P4, P5 ;  /* 0x00005b00ff137a10 */ /* 0x000fca00027ea4ff */
[----:B------:R-:W5:Y:S01]  /*0400*/  LDG.E.U8 R18, [R18.64] ;  /* 0x0000000612127981 */ /* 0x000f62000c1e1100 */
[----:B------:R-:W-:-:S05]  /*0410*/  IADD3 R11, P2, R9, R8, RZ ;  /* 0x00000008090b7210 */ /* 0x000fca0007f5e0ff */
[----:B------:R-:W-:Y:S01]  /*0420*/  IMAD.X R22, RZ, RZ, RZ, P2 ;  /* 0x000000ffff167224 */ /* 0x000fe200010e06ff */
[----:B0-----:R-:W-:-:S04]  /*0430*/  LEA R14, P2, R11, c[0x0][0x160], 0x2 ;  /* 0x000058000b0e7a11 */ /* 0x001fc800078410ff */
[----:B------:R-:W-:-:S05]  /*0440*/  LEA.HI.X R15, R11, c[0x0][0x164], R22, 0x2, P2 ;  /* 0x000059000b0f7a11 */ /* 0x000fca00010f1416 */
[----:B------:R0:W5:Y:S04]  /*0450*/  LDG.E R22, [R14.64] ;  /* 0x000000060e167981 */ /* 0x000168000c1e1900 */
[----:B------:R0:W5:Y:S04]  /*0460*/  LDG.E R23, [R14.64+0x4] ;  /* 0x000004060e177981 */ /* 0x000168000c1e1900 */
[----:B------:R0:W5:Y:S04]  /*0470*/  LDG.E R11, [R14.64+0x8] ;  /* 0x000008060e0b7981 */ /* 0x000168000c1e1900 */
[----:B-1----:R0:W5:Y:S01]  /*0480*/  LDG.E R12, [R14.64+0xc] ;  /* 0x00000c060e0c7981 */ /* 0x002162000c1e1900 */
[----:B------:R-:W-:-:S02]  /*0490*/  IADD3 R10, R10, -0x4, RZ ;  /* 0xfffffffc0a0a7810 */ /* 0x000fc40007ffe0ff */
[----:B------:R-:W-:Y:S02]  /*04a0*/  IADD3 R8, R8, 0x4, RZ ;  /* 0x0000000408087810 */ /* 0x000fe40007ffe0ff */
[----:B--2---:R-:W-:Y:S02]  /*04b0*/  LOP3.LUT P2, RZ, R21, 0x2, RZ, 0xc0, !PT ;  /* 0x0000000215ff7812 */ /* 0x004fe4000784c0ff */
[----:B---3--:R-:W-:-:S04]  /*04c0*/  SHF.R.U32.HI R13, RZ, 0x2, R13 ;  /* 0x00000002ff0d7819 */ /* 0x008fc8000001160d */
[----:B------:R-:W-:Y:S02]  /*04d0*/  LOP3.LUT R13, R13, 0xffff, RZ, 0xc0, !PT ;  /* 0x0000ffff0d0d7812 */ /* 0x000fe400078ec0ff */
[----:B----4-:R-:W-:Y:S02]  /*04e0*/  SHF.R.U32.HI R16, RZ, 0x4, R16 ;  /* 0x00000004ff107819 */ /* 0x010fe40000011610 */
[----:B------:R-:W-:Y:S02]  /*04f0*/  LOP3.LUT R21, R21, 0x3, RZ, 0xc0, !PT ;  /* 0x0000000315157812 */ /* 0x000fe400078ec0ff */
[----:B------:R-:W-:Y:S02]  /*0500*/  LOP3.LUT P3, RZ, R13, 0x2, RZ, 0xc0, !PT ;  /* 0x000000020dff7812 */ /* 0x000fe4000786c0ff */
[----:B------:R-:W-:Y:S02]  /*0510*/  LOP3.LUT R16, R16, 0xffff, RZ, 0xc0, !PT ;  /* 0x0000ffff10107812 */ /* 0x000fe400078ec0ff */
[----:B-----5:R-:W-:-:S02]  /*0520*/  SHF.R.U32.HI R18, RZ, 0x6, R18 ;  /* 0x00000006ff127819 */ /* 0x020fc40000011612 */
[----:B------:R-:W-:Y:S02]  /*0530*/  @P2 LOP3.LUT R21, R21, 0xfc, RZ, 0xfc, !PT ;  /* 0x000000fc15152812 */ /* 0x000fe400078efcff */
[----:B------:R-:W-:Y:S02]  /*0540*/  LOP3.LUT P2, RZ, R16, 0x2, RZ, 0xc0, !PT ;  /* 0x0000000210ff7812 */ /* 0x000fe4000784c0ff */
[----:B------:R-:W-:Y:S02]  /*0550*/  LOP3.LUT R18, R18, 0xffff, RZ, 0xc0, !PT ;  /* 0x0000ffff12127812 */ /* 0x000fe400078ec0ff */
[----:B0-----:R-:W-:Y:S02]  /*0560*/  LOP3.LUT R14, R13, 0x3, RZ, 0xc0, !PT ;  /* 0x000000030d0e7812 */ /* 0x001fe400078ec0ff */
[----:B------:R-:W-:Y:S01]  /*0570*/  LOP3.LUT P4, RZ, R18, 0x2, RZ, 0xc0, !PT ;  /* 0x0000000212ff7812 */ /* 0x000fe2000788c0ff */
[----:B------:R-:W0:Y:S01]  /*0580*/  I2F.S8 R21, R21 ;  /* 0x0000001500157306 */ /* 0x000e220000001400 */
[----:B------:R-:W-:-:S02]  /*0590*/  @P3 LOP3.LUT R14, R14, 0xfc, RZ, 0xfc, !PT ;  /* 0x000000fc0e0e3812 */ /* 0x000fc400078efcff */
[----:B------:R-:W-:-:S04]  /*05a0*/  LOP3.LUT R16, R16, 0x3, RZ, 0xc0, !PT ;  /* 0x0000000310107812 */ /* 0x000fc800078ec0ff */
[----:B------:R-:W-:Y:S01]  /*05b0*/  @P2 LOP3.LUT R16, R16, 0xfc, RZ, 0xfc, !PT ;  /* 0x000000fc10102812 */ /* 0x000fe200078efcff */
[----:B------:R-:W1:Y:S04]  /*05c0*/  I2F.S8 R14, R14 ;  /* 0x0000000e000e7306 */ /* 0x000e680000001400 */
[----:B------:R-:W-:-:S04]  /*05d0*/  @P4 LOP3.LUT R18, R18, 0xfc, RZ, 0xfc, !PT ;  /* 0x000000fc12124812 */ /* 0x000fc800078efcff */
[----:B------:R-:W2:Y:S01]  /*05e0*/  I2F.S8 R16, R16 ;  /* 0x0000001000107306 */ /* 0x000ea20000001400 */
[----:B0-----:R-:W-:Y:S01]  /*05f0*/  FMUL R13, R21, c[0x0][0x190] ;  /* 0x00006400150d7a20 */ /* 0x001fe20000400000 */
[----:B------:R-:W-:-:S06]  /*0600*/  ISETP.NE.AND P2, PT, R10, RZ, PT ;  /* 0x000000ff0a00720c */ /* 0x000fcc0003f45270 */
[----:B------:R-:W0:Y:S01]  /*0610*/  I2F.S8 R18, R18 ;  /* 0x0000001200127306 */ /* 0x000e220000001400 */
[----:B------:R-:W-:Y:S01]  /*0620*/  FFMA R13, R13, R22, R4 ;  /* 0x000000160d0d7223 */ /* 0x000fe20000000004 */
[----:B-1----:R-:W-:-:S04]  /*0630*/  FMUL R4, R14, c[0x0][0x190] ;  /* 0x000064000e047a20 */ /* 0x002fc80000400000 */
[----:B------:R-:W-:Y:S01]  /*0640*/  FFMA R4, R4, R23, R13 ;  /* 0x0000001704047223 */ /* 0x000fe2000000000d */
[----:B--2---:R-:W-:-:S04]  /*0650*/  FMUL R13, R16, c[0x0][0x190] ;  /* 0x00006400100d7a20 */ /* 0x004fc80000400000 */
[----:B------:R-:W-:Y:S01]  /*0660*/  FFMA R11, R13, R11, R4 ;  /* 0x0000000b0d0b7223 */ /* 0x000fe20000000004 */
[----:B0-----:R-:W-:-:S04]  /*0670*/  FMUL R4, R18, c[0x0][0x190] ;  /* 0x0000640012047a20 */ /* 0x001fc80000400000 */
[----:B------:R-:W-:Y:S01]  /*0680*/  FFMA R4, R4, R12, R11 ;  /* 0x0000000c04047223 */ /* 0x000fe2000000000b */
[----:B------:R-:W-:Y:S05]  /*0690*/  @P2 BRA `(.L_x_439) ;  /* 0xfffffc4000002947 */ /* 0x000fea000383ffff */
.L_x_438:
        /* <DEDUP_REMOVED lines=10> */
[----:B------:R-:W-:-:S05]  /*0740*/  IMAD.SHL.U32 R9, R8, 0x2, RZ ;  /* 0x0000000208097824 */ /* 0x000fca00078e00ff */
[----:B------:R-:W-:-:S04]  /*0750*/  LOP3.LUT R9, R9, 0x6, RZ, 0xc0, !PT ;  /* 0x0000000609097812 */ /* 0x000fc800078ec0ff */
[----:B--2---:R-:W-:-:S04]  /*0760*/  SHF.R.U32.HI R9, RZ, R9, R12 ;  /* 0x00000009ff097219 */ /* 0x004fc8000001160c */
[C---:B------:R-:W-:Y:S02]  /*0770*/  LOP3.LUT P1, RZ, R9.reuse, 0x2, RZ, 0xc0, !PT ;  /* 0x0000000209ff7812 */ /* 0x040fe4000782c0ff */
[----:B------:R-:W-:-:S11]  /*0780*/  LOP3.LUT R9, R9, 0x3, RZ, 0xc0, !PT ;  /* 0x0000000309097812 */ /* 0x000fd600078ec0ff */
[----:B------:R-:W-:Y:S02]  /*0790*/  @P1 LOP3.LUT R9, R9, 0xfc, RZ, 0xfc, !PT ;  /* 0x000000fc09091812 */ /* 0x000fe400078efcff */
[----:B------:R-:W-:-:S04]  /*07a0*/  ISETP.NE.AND P1, PT, R20, 0x1, PT ;  /* 0x000000011400780c */ /* 0x000fc80003f25270 */
[----:B------:R-:W0:Y:S02]  /*07b0*/  I2F.S8 R9, R9 ;  /* 0x0000000900097306 */ /* 0x000e240000001400 */
[----:B0-----:R-:W-:-:S04]  /*07c0*/  FMUL R13, R9, c[0x0][0x190] ;  /* 0x00006400090d7a20 */ /* 0x001fc80000400000 */
[----:B---3--:R-:W-:-:S03]  /*07d0*/  FFMA R4, R13, R14, R4 ;  /* 0x0000000e0d047223 */ /* 0x008fc60000000004 */
[----:B------:R-:W-:Y:S05]  /*07e0*/  @!P1 BRA `(.L_x_440) ;  /* 0x0000021000009947 */ /* 0x000fea0003800000 */
[----:B------:R-:W-:Y:S01]  /*07f0*/  ISETP.NE.AND P1, PT, R20, 0x2, PT ;  /* 0x000000021400780c */ /* 0x000fe20003f25270 */
[----:B------:R-:W2:Y:S01]  /*0800*/  LDG.E R15, [R10.64+0x4] ;  /* 0x000004060a0f7981 */ /* 0x000ea2000c1e1900 */
[----:B------:R-:W-:-:S11]  /*0810*/  IADD3 R14, R8, 0x1, RZ ;  /* 0x00000001080e7810 */ /* 0x000fd60007ffe0ff */
[----:B------:R-:W-:Y:S01]  /*0820*/  @P1 IADD3 R16, R8, 0x2, RZ ;  /* 0x0000000208101810 */ /* 0x000fe20007ffe0ff */
[----:B------:R-:W3:Y:S01]  /*0830*/  @P1 LDG.E R18, [R10.64+0x8] ;  /* 0x000008060a121981 */ /* 0x000ee2000c1e1900 */
[----:B------:R-:W-:Y:S02]  /*0840*/  SHF.R.U32.HI R8, RZ, 0x2, R14 ;  /* 0x00000002ff087819 */ /* 0x000fe4000001160e */
[----:B------:R-:W-:Y:S02]  /*0850*/  @P1 SHF.R.U32.HI R12, RZ, 0x2, R16 ;  /* 0x00000002ff0c1819 */ /* 0x000fe40000011610 */
[--C-:B------:R-:W-:Y:S02]  /*0860*/  IADD3 R8, P2, P3, R8, c[0x0][0x168], R7.reuse ;  /* 0x00005a0008087a10 */ /* 0x100fe40007b5e007 */
[----:B------:R-:W-:Y:S02]  /*0870*/  @P1 IADD3 R12, P4, P5, R12, c[0x0][0x168], R7 ;  /* 0x00005a000c0c1a10 */ /* 0x000fe40007d9e007 */
[----:B------:R-:W-:-:S02]  /*0880*/  IADD3.X R9, RZ, c[0x0][0x16c], RZ, P2, P3 ;  /* 0x00005b00ff097a10 */ /* 0x000fc400017e64ff */
[----:B------:R-:W-:-:S03]  /*0890*/  @P1 IADD3.X R13, RZ, c[0x0][0x16c], RZ, P4, P5 ;  /* 0x00005b00ff0d1a10 */ /* 0x000fc600027ea4ff */
[----:B------:R-:W4:Y:S04]  /*08a0*/  LDG.E.U8 R8, [R8.64] ;  /* 0x0000000608087981 */ /* 0x000f28000c1e1100 */
[----:B------:R-:W5:Y:S01]  /*08b0*/  @P1 LDG.E.U8 R12, [R12.64] ;  /* 0x000000060c0c1981 */ /* 0x000f62000c1e1100 */
[----:B------:R-:W-:Y:S02]  /*08c0*/  IMAD.SHL.U32 R14, R14, 0x2, RZ ;  /* 0x000000020e0e7824 */ /* 0x000fe400078e00ff */
[----:B------:R-:W-:-:S03]  /*08d0*/  @P1 IMAD.SHL.U32 R16, R16, 0x2, RZ ;  /* 0x0000000210101824 */ /* 0x000fc600078e00ff */
[----:B------:R-:W-:Y:S02]  /*08e0*/  LOP3.LUT R7, R14, 0x6, RZ, 0xc0, !PT ;  /* 0x000000060e077812 */ /* 0x000fe400078ec0ff */
[----:B------:R-:W-:Y:S02]  /*08f0*/  @P1 LOP3.LUT R17, R16, 0x6, RZ, 0xc0, !PT ;  /* 0x0000000610111812 */ /* 0x000fe400078ec0ff */
[----:B------:R-:W-:Y:S02]  /*0900*/  PLOP3.LUT P4, PT, PT, PT, PT, 0x8, 0x0 ;  /* 0x000000000000781c */ /* 0x000fe40003f8e170 */
[----:B----4-:R-:W-:Y:S02]  /*0910*/  SHF.R.U32.HI R7, RZ, R7, R8 ;  /* 0x00000007ff077219 */ /* 0x010fe40000011608 */
[----:B-----5:R-:W-:Y:S02]  /*0920*/  @P1 SHF.R.U32.HI R17, RZ, R17, R12 ;  /* 0x00000011ff111219 */ /* 0x020fe4000001160c */
[----:B------:R-:W-:-:S02]  /*0930*/  LOP3.LUT P2, RZ, R7, 0x2, RZ, 0xc0, !PT ;  /* 0x0000000207ff7812 */ /* 0x000fc4000784c0ff */
[----:B------:R-:W-:-:S04]  /*0940*/  @P1 LOP3.LUT P3, RZ, R17, 0x2, RZ, 0xc0, !PT ;  /* 0x0000000211ff1812 */ /* 0x000fc8000786c0ff */
[----:B------:R-:W-:Y:S02]  /*0950*/  @P1 PLOP3.LUT P4, PT, P3, PT, PT, 0x80, 0x0 ;  /* 0x000000000000181c */ /* 0x000fe40001f8f070 */
[----:B------:R-:W-:Y:S02]  /*0960*/  LOP3.LUT R7, R7, 0x3, RZ, 0xc0, !PT ;  /* 0x0000000307077812 */ /* 0x000fe400078ec0ff */
[----:B------:R-:W-:-:S03]  /*0970*/  @P1 LOP3.LUT R17, R17, 0x3, RZ, 0xc0, !PT ;  /* 0x0000000311111812 */ /* 0x000fc600078ec0ff */
[----:B------:R-:W-:-:S06]  /*0980*/  @P2 LOP3.LUT R7, R7, 0xfc, RZ, 0xfc, !PT ;  /* 0x000000fc07072812 */ /* 0x000fcc00078efcff */
[----:B------:R-:W-:Y:S01]  /*0990*/  @P4 LOP3.LUT R17, R17, 0xfc, RZ, 0xfc, !PT ;  /* 0x000000fc11114812 */ /* 0x000fe200078efcff */
[----:B------:R-:W0:Y:S08]  /*09a0*/  I2F.S8 R7, R7 ;  /* 0x0000000700077306 */ /* 0x000e300000001400 */
[----:B------:R-:W1:Y:S01]  /*09b0*/  @P1 I2F.S8 R17, R17 ;  /* 0x0000001100111306 */ /* 0x000e620000001400 */
[----:B0-----:R-:W-:-:S04]  /*09c0*/  FMUL R9, R7, c[0x0][0x190] ;  /* 0x0000640007097a20 */ /* 0x001fc80000400000 */
[----:B--2---:R-:W-:Y:S01]  /*09d0*/  FFMA R4, R9, R15, R4 ;  /* 0x0000000f09047223 */ /* 0x004fe20000000004 */
[----:B-1----:R-:W-:-:S04]  /*09e0*/  @P1 FMUL R9, R17, c[0x0][0x190] ;  /* 0x0000640011091a20 */ /* 0x002fc80000400000 */
[----:B---3--:R-:W-:-:S01]  /*09f0*/  @P1 FFMA R4, R9, R18, R4 ;  /* 0x0000001209041223 */ /* 0x008fc20000000004 */
.L_x_440:
[----:B------:R-:W-:Y:S02]  /*0a00*/  IMAD.MOV.U32 R7, RZ, RZ, 0x4 ;  /* 0x00000004ff077424 */ /* 0x000fe400078e00ff */
[----:B------:R-:W-:-:S04]  /*0a10*/  IMAD R6, R5, c[0x0][0x18c], R6 ;  /* 0x0000630005067a24 */ /* 0x000fc800078e0206 */
[----:B------:R-:W-:-:S05]  /*0a20*/  IMAD.WIDE.U32 R6, R6, R7, c[0x0][0x170] ;  /* 0x00005c0006067625 */ /* 0x000fca00078e0007 */
[----:B------:R0:W-:Y:S01]  /*0a30*/  STG.E [R6.64], R4 ;  /* 0x0000000406007986 */ /* 0x0001e2000c101906 */
[----:B------:R-:W-:Y:S05]  /*0a40*/  @!P0 BRA `(.L_x_441) ;  /* 0xfffff6a000008947 */ /* 0x000fea000383ffff */
[----:B------:R-:W-:Y:S05]  /*0a50*/  EXIT ;  /* 0x000000000000794d */ /* 0x000fea0003800000 */
.L_x_437:
        /* <DEDUP_REMOVED lines=12> */
.L_x_442:
        /* <DEDUP_REMOVED lines=18> */
.L_x_443:
        /* <DEDUP_REMOVED lines=12> */
.L_x_484:


//--------------------- .text._Z12quantized_mmILi1EEvPKfPKhPf15QuantizedConfig --------------------------
	.section	.text._Z12quantized_mmILi1EEvPKfPKhPf15QuantizedConfig,"ax",@progbits
	.sectioninfo	@"SHI_REGISTERS=31"
	.align	128
        .global         _Z12quantized_mmILi1EEvPKfPKhPf15QuantizedConfig
        .type           _Z12quantized_mmILi1EEvPKfPKhPf15QuantizedConfig,@function
        .size           _Z12quantized_mmILi1EEvPKfPKhPf15QuantizedConfig,(.L_x_485 - _Z12quantized_mmILi1EEvPKfPKhPf15QuantizedConfig)
        .other          _Z12quantized_mmILi1EEvPKfPKhPf15QuantizedConfig,@"STO_CUDA_ENTRY STV_DEFAULT"
_Z12quantized_mmILi1EEvPKfPKhPf15QuantizedConfig:
.text._Z12quantized_mmILi1EEvPKfPKhPf15QuantizedConfig:
        /* <DEDUP_REMOVED lines=15> */
.L_x_448:
[----:B0-----:R-:W0:Y:S01]  /*00f0*/  I2F.U32.RP R4, c[0x0][0x17c] ;  /* 0x00005f0000047b06 */ /* 0x001e220000209000 */
[----:B------:R-:W-:Y:S01]  /*0100*/  ISETP.NE.U32.AND P2, PT, RZ, c[0x0][0x17c], PT ;  /* 0x00005f00ff007a0c */ /* 0x000fe20003f45070 */
[----:B------:R-:W-:Y:S02]  /*0110*/  IMAD.MOV.U32 R10, RZ, RZ, RZ ;  /* 0x000000ffff0a7224 */ /* 0x000fe400078e00ff */
        /* <DEDUP_REMOVED lines=24> */
[----:B------:R-:W-:-:S03]  /*02a0*/  IMAD R13, R12, c[0x0][0x188], RZ ;  /* 0x000062000c0d7a24 */ /* 0x000fc600078e02ff */
[----:B------:R-:W-:Y:S01]  /*02b0*/  ISETP.GE.U32.AND P0, PT, R0, UR4, PT ;  /* 0x0000000400007c0c */ /* 0x000fe2000bf06070 */
[----:B------:R-:W-:-:S07]  /*02c0*/  @!P2 BRA `(.L_x_445) ;  /* 0x000003a00000a947 */ /* 0x000fce0003800000 */
[----:B------:R-:W-:-:S05]  /*02d0*/  IMAD.MOV.U32 R16, RZ, RZ, R9 ;  /* 0x000000ffff107224 */ /* 0x000fca00078e0009 */
.L_x_446:
[----:B------:R-:W-:Y:S02]  /*02e0*/  SHF.R.U32.HI R24, RZ, 0x3, R14 ;  /* 0x00000003ff187819 */ /* 0x000fe4000001160e */
[----:B------:R-:W-:Y:S02]  /*02f0*/  IADD3 R20, R14, 0x1, RZ ;  /* 0x000000010e147810 */ /* 0x000fe40007ffe0ff */
[----:B------:R-:W-:Y:S02]  /*0300*/  IADD3 R24, P2, P3, R24, c[0x0][0x168], R13 ;  /* 0x00005a0018187a10 */ /* 0x000fe40007b5e00d */
[----:B------:R-:W-:Y:S02]  /*0310*/  SHF.R.U32.HI R22, RZ, 0x3, R20 ;  /* 0x00000003ff167819 */ /* 0x000fe40000011614 */
[----:B------:R-:W-:Y:S02]  /*0320*/  IADD3 R18, R14, 0x2, RZ ;  /* 0x000000020e127810 */ /* 0x000fe40007ffe0ff */
[----:B------:R-:W-:-:S02]  /*0330*/  IADD3.X R25, RZ, c[0x0][0x16c], RZ, P2, P3 ;  /* 0x00005b00ff197a10 */ /* 0x000fc400017e64ff */
[--C-:B------:R-:W-:Y:S02]  /*0340*/  IADD3 R22, P2, P3, R22, c[0x0][0x168], R13.reuse ;  /* 0x00005a0016167a10 */ /* 0x100fe40007b5e00d */
[----:B------:R-:W-:Y:S01]  /*0350*/  SHF.R.U32.HI R6, RZ, 0x3, R18 ;  /* 0x00000003ff067819 */ /* 0x000fe20000011612 */
[----:B------:R0:W2:Y:S01]  /*0360*/  LDG.E.U8 R24, [R24.64] ;  /* 0x0000000618187981 */ /* 0x0000a2000c1e1100 */
[----:B------:R-:W-:Y:S02]  /*0370*/  IADD3.X R23, RZ, c[0x0][0x16c], RZ, P2, P3 ;  /* 0x00005b00ff177a10 */ /* 0x000fe400017e64ff */
[----:B------:R-:W-:Y:S02]  /*0380*/  IADD3 R19, R14, 0x3, RZ ;  /* 0x000000030e137810 */ /* 0x000fe40007ffe0ff */
[----:B------:R-:W-:Y:S02]  /*0390*/  IADD3 R6, P3, P2, R6, c[0x0][0x168], R13 ;  /* 0x00005a0006067a10 */ /* 0x000fe40007a7e00d */
[----:B------:R-:W-:Y:S01]  /*03a0*/  IADD3 R3, P4, R15, R14, RZ ;  /* 0x0000000e0f037210 */ /* 0x000fe20007f9e0ff */
[----:B------:R1:W3:Y:S01]  /*03b0*/  LDG.E.U8 R23, [R22.64] ;  /* 0x0000000616177981 */ /* 0x0002e2000c1e1100 */
[----:B------:R-:W-:-:S02]  /*03c0*/  SHF.R.U32.HI R4, RZ, 0x3, R19 ;  /* 0x00000003ff047819 */ /* 0x000fc40000011613 */
[----:B------:R-:W-:Y:S01]  /*03d0*/  IADD3.X R7, RZ, c[0x0][0x16c], RZ, P3, P2 ;  /* 0x00005b00ff077a10 */ /* 0x000fe20001fe44ff */
[----:B------:R-:W-:Y:S01]  /*03e0*/  IMAD.X R28, RZ, RZ, RZ, P4 ;  /* 0x000000ffff1c7224 */ /* 0x000fe200020e06ff */
[C---:B------:R-:W-:Y:S02]  /*03f0*/  LEA R2, P4, R3.reuse, c[0x0][0x160], 0x2 ;  /* 0x0000580003027a11 */ /* 0x040fe400078810ff */
[----:B------:R-:W-:Y:S01]  /*0400*/  IADD3 R4, P5, P6, R4, c[0x0][0x168], R13 ;  /* 0x00005a0004047a10 */ /* 0x000fe20007ebe00d */
[----:B------:R4:W5:Y:S01]  /*0410*/  LDG.E.U8 R6, [R6.64] ;  /* 0x0000000606067981 */ /* 0x000962000c1e1100 */
[----:B------:R-:W-:Y:S02]  /*0420*/  LEA.HI.X R3, R3, c[0x0][0x164], R28, 0x2, P4 ;  /* 0x0000590003037a11 */ /* 0x000fe400020f141c */
[----:B------:R-:W-:-:S03]  /*0430*/  IADD3.X R5, RZ, c[0x0][0x16c], RZ, P5, P6 ;  /* 0x00005b00ff057a10 */ /* 0x000fc60002fec4ff */
[----:B0-----:R0:W5:Y:S04]  /*0440*/  LDG.E R25, [R2.64] ;  /* 0x0000000602197981 */ /* 0x001168000c1e1900 */
[----:B------:R0:W5:Y:S04]  /*0450*/  LDG.E.U8 R4, [R4.64] ;  /* 0x0000000604047981 */ /* 0x000168000c1e1100 */
[----:B-1----:R0:W5:Y:S04]  /*0460*/  LDG.E R22, [R2.64+0x4] ;  /* 0x0000040602167981 */ /* 0x002168000c1e1900 */
[----:B------:R0:W5:Y:S04]  /*0470*/  LDG.E R17, [R2.64+0x8] ;  /* 0x0000080602117981 */ /* 0x000168000c1e1900 */
[----:B------:R0:W5:Y:S01]  /*0480*/  LDG.E R21, [R2.64+0xc] ;  /* 0x00000c0602157981 */ /* 0x000162000c1e1900 */
[----:B------:R-:W-:Y:S01]  /*0490*/  IMAD.MOV.U32 R28, RZ, RZ, 0x1 ;  /* 0x00000001ff1c7424 */ /* 0x000fe200078e00ff */
[----:B------:R-:W-:-:S02]  /*04a0*/  LOP3.LUT R27, R14, 0x4, RZ, 0xc0, !PT ;  /* 0x000000040e1b7812 */ /* 0x000fc400078ec0ff */
[----:B------:R-:W-:Y:S02]  /*04b0*/  LOP3.LUT R20, R20, 0x5, RZ, 0xc0, !PT ;  /* 0x0000000514147812 */ /* 0x000fe400078ec0ff */
[C---:B------:R-:W-:Y:S01]  /*04c0*/  SHF.L.U32 R27, R28.reuse, R27, RZ ;  /* 0x0000001b1c1b7219 */ /* 0x040fe200000006ff */
[----:B----4-:R-:W-:Y:S01]  /*04d0*/  IMAD.MOV.U32 R7, RZ, RZ, 0x3f800000 ;  /* 0x3f800000ff077424 */ /* 0x010fe200078e00ff */
[----:B------:R-:W-:Y:S02]  /*04e0*/  SHF.L.U32 R20, R28, R20, RZ ;  /* 0x000000141c147219 */ /* 0x000fe400000006ff */
[----:B------:R-:W-:-:S04]  /*04f0*/  LOP3.LUT R18, R18, 0x6, RZ, 0xc0, !PT ;  /* 0x0000000612127812 */ /* 0x000fc800078ec0ff */
[----:B0-----:R-:W-:Y:S02]  /*0500*/  SHF.L.U32 R3, R28, R18, RZ ;  /* 0x000000121c037219 */ /* 0x001fe400000006ff */
[----:B------:R-:W-:Y:S02]  /*0510*/  LOP3.LUT R19, R19, 0x7, RZ, 0xc0, !PT ;  /* 0x0000000713137812 */ /* 0x000fe400078ec0ff */
[----:B------:R-:W-:Y:S02]  /*0520*/  IADD3 R16, R16, -0x4, RZ ;  /* 0xfffffffc10107810 */ /* 0x000fe40007ffe0ff */
[----:B------:R-:W-:Y:S02]  /*0530*/  SHF.L.U32 R19, R28, R19, RZ ;  /* 0x000000131c137219 */ /* 0x000fe400000006ff */
[----:B------:R-:W-:Y:S02]  /*0540*/  IADD3 R14, R14, 0x4, RZ ;  /* 0x000000040e0e7810 */ /* 0x000fe40007ffe0ff */
[----:B--2---:R-:W-:-:S04]  /*0550*/  LOP3.LUT P2, RZ, R27, R24, RZ, 0xc0, !PT ;  /* 0x000000181bff7212 */ /* 0x004fc8000784c0ff */
[----:B------:R-:W-:Y:S02]  /*0560*/  FSEL R5, -R7, 1, !P2 ;  /* 0x3f80000007057808 */ /* 0x000fe40005000100 */
[----:B---3--:R-:W-:-:S04]  /*0570*/  LOP3.LUT P2, RZ, R20, R23, RZ, 0xc0, !PT ;  /* 0x0000001714ff7212 */ /* 0x008fc8000784c0ff */
[----:B------:R-:W-:Y:S01]  /*0580*/  FSEL R2, -R7, 1, !P2 ;  /* 0x3f80000007027808 */ /* 0x000fe20005000100 */
[----:B------:R-:W-:Y:S01]  /*0590*/  FMUL R5, R5, c[0x0][0x190] ;  /* 0x0000640005057a20 */ /* 0x000fe20000400000 */
[----:B-----5:R-:W-:-:S03]  /*05a0*/  LOP3.LUT P2, RZ, R3, R6, RZ, 0xc0, !PT ;  /* 0x0000000603ff7212 */ /* 0x020fc6000784c0ff */
[----:B------:R-:W-:Y:S01]  /*05b0*/  FMUL R2, R2, c[0x0][0x190] ;  /* 0x0000640002027a20 */ /* 0x000fe20000400000 */
[----:B------:R-:W-:Y:S02]  /*05c0*/  FSEL R3, -R7, 1, !P2 ;  /* 0x3f80000007037808 */ /* 0x000fe40005000100 */
[----:B------:R-:W-:Y:S01]  /*05d0*/  ISETP.NE.AND P2, PT, R16, RZ, PT ;  /* 0x000000ff1000720c */ /* 0x000fe20003f45270 */
[----:B------:R-:W-:Y:S01]  /*05e0*/  FFMA R5, R5, R25, R10 ;  /* 0x0000001905057223 */ /* 0x000fe2000000000a */
[----:B------:R-:W-:Y:S01]  /*05f0*/  LOP3.LUT P3, RZ, R19, R4, RZ, 0xc0, !PT ;  /* 0x0000000413ff7212 */ /* 0x000fe2000786c0ff */
[----:B------:R-:W-:Y:S02]  /*0600*/  FMUL R3, R3, c[0x0][0x190] ;  /* 0x0000640003037a20 */ /* 0x000fe40000400000 */
[----:B------:R-:W-:Y:S01]  /*0610*/  FFMA R2, R2, R22, R5 ;  /* 0x0000001602027223 */ /* 0x000fe20000000005 */
[----:B------:R-:W-:-:S03]  /*0620*/  FSEL R4, -R7, 1, !P3 ;  /* 0x3f80000007047808 */ /* 0x000fc60005800100 */
[----:B------:R-:W-:Y:S02]  /*0630*/  FFMA R2, R3, R17, R2 ;  /* 0x0000001103027223 */ /* 0x000fe40000000002 */
[----:B------:R-:W-:-:S04]  /*0640*/  FMUL R3, R4, c[0x0][0x190] ;  /* 0x0000640004037a20 */ /* 0x000fc80000400000 */
[----:B------:R-:W-:Y:S01]  /*0650*/  FFMA R10, R3, R21, R2 ;  /* 0x00000015030a7223 */ /* 0x000fe20000000002 */
[----:B------:R-:W-:Y:S05]  /*0660*/  @P2 BRA `(.L_x_446) ;  /* 0xfffffc7000002947 */ /* 0x000fea000383ffff */
.L_x_445:
[----:B------:R-:W-:Y:S05]  /*0670*/  @!P1 BRA `(.L_x_447) ;  /* 0x000002c000009947 */ /* 0x000fea0003800000 */
[----:B------:R-:W-:-:S04]  /*0680*/  SHF.R.U32.HI R4, RZ, 0x3, R14 ;  /* 0x00000003ff047819 */ /* 0x000fc8000001160e */
[----:B------:R-:W-:-:S04]  /*0690*/  IADD3 R4, P1, P2, R4, c[0x0][0x168], R13 ;  /* 0x00005a0004047a10 */ /* 0x000fc80007a3e00d */
[----:B------:R-:W-:Y:S02]  /*06a0*/  IADD3.X R5, RZ, c[0x0][0x16c], RZ, P1, P2 ;  /* 0x00005b00ff057a10 */ /* 0x000fe40000fe44ff */
[----:B------:R-:W-:-:S03]  /*06b0*/  IADD3 R15, P1, R15, R14, RZ ;  /* 0x0000000e0f0f7210 */ /* 0x000fc60007f3e0ff */
[----:B------:R-:W2:Y:S02]  /*06c0*/  LDG.E.U8 R4, [R4.64] ;  /* 0x0000000604047981 */ /* 0x000ea4000c1e1100 */
[----:B------:R-:W-:Y:S01]  /*06d0*/  IMAD.X R6, RZ, RZ, RZ, P1 ;  /* 0x000000ffff067224 */ /* 0x000fe200008e06ff */
[----:B------:R-:W-:-:S04]  /*06e0*/  LEA R2, P1, R15, c[0x0][0x160], 0x2 ;  /* 0x000058000f027a11 */ /* 0x000fc800078210ff */
[----:B------:R-:W-:-:S05]  /*06f0*/  LEA.HI.X R3, R15, c[0x0][0x164], R6, 0x2, P1 ;  /* 0x000059000f037a11 */ /* 0x000fca00008f1406 */
[----:B------:R-:W3:Y:S01]  /*0700*/  LDG.E R15, [R2.64] ;  /* 0x00000006020f7981 */ /* 0x000ee2000c1e1900 */
[----:B------:R-:W-:Y:S01]  /*0710*/  IMAD.MOV.U32 R19, RZ, RZ, 0x1 ;  /* 0x00000001ff137424 */ /* 0x000fe200078e00ff */
[----:B------:R-:W-:Y:S01]  /*0720*/  LOP3.LUT R6, R14, 0x7, RZ, 0xc0, !PT ;  /* 0x000000070e067812 */ /* 0x000fe200078ec0ff */
[----:B------:R-:W-:-:S03]  /*0730*/  IMAD.MOV.U32 R18, RZ, RZ, 0x3f800000 ;  /* 0x3f800000ff127424 */ /* 0x000fc600078e00ff */
[----:B------:R-:W-:-:S04]  /*0740*/  SHF.L.U32 R7, R19, R6, RZ ;  /* 0x0000000613077219 */ /* 0x000fc800000006ff */
[----:B--2---:R-:W-:-:S04]  /*0750*/  LOP3.LUT P1, RZ, R7, R4, RZ, 0xc0, !PT ;  /* 0x0000000407ff7212 */ /* 0x004fc8000782c0ff */
[----:B------:R-:W-:Y:S02]  /*0760*/  FSEL R6, -R18, 1, !P1 ;  /* 0x3f80000012067808 */ /* 0x000fe40004800100 */
[----:B------:R-:W-:-:S03]  /*0770*/  ISETP.NE.AND P1, PT, R26, 0x1, PT ;  /* 0x000000011a00780c */ /* 0x000fc60003f25270 */
[----:B------:R-:W-:-:S04]  /*0780*/  FMUL R5, R6, c[0x0][0x190] ;  /* 0x0000640006057a20 */ /* 0x000fc80000400000 */
[----:B---3--:R-:W-:-:S06]  /*0790*/  FFMA R10, R5, R15, R10 ;  /* 0x0000000f050a7223 */ /* 0x008fcc000000000a */
[----:B------:R-:W-:Y:S05]  /*07a0*/  @!P1 BRA `(.L_x_447) ;  /* 0x0000019000009947 */ /* 0x000fea0003800000 */
[----:B------:R-:W-:Y:S02]  /*07b0*/  ISETP.NE.AND P1, PT, R26, 0x2, PT ;  /* 0x000000021a00780c */ /* 0x000fe40003f25270 */
[----:B------:R-:W-:-:S04]  /*07c0*/  IADD3 R15, R14, 0x1, RZ ;  /* 0x000000010e0f7810 */ /* 0x000fc80007ffe0ff */
[----:B------:R-:W-:-:S04]  /*07d0*/  SHF.R.U32.HI R4, RZ, 0x3, R15 ;  /* 0x00000003ff047819 */ /* 0x000fc8000001160f */
[----:B------:R-:W-:-:S03]  /*07e0*/  IADD3 R4, P2, P3, R4, c[0x0][0x168], R13 ;  /* 0x00005a0004047a10 */ /* 0x000fc60007b5e00d */
[----:B------:R-:W-:Y:S01]  /*07f0*/  @P1 IADD3 R16, R14, 0x2, RZ ;  /* 0x000000020e101810 */ /* 0x000fe20007ffe0ff */
[----:B------:R0:W2:Y:S01]  /*0800*/  @P1 LDG.E R17, [R2.64+0x8] ;  /* 0x0000080602111981 */ /* 0x0000a2000c1e1900 */
[----:B------:R-:W-:Y:S02]  /*0810*/  IADD3.X R5, RZ, c[0x0][0x16c], RZ, P2, P3 ;  /* 0x00005b00ff057a10 */ /* 0x000fe400017e64ff */
[----:B------:R-:W-:Y:S01]  /*0820*/  @P1 SHF.R.U32.HI R6, RZ, 0x3, R16 ;  /* 0x00000003ff061819 */ /* 0x000fe20000011610 */
[----:B------:R-:W3:Y:S03]  /*0830*/  LDG.E R14, [R2.64+0x4] ;  /* 0x00000406020e7981 */ /* 0x000ee6000c1e1900 */
[----:B------:R-:W-:Y:S01]  /*0840*/  @P1 IADD3 R6, P2, P3, R6, c[0x0][0x168], R13 ;  /* 0x00005a0006061a10 */ /* 0x000fe20007b5e00d */
[----:B------:R-:W4:Y:S03]  /*0850*/  LDG.E.U8 R4, [R4.64] ;  /* 0x0000000604047981 */ /* 0x000f26000c1e1100 */
[----:B------:R-:W-:-:S05]  /*0860*/  @P1 IADD3.X R7, RZ, c[0x0][0x16c], RZ, P2, P3 ;  /* 0x00005b00ff071a10 */ /* 0x000fca00017e64ff */
[----:B------:R-:W5:Y:S01]  /*0870*/  @P1 LDG.E.U8 R6, [R6.64] ;  /* 0x0000000606061981 */ /* 0x000f62000c1e1100 */
[----:B------:R-:W-:Y:S02]  /*0880*/  LOP3.LUT R15, R15, 0x7, RZ, 0xc0, !PT ;  /* 0x000000070f0f7812 */ /* 0x000fe400078ec0ff */
[----:B------:R-:W-:Y:S02]  /*0890*/  @P1 LOP3.LUT R16, R16, 0x7, RZ, 0xc0, !PT ;  /* 0x0000000710101812 */ /* 0x000fe400078ec0ff */
[----:B------:R-:W-:-:S04]  /*08a0*/  SHF.L.U32 R15, R19, R15, RZ ;  /* 0x0000000f130f7219 */ /* 0x000fc800000006ff */
[----:B----4-:R-:W-:Y:S02]  /*08b0*/  LOP3.LUT P2, RZ, R15, R4, RZ, 0xc0, !PT ;  /* 0x000000040fff7212 */ /* 0x010fe4000784c0ff */
[----:B------:R-:W-:Y:S02]  /*08c0*/  @P1 SHF.L.U32 R15, R19, R16, RZ ;  /* 0x00000010130f1219 */ /* 0x000fe400000006ff */
[----:B------:R-:W-:Y:S02]  /*08d0*/  FSEL R13, -R18, 1, !P2 ;  /* 0x3f800000120d7808 */ /* 0x000fe40005000100 */
[----:B-----5:R-:W-:-:S03]  /*08e0*/  @P1 LOP3.LUT P2, RZ, R15, R6, RZ, 0xc0, !PT ;  /* 0x000000060fff1212 */ /* 0x020fc6000784c0ff */
[----:B------:R-:W-:Y:S01]  /*08f0*/  FMUL R13, R13, c[0x0][0x190] ;  /* 0x000064000d0d7a20 */ /* 0x000fe20000400000 */
[----:B------:R-:W-:-:S03]  /*0900*/  @P1 FSEL R4, -R18, 1, !P2 ;  /* 0x3f80000012041808 */ /* 0x000fc60005000100 */
[----:B---3--:R-:W-:Y:S02]  /*0910*/  FFMA R10, R13, R14, R10 ;  /* 0x0000000e0d0a7223 */ /* 0x008fe4000000000a */
[----:B0-----:R-:W-:-:S04]  /*0920*/  @P1 FMUL R3, R4, c[0x0][0x190] ;  /* 0x0000640004031a20 */ /* 0x001fc80000400000 */
[----:B--2---:R-:W-:-:S01]  /*0930*/  @P1 FFMA R10, R3, R17, R10 ;  /* 0x00000011030a1223 */ /* 0x004fc2000000000a */
.L_x_447:
[----:B------:R-:W-:Y:S02]  /*0940*/  IMAD.MOV.U32 R3, RZ, RZ, 0x4 ;  /* 0x00000004ff037424 */ /* 0x000fe400078e00ff */
[----:B------:R-:W-:-:S04]  /*0950*/  IMAD R2, R11, c[0x0][0x18c], R12 ;  /* 0x000063000b027a24 */ /* 0x000fc800078e020c */
[----:B------:R-:W-:-:S05]  /*0960*/  IMAD.WIDE.U32 R2, R2, R3, c[0x0][0x170] ;  /* 0x00005c0002027625 */ /* 0x000fca00078e0003 */
[----:B------:R0:W-:Y:S01]  /*0970*/  STG.E [R2.64], R10 ;  /* 0x0000000a02007986 */ /* 0x0001e2000c101906 */
[----:B------:R-:W-:Y:S05]  /*0980*/  @!P0 BRA `(.L_x_448) ;  /* 0xfffff76000008947 */ /* 0x000fea000383ffff */
[----:B------:R-:W-:Y:S05]  /*0990*/  EXIT ;  /* 0x000000000000794d */ /* 0x000fea0003800000 */
.L_x_444:
        /* <DEDUP_REMOVED lines=12> */
.L_x_449:
        /* <DEDUP_REMOVED lines=18> */
.L_x_450:
        /* <DEDUP_REMOVED lines=16> */
.L_x_485:


//--------------------- .text.linear              --------------------------
	.section	.text.linear,"ax",@progbits
	.sectioninfo	@"SHI_REGISTERS=40"
	.align	128
        .global         linear
        .type           linear,@function
        .size           linear,(.L_x_486 - linear)
        .other          linear,@"STO_CUDA_ENTRY STV_DEFAULT"
linear:
.text.linear:
        /* <DEDUP_REMOVED lines=9> */
[----:B------:R-:W-:Y:S01]  /*0090*/  ULDC.64 UR6, c[0x0][0x118] ;  /* 0x0000460000067ab9 */ /* 0x000fe20000000a00 */
[----:B------:R-:W-:Y:S02]  /*00a0*/  ISETP.NE.AND P1, PT, RZ, c[0x0][0x198], PT ;  /* 0x00006600ff007a0c */ /* 0x000fe40003f25270 */
[----:B------:R-:W-:-:S04]  /*00b0*/  ISETP.NE.U32.AND P0, PT, RZ, c[0x0][0x178], PT ;  /* 0x00005e00ff007a0c */ /* 0x000fc80003f05070 */
[----:B------:R-:W-:-:S05]  /*00c0*/  ISETP.NE.AND.EX P1, PT, RZ, c[0x0][0x17c], P1, P0 ;  /* 0x00005f00ff007a0c */ /* 0x000fca0000f25300 */
[----:B------:R-:W-:Y:S08]  /*00d0*/  @!P2 BRA `(.L_x_451) ;  /* 0x00000e600000a947 */ /* 0x000ff00003800000 */
[----:B------:R-:W-:-:S05]  /*00e0*/  IMAD.MOV.U32 R12, RZ, RZ, c[0x0][0x188] ;  /* 0x00006200ff0c7624 */ /* 0x000fca00078e00ff */
[C---:B------:R-:W-:Y:S02]  /*00f0*/  LOP3.LUT R32, R12.reuse, 0x3, RZ, 0xc0, !PT ;  /* 0x000000030c207812 */ /* 0x040fe400078ec0ff */
[----:B------:R-:W-:Y:S02]  /*0100*/  IADD3 R12, R12, -0x1, RZ ;  /* 0xffffffff0c0c7810 */ /* 0x000fe40007ffe0ff */
[----:B------:R-:W-:-:S02]  /*0110*/  IADD3 R13, -R32, c[0x0][0x188], RZ ;  /* 0x00006200200d7a10 */ /* 0x000fc40007ffe1ff */
.L_x_458:
        /* <DEDUP_REMOVED lines=17> */
[----:B------:R-:W-:Y:S02]  /*0230*/  ISETP.GE.U32.AND P2, PT, R3, c[0x0][0x184], PT ;  /* 0x0000610003007a0c */ /* 0x000fe40003f46070 */
[----:B------:R-:W-:-:S11]  /*0240*/  ISETP.GE.U32.AND P0, PT, R12, 0x3, PT ;  /* 0x000000030c00780c */ /* 0x000fd60003f06070 */
[----:B------:R-:W-:Y:S02]  /*0250*/  @P2 IADD3 R14, R14, 0x1, RZ ;  /* 0x000000010e0e2810 */ /* 0x000fe40007ffe0ff */
[----:B------:R-:W-:-:S05]  /*0260*/  @!P3 LOP3.LUT R14, RZ, c[0x0][0x184], RZ, 0x33, !PT ;  /* 0x00006100ff0eba12 */ /* 0x000fca00078e33ff */
[----:B------:R-:W-:Y:S02]  /*0270*/  IMAD.MOV R15, RZ, RZ, -R14 ;  /* 0x000000ffff0f7224 */ /* 0x000fe400078e0a0e */
[----:B------:R-:W-:Y:S02]  /*0280*/  IMAD R18, R14, c[0x0][0x18c], RZ ;  /* 0x000063000e127a24 */ /* 0x000fe400078e02ff */
[----:B------:R-:W-:-:S04]  /*0290*/  IMAD R15, R15, c[0x0][0x184], R0 ;  /* 0x000061000f0f7a24 */ /* 0x000fc800078e0200 */
[----:B------:R-:W-:Y:S01]  /*02a0*/  IMAD R20, R15, c[0x0][0x190], RZ ;  /* 0x000064000f147a24 */ /* 0x000fe200078e02ff */
        /* <DEDUP_REMOVED lines=8> */
.L_x_455:
[-C--:B------:R-:W-:Y:S02]  /*0330*/  IADD3 R5, P3, R18, R17.reuse, RZ ;  /* 0x0000001112057210 */ /* 0x080fe40007f7e0ff */
[----:B------:R-:W-:-:S03]  /*0340*/  IADD3 R2, P2, R20, R17, RZ ;  /* 0x0000001114027210 */ /* 0x000fc60007f5e0ff */
[----:B------:R-:W-:Y:S01]  /*0350*/  IMAD.X R10, RZ, RZ, RZ, P3 ;  /* 0x000000ffff0a7224 */ /* 0x000fe200018e06ff */
[C---:B------:R-:W-:Y:S01]  /*0360*/  LEA R4, P3, R5.reuse, c[0x0][0x160], 0x2 ;  /* 0x0000580005047a11 */ /* 0x040fe200078610ff */
[----:B------:R-:W-:Y:S01]  /*0370*/  IMAD.X R3, RZ, RZ, RZ, P2 ;  /* 0x000000ffff037224 */ /* 0x000fe200010e06ff */
[C---:B------:R-:W-:Y:S02]  /*0380*/  LEA R8, P2, R2.reuse, c[0x0][0x168], 0x2 ;  /* 0x00005a0002087a11 */ /* 0x040fe400078410ff */
[----:B------:R-:W-:Y:S02]  /*0390*/  LEA.HI.X R5, R5, c[0x0][0x164], R10, 0x2, P3 ;  /* 0x0000590005057a11 */ /* 0x000fe400018f140a */
[----:B------:R-:W-:-:S03]  /*03a0*/  LEA.HI.X R9, R2, c[0x0][0x16c], R3, 0x2, P2 ;  /* 0x00005b0002097a11 */ /* 0x000fc600010f1403 */
[----:B------:R0:W2:Y:S04]  /*03b0*/  LDG.E R35, [R4.64] ;  /* 0x0000000604237981 */ /* 0x0000a8000c1e1900 */
[----:B------:R1:W2:Y:S04]  /*03c0*/  LDG.E R37, [R8.64] ;  /* 0x0000000608257981 */ /* 0x0002a8000c1e1900 */
[----:B------:R0:W3:Y:S04]  /*03d0*/  LDG.E R33, [R4.64+0x4] ;  /* 0x0000040604217981 */ /* 0x0000e8000c1e1900 */
[----:B------:R1:W3:Y:S01]  /*03e0*/  LDG.E R28, [R8.64+0x4] ;  /* 0x00000406081c7981 */ /* 0x0002e2000c1e1900 */
[----:B------:R-:W-:-:S03]  /*03f0*/  IADD3 R3, R17, 0x4, RZ ;  /* 0x0000000411037810 */ /* 0x000fc60007ffe0ff */
[----:B------:R1:W4:Y:S01]  /*0400*/  LDG.E R24, [R8.64+0x8] ;  /* 0x0000080608187981 */ /* 0x000322000c1e1900 */
[----:B------:R-:W-:-:S03]  /*0410*/  IADD3 R11, P3, R18, R3, RZ ;  /* 0x00000003120b7210 */ /* 0x000fc60007f7e0ff */
[----:B------:R0:W4:Y:S01]  /*0420*/  LDG.E R25, [R4.64+0x8] ;  /* 0x0000080604197981 */ /* 0x000122000c1e1900 */
[----:B------:R-:W-:-:S03]  /*0430*/  IADD3 R7, P2, R20, R3, RZ ;  /* 0x0000000314077210 */ /* 0x000fc60007f5e0ff */
[----:B------:R1:W5:Y:S04]  /*0440*/  LDG.E R26, [R8.64+0xc] ;  /* 0x00000c06081a7981 */ /* 0x000368000c1e1900 */
[----:B------:R0:W5:Y:S01]  /*0450*/  LDG.E R31, [R4.64+0xc] ;  /* 0x00000c06041f7981 */ /* 0x000162000c1e1900 */
[----:B------:R-:W-:Y:S01]  /*0460*/  IMAD.X R30, RZ, RZ, RZ, P3 ;  /* 0x000000ffff1e7224 */ /* 0x000fe200018e06ff */
[----:B------:R-:W-:Y:S01]  /*0470*/  LEA R2, P3, R11, c[0x0][0x160], 0x2 ;  /* 0x000058000b027a11 */ /* 0x000fe200078610ff */
[----:B------:R-:W-:Y:S01]  /*0480*/  IMAD.X R22, RZ, RZ, RZ, P2 ;  /* 0x000000ffff167224 */ /* 0x000fe200010e06ff */
[----:B------:R-:W-:Y:S02]  /*0490*/  LEA R10, P2, R7, c[0x0][0x168], 0x2 ;  /* 0x00005a00070a7a11 */ /* 0x000fe400078410ff */
[----:B------:R-:W-:-:S02]  /*04a0*/  LEA.HI.X R3, R11, c[0x0][0x164], R30, 0x2, P3 ;  /* 0x000059000b037a11 */ /* 0x000fc400018f141e */
[----:B------:R-:W-:-:S03]  /*04b0*/  LEA.HI.X R11, R7, c[0x0][0x16c], R22, 0x2, P2 ;  /* 0x00005b00070b7a11 */ /* 0x000fc600010f1416 */
[----:B------:R0:W5:Y:S04]  /*04c0*/  LDG.E R19, [R2.64] ;  /* 0x0000000602137981 */ /* 0x000168000c1e1900 */
[----:B------:R0:W5:Y:S01]  /*04d0*/  LDG.E R22, [R10.64] ;  /* 0x000000060a167981 */ /* 0x000162000c1e1900 */
[C---:B------:R-:W-:Y:S02]  /*04e0*/  IADD3 R7, R17.reuse, 0x8, RZ ;  /* 0x0000000811077810 */ /* 0x040fe40007ffe0ff */
[----:B------:R-:W-:Y:S01]  /*04f0*/  IADD3 R29, R17, 0xc, RZ ;  /* 0x0000000c111d7810 */ /* 0x000fe20007ffe0ff */
[----:B------:R0:W5:Y:S01]  /*0500*/  LDG.E R21, [R10.64+0x4] ;  /* 0x000004060a157981 */ /* 0x000162000c1e1900 */
[-C--:B-1----:R-:W-:Y:S02]  /*0510*/  IADD3 R8, P2, R18, R7.reuse, RZ ;  /* 0x0000000712087210 */ /* 0x082fe40007f5e0ff */
[----:B------:R-:W-:Y:S01]  /*0520*/  IADD3 R7, P3, R20, R7, RZ ;  /* 0x0000000714077210 */ /* 0x000fe20007f7e0ff */
[----:B------:R1:W5:Y:S02]  /*0530*/  LDG.E R23, [R10.64+0x8] ;  /* 0x000008060a177981 */ /* 0x000364000c1e1900 */
[----:B0-----:R-:W-:Y:S01]  /*0540*/  IMAD.X R5, RZ, RZ, RZ, P2 ;  /* 0x000000ffff057224 */ /* 0x001fe200010e06ff */
[C---:B------:R-:W-:Y:S01]  /*0550*/  LEA R4, P2, R8.reuse, c[0x0][0x160], 0x2 ;  /* 0x0000580008047a11 */ /* 0x040fe200078410ff */
[----:B------:R1:W5:Y:S03]  /*0560*/  LDG.E R27, [R10.64+0xc] ;  /* 0x00000c060a1b7981 */ /* 0x000366000c1e1900 */
[----:B------:R-:W-:-:S02]  /*0570*/  LEA.HI.X R5, R8, c[0x0][0x164], R5, 0x2, P2 ;  /* 0x0000590008057a11 */ /* 0x000fc400010f1405 */
[----:B------:R-:W-:Y:S01]  /*0580*/  IADD3 R30, P2, R20, R29, RZ ;  /* 0x0000001d141e7210 */ /* 0x000fe20007f5e0ff */
[----:B------:R-:W-:Y:S01]  /*0590*/  IMAD.X R34, RZ, RZ, RZ, P3 ;  /* 0x000000ffff227224 */ /* 0x000fe200018e06ff */
[C---:B------:R-:W-:Y:S01]  /*05a0*/  LEA R8, P3, R7.reuse, c[0x0][0x168], 0x2 ;  /* 0x00005a0007087a11 */ /* 0x040fe200078610ff */
[----:B------:R0:W5:Y:S04]  /*05b0*/  LDG.E R36, [R4.64+0xc] ;  /* 0x00000c0604247981 */ /* 0x000168000c1e1900 */
[----:B-1----:R1:W5:Y:S01]  /*05c0*/  LDG.E R10, [R2.64+0x8] ;  /* 0x00000806020a7981 */ /* 0x002362000c1e1900 */
[----:B------:R-:W-:-:S03]  /*05d0*/  LEA.HI.X R9, R7, c[0x0][0x16c], R34, 0x2, P3 ;  /* 0x00005b0007097a11 */ /* 0x000fc600018f1422 */
[----:B------:R0:W5:Y:S04]  /*05e0*/  LDG.E R34, [R4.64] ;  /* 0x0000000604227981 */ /* 0x000168000c1e1900 */
[----:B------:R0:W5:Y:S01]  /*05f0*/  LDG.E R11, [R8.64+0x8] ;  /* 0x00000806080b7981 */ /* 0x000162000c1e1900 */
[----:B--2---:R-:W-:Y:S01]  /*0600*/  FFMA R35, R37, R35, R6 ;  /* 0x0000002325237223 */ /* 0x004fe20000000006 */
[----:B------:R-:W-:Y:S01]  /*0610*/  IMAD.X R37, RZ, RZ, RZ, P2 ;  /* 0x000000ffff257224 */ /* 0x000fe200010e06ff */
[----:B------:R-:W-:Y:S02]  /*0620*/  LEA R6, P2, R30, c[0x0][0x168], 0x2 ;  /* 0x00005a001e067a11 */ /* 0x000fe400078410ff */
[----:B---3--:R-:W-:Y:S02]  /*0630*/  FFMA R33, R28, R33, R35 ;  /* 0x000000211c217223 */ /* 0x008fe40000000023 */
[----:B------:R1:W2:Y:S01]  /*0640*/  LDG.E R28, [R2.64+0x4] ;  /* 0x00000406021c7981 */ /* 0x0002a2000c1e1900 */
[----:B------:R-:W-:-:S03]  /*0650*/  LEA.HI.X R7, R30, c[0x0][0x16c], R37, 0x2, P2 ;  /* 0x00005b001e077a11 */ /* 0x000fc600010f1425 */
[----:B------:R1:W3:Y:S01]  /*0660*/  LDG.E R30, [R2.64+0xc] ;  /* 0x00000c06021e7981 */ /* 0x0002e2000c1e1900 */
[----:B----4-:R-:W-:-:S03]  /*0670*/  FFMA R35, R24, R25, R33 ;  /* 0x0000001918237223 */ /* 0x010fc60000000021 */
[----:B------:R4:W3:Y:S04]  /*0680*/  LDG.E R25, [R8.64] ;  /* 0x0000000608197981 */ /* 0x0008e8000c1e1900 */
[----:B------:R4:W3:Y:S01]  /*0690*/  LDG.E R24, [R8.64+0x4] ;  /* 0x0000040608187981 */ /* 0x0008e2000c1e1900 */
[----:B-----5:R-:W-:Y:S01]  /*06a0*/  FFMA R31, R26, R31, R35 ;  /* 0x0000001f1a1f7223 */ /* 0x020fe20000000023 */
[----:B------:R-:W-:Y:S02]  /*06b0*/  IADD3 R35, P2, R18, R29, RZ ;  /* 0x0000001d12237210 */ /* 0x000fe40007f5e0ff */
[----:B------:R0:W5:Y:S04]  /*06c0*/  LDG.E R26, [R4.64+0x8] ;  /* 0x00000806041a7981 */ /* 0x000168000c1e1900 */
[----:B------:R0:W5:Y:S01]  /*06d0*/  LDG.E R29, [R4.64+0x4] ;  /* 0x00000406041d7981 */ /* 0x000162000c1e1900 */
[----:B-1----:R-:W-:Y:S01]  /*06e0*/  IMAD.X R3, RZ, RZ, RZ, P2 ;  /* 0x000000ffff037224 */ /* 0x002fe200010e06ff */
[----:B------:R-:W-:-:S02]  /*06f0*/  LEA R2, P2, R35, c[0x0][0x160], 0x2 ;  /* 0x0000580023027a11 */ /* 0x000fc400078410ff */
[----:B------:R4:W5:Y:S02]  /*0700*/  LDG.E R33, [R8.64+0xc] ;  /* 0x00000c0608217981 */ /* 0x000964000c1e1900 */
[----:B------:R-:W-:Y:S01]  /*0710*/  LEA.HI.X R3, R35, c[0x0][0x164], R3, 0x2, P2 ;  /* 0x0000590023037a11 */ /* 0x000fe200010f1403 */
[----:B0-----:R-:W-:-:S04]  /*0720*/  FFMA R4, R22, R19, R31 ;  /* 0x0000001316047223 */ /* 0x001fc8000000001f */
[----:B------:R-:W5:Y:S04]  /*0730*/  LDG.E R35, [R2.64] ;  /* 0x0000000602237981 */ /* 0x000f68000c1e1900 */
[----:B------:R-:W5:Y:S04]  /*0740*/  LDG.E R19, [R6.64] ;  /* 0x0000000606137981 */ /* 0x000f68000c1e1900 */
[----:B----4-:R-:W4:Y:S04]  /*0750*/  LDG.E R9, [R6.64+0x4] ;  /* 0x0000040606097981 */ /* 0x010f28000c1e1900 */
[----:B------:R-:W4:Y:S04]  /*0760*/  LDG.E R31, [R2.64+0x4] ;  /* 0x00000406021f7981 */ /* 0x000f28000c1e1900 */
[----:B------:R-:W4:Y:S04]  /*0770*/  LDG.E R8, [R6.64+0x8] ;  /* 0x0000080606087981 */ /* 0x000f28000c1e1900 */
[----:B------:R-:W4:Y:S04]  /*0780*/  LDG.E R5, [R2.64+0x8] ;  /* 0x0000080602057981 */ /* 0x000f28000c1e1900 */
[----:B------:R-:W4:Y:S04]  /*0790*/  LDG.E R22, [R6.64+0xc] ;  /* 0x00000c0606167981 */ /* 0x000f28000c1e1900 */
[----:B------:R-:W4:Y:S01]  /*07a0*/  LDG.E R37, [R2.64+0xc] ;  /* 0x00000c0602257981 */ /* 0x000f22000c1e1900 */
[----:B------:R-:W-:-:S04]  /*07b0*/  IADD3 R16, R16, -0x10, RZ ;  /* 0xfffffff010107810 */ /* 0x000fc80007ffe0ff */
[----:B------:R-:W-:Y:S02]  /*07c0*/  ISETP.GT.AND P2, PT, R16, 0xc, PT ;  /* 0x0000000c1000780c */ /* 0x000fe40003f44270 */
[----:B------:R-:W-:Y:S01]  /*07d0*/  IADD3 R17, R17, 0x10, RZ ;  /* 0x0000001011117810 */ /* 0x000fe20007ffe0ff */
[----:B--2---:R-:W-:-:S04]  /*07e0*/  FFMA R4, R21, R28, R4 ;  /* 0x0000001c15047223 */ /* 0x004fc80000000004 */
[----:B------:R-:W-:-:S04]  /*07f0*/  FFMA R4, R23, R10, R4 ;  /* 0x0000000a17047223 */ /* 0x000fc80000000004 */
[----:B---3--:R-:W-:-:S04]  /*0800*/  FFMA R4, R27, R30, R4 ;  /* 0x0000001e1b047223 */ /* 0x008fc80000000004 */
[----:B------:R-:W-:-:S04]  /*0810*/  FFMA R25, R25, R34, R4 ;  /* 0x0000002219197223 */ /* 0x000fc80000000004 */
[----:B-----5:R-:W-:-:S04]  /*0820*/  FFMA R24, R24, R29, R25 ;  /* 0x0000001d18187223 */ /* 0x020fc80000000019 */
[----:B------:R-:W-:-:S04]  /*0830*/  FFMA R24, R11, R26, R24 ;  /* 0x0000001a0b187223 */ /* 0x000fc80000000018 */
[----:B------:R-:W-:-:S04]  /*0840*/  FFMA R24, R33, R36, R24 ;  /* 0x0000002421187223 */ /* 0x000fc80000000018 */
[----:B------:R-:W-:-:S04]  /*0850*/  FFMA R24, R19, R35, R24 ;  /* 0x0000002313187223 */ /* 0x000fc80000000018 */
[----:B----4-:R-:W-:-:S04]  /*0860*/  FFMA R9, R9, R31, R24 ;  /* 0x0000001f09097223 */ /* 0x010fc80000000018 */
[----:B------:R-:W-:-:S04]  /*0870*/  FFMA R5, R8, R5, R9 ;  /* 0x0000000508057223 */ /* 0x000fc80000000009 */
[----:B------:R-:W-:Y:S01]  /*0880*/  FFMA R6, R22, R37, R5 ;  /* 0x0000002516067223 */ /* 0x000fe20000000005 */
[----:B------:R-:W-:Y:S05]  /*0890*/  @P2 BRA `(.L_x_455) ;  /* 0xfffffa9000002947 */ /* 0x000fea000383ffff */
.L_x_454:
[----:B------:R-:W-:-:S13]  /*08a0*/  ISETP.GT.AND P2, PT, R16, 0x4, PT ;  /* 0x000000041000780c */ /* 0x000fda0003f44270 */
[----:B------:R-:W-:Y:S05]  /*08b0*/  @!P2 BRA `(.L_x_456) ;  /* 0x000002c00000a947 */ /* 0x000fea0003800000 */
[-C--:B------:R-:W-:Y:S02]  /*08c0*/  IADD3 R5, P0, R18, R17.reuse, RZ ;  /* 0x0000001112057210 */ /* 0x080fe40007f1e0ff */
[----:B------:R-:W-:Y:S02]  /*08d0*/  IADD3 R2, P2, R20, R17, RZ ;  /* 0x0000001114027210 */ /* 0x000fe40007f5e0ff */
[----:B------:R-:W-:Y:S01]  /*08e0*/  IADD3 R3, R17, 0x4, RZ ;  /* 0x0000000411037810 */ /* 0x000fe20007ffe0ff */
[----:B------:R-:W-:Y:S01]  /*08f0*/  IMAD.X R10, RZ, RZ, RZ, P0 ;  /* 0x000000ffff0a7224 */ /* 0x000fe200000e06ff */
[C---:B------:R-:W-:Y:S01]  /*0900*/  LEA R4, P0, R5.reuse, c[0x0][0x160], 0x2 ;  /* 0x0000580005047a11 */ /* 0x040fe200078010ff */
[----:B------:R-:W-:Y:S01]  /*0910*/  IMAD.X R9, RZ, RZ, RZ, P2 ;  /* 0x000000ffff097224 */ /* 0x000fe200010e06ff */
[----:B------:R-:W-:Y:S02]  /*0920*/  LEA R8, P2, R2, c[0x0][0x168], 0x2 ;  /* 0x00005a0002087a11 */ /* 0x000fe400078410ff */
[----:B------:R-:W-:-:S02]  /*0930*/  LEA.HI.X R5, R5, c[0x0][0x164], R10, 0x2, P0 ;  /* 0x0000590005057a11 */ /* 0x000fc400000f140a */
[----:B------:R-:W-:Y:S02]  /*0940*/  LEA.HI.X R9, R2, c[0x0][0x16c], R9, 0x2, P2 ;  /* 0x00005b0002097a11 */ /* 0x000fe400010f1409 */
[-C--:B------:R-:W-:Y:S01]  /*0950*/  IADD3 R7, P0, R18, R3.reuse, RZ ;  /* 0x0000000312077210 */ /* 0x080fe20007f1e0ff */
[----:B------:R-:W2:Y:S01]  /*0960*/  LDG.E R21, [R4.64] ;  /* 0x0000000604157981 */ /* 0x000ea2000c1e1900 */
[----:B------:R-:W-:-:S03]  /*0970*/  IADD3 R11, P2, R20, R3, RZ ;  /* 0x00000003140b7210 */ /* 0x000fc60007f5e0ff */
[----:B------:R-:W2:Y:S01]  /*0980*/  LDG.E R23, [R8.64] ;  /* 0x0000000608177981 */ /* 0x000ea2000c1e1900 */
[----:B------:R-:W-:Y:S01]  /*0990*/  IMAD.X R22, RZ, RZ, RZ, P0 ;  /* 0x000000ffff167224 */ /* 0x000fe200000e06ff */
[----:B------:R-:W-:Y:S02]  /*09a0*/  LEA R2, P0, R7, c[0x0][0x160], 0x2 ;  /* 0x0000580007027a11 */ /* 0x000fe400078010ff */
[----:B------:R-:W3:Y:S01]  /*09b0*/  LDG.E R19, [R4.64+0x4] ;  /* 0x0000040604137981 */ /* 0x000ee2000c1e1900 */
[----:B------:R-:W-:-:S03]  /*09c0*/  IMAD.X R26, RZ, RZ, RZ, P2 ;  /* 0x000000ffff1a7224 */ /* 0x000fc600010e06ff */
[----:B------:R-:W3:Y:S01]  /*09d0*/  LDG.E R24, [R8.64+0x4] ;  /* 0x0000040608187981 */ /* 0x000ee2000c1e1900 */
[----:B------:R-:W-:Y:S02]  /*09e0*/  LEA R10, P2, R11, c[0x0][0x168], 0x2 ;  /* 0x00005a000b0a7a11 */ /* 0x000fe400078410ff */
[----:B------:R-:W-:Y:S01]  /*09f0*/  LEA.HI.X R3, R7, c[0x0][0x164], R22, 0x2, P0 ;  /* 0x0000590007037a11 */ /* 0x000fe200000f1416 */
[----:B------:R-:W4:Y:S01]  /*0a00*/  LDG.E R25, [R4.64+0xc] ;  /* 0x00000c0604197981 */ /* 0x000f22000c1e1900 */
[----:B------:R-:W-:-:S03]  /*0a10*/  LEA.HI.X R11, R11, c[0x0][0x16c], R26, 0x2, P2 ;  /* 0x00005b000b0b7a11 */ /* 0x000fc600010f141a */
[----:B------:R-:W5:Y:S04]  /*0a20*/  LDG.E R7, [R8.64+0x8] ;  /* 0x0000080608077981 */ /* 0x000f68000c1e1900 */
[----:B------:R-:W5:Y:S04]  /*0a30*/  LDG.E R22, [R4.64+0x8] ;  /* 0x0000080604167981 */ /* 0x000f68000c1e1900 */
[----:B------:R-:W4:Y:S04]  /*0a40*/  LDG.E R26, [R8.64+0xc] ;  /* 0x00000c06081a7981 */ /* 0x000f28000c1e1900 */
[----:B------:R-:W4:Y:S04]  /*0a50*/  LDG.E R27, [R2.64] ;  /* 0x00000006021b7981 */ /* 0x000f28000c1e1900 */
[----:B------:R-:W4:Y:S04]  /*0a60*/  LDG.E R28, [R10.64] ;  /* 0x000000060a1c7981 */ /* 0x000f28000c1e1900 */
[----:B------:R-:W4:Y:S04]  /*0a70*/  LDG.E R30, [R10.64+0x4] ;  /* 0x000004060a1e7981 */ /* 0x000f28000c1e1900 */
[----:B------:R-:W4:Y:S04]  /*0a80*/  LDG.E R29, [R2.64+0x4] ;  /* 0x00000406021d7981 */ /* 0x000f28000c1e1900 */
[----:B------:R-:W4:Y:S04]  /*0a90*/  LDG.E R34, [R10.64+0x8] ;  /* 0x000008060a227981 */ /* 0x000f28000c1e1900 */
[----:B------:R-:W4:Y:S04]  /*0aa0*/  LDG.E R31, [R2.64+0x8] ;  /* 0x00000806021f7981 */ /* 0x000f28000c1e1900 */
[----:B------:R-:W4:Y:S04]  /*0ab0*/  LDG.E R36, [R10.64+0xc] ;  /* 0x00000c060a247981 */ /* 0x000f28000c1e1900 */
[----:B------:R-:W4:Y:S01]  /*0ac0*/  LDG.E R33, [R2.64+0xc] ;  /* 0x00000c0602217981 */ /* 0x000f22000c1e1900 */
[----:B------:R-:W-:-:S02]  /*0ad0*/  PLOP3.LUT P0, PT, PT, PT, PT, 0x8, 0x0 ;  /* 0x000000000000781c */ /* 0x000fc40003f0e170 */
[----:B------:R-:W-:Y:S02]  /*0ae0*/  IADD3 R16, R16, -0x8, RZ ;  /* 0xfffffff810107810 */ /* 0x000fe40007ffe0ff */
[----:B------:R-:W-:Y:S01]  /*0af0*/  IADD3 R17, R17, 0x8, RZ ;  /* 0x0000000811117810 */ /* 0x000fe20007ffe0ff */
        /* <DEDUP_REMOVED lines=8> */
.L_x_456:
[----:B------:R-:W-:-:S13]  /*0b80*/  ISETP.NE.OR P0, PT, R16, RZ, P0 ;  /* 0x000000ff1000720c */ /* 0x000fda0000705670 */
[----:B------:R-:W-:Y:S05]  /*0b90*/  @!P0 BRA `(.L_x_452) ;  /* 0x0000018000008947 */ /* 0x000fea0003800000 */
.L_x_453:
[-C--:B------:R-:W-:Y:S02]  /*0ba0*/  IADD3 R3, P0, R18, R17.reuse, RZ ;  /* 0x0000001112037210 */ /* 0x080fe40007f1e0ff */
[----:B------:R-:W-:-:S03]  /*0bb0*/  IADD3 R5, P2, R20, R17, RZ ;  /* 0x0000001114057210 */ /* 0x000fc60007f5e0ff */
        /* <DEDUP_REMOVED lines=14> */
[----:B------:R-:W-:-:S02]  /*0ca0*/  IADD3 R16, R16, -0x4, RZ ;  /* 0xfffffffc10107810 */ /* 0x000fc40007ffe0ff */
[----:B------:R-:W-:Y:S02]  /*0cb0*/  IADD3 R17, R17, 0x4, RZ ;  /* 0x0000000411117810 */ /* 0x000fe40007ffe0ff */
[----:B------:R-:W-:Y:S01]  /*0cc0*/  ISETP.NE.AND P0, PT, R16, RZ, PT ;  /* 0x000000ff1000720c */ /* 0x000fe20003f05270 */
[----:B--2---:R-:W-:-:S04]  /*0cd0*/  FFMA R7, R7, R8, R6 ;  /* 0x0000000807077223 */ /* 0x004fc80000000006 */
[----:B---3--:R-:W-:-:S04]  /*0ce0*/  FFMA R7, R10, R9, R7 ;  /* 0x000000090a077223 */ /* 0x008fc80000000007 */
[----:B----4-:R-:W-:-:S04]  /*0cf0*/  FFMA R7, R22, R11, R7 ;  /* 0x0000000b16077223 */ /* 0x010fc80000000007 */
[----:B-----5:R-:W-:Y:S01]  /*0d00*/  FFMA R6, R24, R19, R7 ;  /* 0x0000001318067223 */ /* 0x020fe20000000007 */
[----:B------:R-:W-:Y:S05]  /*0d10*/  @P0 BRA `(.L_x_453) ;  /* 0xfffffe8000000947 */ /* 0x000fea000383ffff */
.L_x_452:
[----:B------:R-:W-:-:S13]  /*0d20*/  ISETP.NE.AND P0, PT, R32, RZ, PT ;  /* 0x000000ff2000720c */ /* 0x000fda0003f05270 */
[----:B------:R-:W-:Y:S05]  /*0d30*/  @!P0 BRA `(.L_x_457) ;  /* 0x0000014000008947 */ /* 0x000fea0003800000 */
        /* <DEDUP_REMOVED lines=20> */
.L_x_457:
[----:B------:R-:W-:-:S04]  /*0e80*/  IMAD.MOV.U32 R5, RZ, RZ, 0x4 ;  /* 0x00000004ff057424 */ /* 0x000fc800078e00ff */
[----:B------:R-:W-:-:S06]  /*0e90*/  @P1 IMAD.WIDE.U32 R2, R15, R5, c[0x0][0x178] ;  /* 0x00005e000f021625 */ /* 0x000fcc00078e0005 */
[----:B------:R-:W2:Y:S01]  /*0ea0*/  @P1 LDG.E R3, [R2.64] ;  /* 0x0000000602031981 */ /* 0x000ea2000c1e1900 */
[----:B------:R-:W-:Y:S02]  /*0eb0*/  IMAD R4, R14, c[0x0][0x194], R15 ;  /* 0x000065000e047a24 */ /* 0x000fe400078e020f */
[----:B------:R-:W-:Y:S02]  /*0ec0*/  IMAD.MOV.U32 R7, RZ, RZ, c[0x0][0x0] ;  /* 0x00000000ff077624 */ /* 0x000fe400078e00ff */
[----:B------:R-:W-:-:S04]  /*0ed0*/  IMAD.WIDE.U32 R4, R4, R5, c[0x0][0x170] ;  /* 0x00005c0004047625 */ /* 0x000fc800078e0005 */
[----:B------:R-:W-:-:S05]  /*0ee0*/  IMAD R0, R7, c[0x0][0xc], R0 ;  /* 0x0000030007007a24 */ /* 0x000fca00078e0200 */
[----:B------:R-:W-:Y:S01]  /*0ef0*/  ISETP.GE.U32.AND P0, PT, R0, UR4, PT ;  /* 0x0000000400007c0c */ /* 0x000fe2000bf06070 */
[----:B--2---:R-:W-:-:S05]  /*0f00*/  @P1 FADD R6, R6, R3 ;  /* 0x0000000306061221 */ /* 0x004fca0000000000 */
[----:B------:R0:W-:Y:S07]  /*0f10*/  STG.E [R4.64], R6 ;  /* 0x0000000604007986 */ /* 0x0001ee000c101906 */
[----:B------:R-:W-:Y:S05]  /*0f20*/  @!P0 BRA `(.L_x_458) ;  /* 0xfffff1f000008947 */ /* 0x000fea000383ffff */
[----:B------:R-:W-:Y:S05]  /*0f30*/  EXIT ;  /* 0x000000000000794d */ /* 0x000fea0003800000 */
.L_x_451:
[----:B------:R-:W-:Y:S05]  /*0f40*/  @P1 BRA `(.L_x_459) ;  /* 0x000001e000001947 */ /* 0x000fea0003800000 */
        /* <DEDUP_REMOVED lines=12> */
.L_x_460:
        /* <DEDUP_REMOVED lines=18> */
.L_x_459:
[----:B------:R-:W0:Y:S01]  /*1130*/  I2F.U32.RP R4, c[0x0][0x184] ;  /* 0x0000610000047b06 */ /* 0x000e220000209000 */
[----:B------:R-:W-:Y:S02]  /*1140*/  ISETP.NE.U32.AND P0, PT, RZ, c[0x0][0x184], PT ;  /* 0x00006100ff007a0c */ /* 0x000fe40003f05070 */
[----:B------:R-:W-:-:S05]  /*1150*/  LOP3.LUT R6, RZ, c[0x0][0x184], RZ, 0x33, !PT ;  /* 0x00006100ff067a12 */ /* 0x000fca00078e33ff */
[----:B0-----:R-:W0:Y:S02]  /*1160*/  MUFU.RCP R4, R4 ;  /* 0x0000000400047308 */ /* 0x001e240000001000 */
[----:B0-----:R-:W-:-:S06]  /*1170*/  IADD3 R2, R4, 0xffffffe, RZ ;  /* 0x0ffffffe04027810 */ /* 0x001fcc0007ffe0ff */
[----:B------:R0:W1:Y:S02]  /*1180*/  F2I.FTZ.U32.TRUNC.NTZ R3, R2 ;  /* 0x0000000200037305 */ /* 0x000064000021f000 */
[----:B0-----:R-:W-:Y:S02]  /*1190*/  IMAD.MOV.U32 R2, RZ, RZ, RZ ;  /* 0x000000ffff027224 */ /* 0x001fe400078e00ff */
[----:B-1----:R-:W-:-:S04]  /*11a0*/  IMAD.MOV R5, RZ, RZ, -R3 ;  /* 0x000000ffff057224 */ /* 0x002fc800078e0a03 */
[----:B------:R-:W-:-:S04]  /*11b0*/  IMAD R5, R5, c[0x0][0x184], RZ ;  /* 0x0000610005057a24 */ /* 0x000fc800078e02ff */
[----:B------:R-:W-:-:S06]  /*11c0*/  IMAD.HI.U32 R9, R3, R5, R2 ;  /* 0x0000000503097227 */ /* 0x000fcc00078e0002 */
.L_x_461:
[----:B------:R-:W-:-:S04]  /*11d0*/  IMAD.HI.U32 R3, R9, R0, RZ ;  /* 0x0000000009037227 */ /* 0x000fc800078e00ff */
[----:B0-----:R-:W-:Y:S02]  /*11e0*/  IMAD.MOV R5, RZ, RZ, -R3 ;  /* 0x000000ffff057224 */ /* 0x001fe400078e0a03 */
[----:B------:R-:W-:Y:S02]  /*11f0*/  IMAD.MOV.U32 R8, RZ, RZ, 0x4 ;  /* 0x00000004ff087424 */ /* 0x000fe400078e00ff */
        /* <DEDUP_REMOVED lines=8> */
[----:B------:R-:W-:-:S04]  /*1280*/  IMAD R5, R3, c[0x0][0x184], R0 ;  /* 0x0000610003057a24 */ /* 0x000fc800078e0200 */
[----:B------:R-:W-:-:S06]  /*1290*/  IMAD.WIDE.U32 R2, R5, R8, c[0x0][0x178] ;  /* 0x00005e0005027625 */ /* 0x000fcc00078e0008 */
[----:B------:R-:W2:Y:S01]  /*12a0*/  LDG.E R2, [R2.64] ;  /* 0x0000000602027981 */ /* 0x000ea2000c1e1900 */
[----:B------:R-:W-:Y:S02]  /*12b0*/  IMAD R5, R4, c[0x0][0x194], R5 ;  /* 0x0000650004057a24 */ /* 0x000fe400078e0205 */
[----:B------:R-:W-:Y:S02]  /*12c0*/  IMAD.MOV.U32 R11, RZ, RZ, c[0x0][0x0] ;  /* 0x00000000ff0b7624 */ /* 0x000fe400078e00ff */
[----:B------:R-:W-:-:S04]  /*12d0*/  IMAD.WIDE.U32 R4, R5, R8, c[0x0][0x170] ;  /* 0x00005c0005047625 */ /* 0x000fc800078e0008 */
[----:B------:R-:W-:-:S05]  /*12e0*/  IMAD R0, R11, c[0x0][0xc], R0 ;  /* 0x000003000b007a24 */ /* 0x000fca00078e0200 */
[----:B------:R-:W-:Y:S01]  /*12f0*/  ISETP.GE.U32.AND P1, PT, R0, UR4, PT ;  /* 0x0000000400007c0c */ /* 0x000fe2000bf26070 */
[----:B--2---:R-:W-:-:S05]  /*1300*/  FADD R7, RZ, R2 ;  /* 0x00000002ff077221 */ /* 0x004fca0000000000 */
[----:B------:R0:W-:Y:S07]  /*1310*/  STG.E [R4.64], R7 ;  /* 0x0000000704007986 */ /* 0x0001ee000c101906 */
[----:B------:R-:W-:Y:S05]  /*1320*/  @!P1 BRA `(.L_x_461) ;  /* 0xfffffea000009947 */ /* 0x000fea000383ffff */
[----:B------:R-:W-:Y:S05]  /*1330*/  EXIT ;  /* 0x000000000000794d */ /* 0x000fea0003800000 */
.L_x_462:
        /* <DEDUP_REMOVED lines=12> */
.L_x_486:


//--------------------- .text.embedding_lookup    --------------------------
	.section	.text.embedding_lookup,"ax",@progbits
	.sectioninfo	@"SHI_REGISTERS=18"
	.align	128
        .global         embedding_lookup
        .type           embedding_lookup,@function
        .size           embedding_lookup,(.L_x_487 - embedding_lookup)
        .other          embedding_lookup,@"STO_CUDA_ENTRY STV_DEFAULT"
embedding_lookup:
.text.embedding_lookup:
[----:B------:R-:W-:-:S02]  /*0000*/  IMAD.MOV.U32 R1, RZ, RZ, c[0x0][0x28] ;  /* 0x00000a00ff017624 */ /* 0x000fc400078e00ff */
        /* <DEDUP_REMOVED lines=8> */
[----:B------:R-:W0:Y:S01]  /*0090*/  I2F.U32.RP R4, c[0x0][0x17c] ;  /* 0x00005f0000047b06 */ /* 0x000e220000209000 */
[----:B------:R-:W-:Y:S01]  /*00a0*/  ISETP.NE.U32.AND P0, PT, RZ, c[0x0][0x17c], PT ;  /* 0x00005f00ff007a0c */ /* 0x000fe20003f05070 */
[----:B------:R-:W-:Y:S01]  /*00b0*/  ULDC.64 UR6, c[0x0][0x118] ;  /* 0x0000460000067ab9 */ /* 0x000fe20000000a00 */
[----:B------:R-:W-:-:S05]  /*00c0*/  LOP3.LUT R11, RZ, c[0x0][0x17c], RZ, 0x33, !PT ;  /* 0x00005f00ff0b7a12 */ /* 0x000fca00078e33ff */
[----:B0-----:R-:W0:Y:S02]  /*00d0*/  MUFU.RCP R4, R4 ;  /* 0x0000000400047308 */ /* 0x001e240000001000 */
[----:B0-----:R-:W-:-:S06]  /*00e0*/  IADD3 R2, R4, 0xffffffe, RZ ;  /* 0x0ffffffe04027810 */ /* 0x001fcc0007ffe0ff */
[----:B------:R0:W1:Y:S02]  /*00f0*/  F2I.FTZ.U32.TRUNC.NTZ R3, R2 ;  /* 0x0000000200037305 */ /* 0x000064000021f000 */
[----:B0-----:R-:W-:Y:S01]  /*0100*/  MOV R2, RZ ;  /* 0x000000ff00027202 */ /* 0x001fe20000000f00 */
[----:B-1----:R-:W-:-:S04]  /*0110*/  IMAD.MOV R9, RZ, RZ, -R3 ;  /* 0x000000ffff097224 */ /* 0x002fc800078e0a03 */
[----:B------:R-:W-:-:S04]  /*0120*/  IMAD R9, R9, c[0x0][0x17c], RZ ;  /* 0x00005f0009097a24 */ /* 0x000fc800078e02ff */
[----:B------:R-:W-:-:S06]  /*0130*/  IMAD.HI.U32 R9, R3, R9, R2 ;  /* 0x0000000903097227 */ /* 0x000fcc00078e0002 */
.L_x_463:
[----:B------:R-:W-:Y:S01]  /*0140*/  IMAD.HI.U32 R2, R9, R0, RZ ;  /* 0x0000000009027227 */ /* 0x000fe200078e00ff */
[----:B0-----:R-:W-:-:S03]  /*0150*/  MOV R7, 0x4 ;  /* 0x0000000400077802 */ /* 0x001fc60000000f00 */
        /* <DEDUP_REMOVED lines=8> */
[----:B------:R-:W-:-:S06]  /*01e0*/  IMAD.WIDE.U32 R2, R6, R7, c[0x0][0x160] ;  /* 0x0000580006027625 */ /* 0x000fcc00078e0007 */
[----:B------:R-:W2:Y:S01]  /*01f0*/  LDG.E R2, [R2.64] ;  /* 0x0000000602027981 */ /* 0x000ea2000c1e1900 */
[----:B------:R-:W-:Y:S01]  /*0200*/  IMAD.MOV R5, RZ, RZ, -R6 ;  /* 0x000000ffff057224 */ /* 0x000fe200078e0a06 */
[----:B------:R-:W-:-:S03]  /*0210*/  MOV R13, RZ ;  /* 0x000000ff000d7202 */ /* 0x000fc60000000f00 */
[----:B------:R-:W-:Y:S01]  /*0220*/  IMAD R15, R5, c[0x0][0x17c], R0 ;  /* 0x00005f00050f7a24 */ /* 0x000fe200078e0200 */
[----:B--2---:R-:W-:-:S13]  /*0230*/  ISETP.GE.U32.AND P1, PT, R2, c[0x0][0x178], PT ;  /* 0x00005e0002007a0c */ /* 0x004fda0003f26070 */
[----:B------:R-:W-:-:S04]  /*0240*/  @!P1 IMAD R4, R2, c[0x0][0x184], R15 ;  /* 0x0000610002049a24 */ /* 0x000fc800078e020f */
[----:B------:R-:W-:-:S05]  /*0250*/  @!P1 IMAD.WIDE.U32 R4, R4, R7, c[0x0][0x168] ;  /* 0x00005a0004049625 */ /* 0x000fca00078e0007 */
[----:B------:R-:W2:Y:S01]  /*0260*/  @!P1 LDG.E R13, [R4.64] ;  /* 0x00000006040d9981 */ /* 0x000ea2000c1e1900 */
[----:B------:R-:W-:Y:S01]  /*0270*/  IMAD R6, R6, c[0x0][0x184], R15 ;  /* 0x0000610006067a24 */ /* 0x000fe200078e020f */
[----:B------:R-:W-:-:S03]  /*0280*/  MOV R3, c[0x0][0x0] ;  /* 0x0000000000037a02 */ /* 0x000fc60000000f00 */
[----:B------:R-:W-:-:S04]  /*0290*/  IMAD.WIDE.U32 R6, R6, R7, c[0x0][0x170] ;  /* 0x00005c0006067625 */ /* 0x000fc800078e0007 */
[----:B------:R-:W-:-:S05]  /*02a0*/  IMAD R0, R3, c[0x0][0xc], R0 ;  /* 0x0000030003007a24 */ /* 0x000fca00078e0200 */
[----:B------:R-:W-:Y:S01]  /*02b0*/  ISETP.GE.U32.AND P1, PT, R0, UR4, PT ;  /* 0x0000000400007c0c */ /* 0x000fe2000bf26070 */
[----:B--2---:R0:W-:-:S12]  /*02c0*/  STG.E [R6.64], R13 ;  /* 0x0000000d06007986 */ /* 0x0041d8000c101906 */
[----:B------:R-:W-:Y:S05]  /*02d0*/  @!P1 BRA `(.L_x_463) ;  /* 0xfffffe6000009947 */ /* 0x000fea000383ffff */
[----:B------:R-:W-:Y:S05]  /*02e0*/  EXIT ;  /* 0x000000000000794d */ /* 0x000fea0003800000 */
.L_x_464:
        /* <DEDUP_REMOVED lines=9> */
.L_x_487:


//--------------------- .nv.global.init           --------------------------
	.section	.nv.global.init,"aw",@progbits
	.align	4
.nv.global.init:
	.type		__cudart_i2opi_f,@object
	.size		__cudart_i2opi_f,(.L_0 - __cudart_i2opi_f)
__cudart_i2opi_f:
        /*0000*/ 	.byte	0x41, 0x90, 0x43, 0x3c, 0x99, 0x95, 0x62, 0xdb, 0xc0, 0xdd, 0x34, 0xf5, 0xd1, 0x57, 0x27, 0xfc
        /*0010*/ 	.byte	0x29, 0x15, 0x44, 0x4e, 0x6e, 0x83, 0xf9, 0xa2
.L_0:
